	.target	sm_90a

	.elftype	@"ET_EXEC"


//--------------------- .note.nv.tkinfo           --------------------------
	.section	.note.nv.tkinfo,"",@"SHT_NOTE"
	.sectionflags	@"SHF_NOTE_NV_TKINFO"
	.tkinfo
        /*0018*/ 	.word	0x00000002
        /*0030*/ 	.string	""
        /*0030*/ 	.string	"ptxas"
        /*0030*/ 	.string	"Cuda compilation tools, release 13.0, V13.0.88"
        /*0030*/ 	.string	"Build cuda_13.0.r13.0/compiler.36424714_0"
        /*0030*/ 	.string	"-arch sm_90a -m 64 "



//--------------------- .note.nv.cuinfo           --------------------------
	.section	.note.nv.cuinfo,"",@"SHT_NOTE"
	.sectionflags	@"SHF_NOTE_NV_CUINFO"
        /*0018*/ 	.short	0x0002
        /*001a*/ 	.short	0x005a
        /*001c*/ 	.short	0x0082
	.zero		2


//--------------------- .nv.info                  --------------------------
	.section	.nv.info,"",@"SHT_CUDA_INFO"
	.align	4


	//----- nvinfo : EIATTR_REGCOUNT
	.align		4
        /*0000*/ 	.byte	0x04, 0x2f
        /*0002*/ 	.short	(.L_16 - .L_15)
	.align		4
.L_15:
        /*0004*/ 	.word	index@(_ZN7cutlass13device_kernelINS_4fmha6kernel28FmhaKernelTmaWarpSpecializedINS1_10collective30FmhaMainloopTmaWarpSpecializedINS_10bfloat16_tEffN4cute5tupleIJNS7_1CILi128EEESA_NS9_ILi512EEEEEENS8_IJiNS9_ILi1EEENS8_IJiiEEEEEESF_SF_NS4_12CausalFusionEJNS2_6OptionILNS2_3TagE0ENS9_ILb1EEEEENSH_ILSI_2ESJ_EEEEENS4_15FmhaFwdEpilogueIS6_fNS8_IJNS9_ILi64EEESB_SA_EEEEENS2_23PersistentTileSchedulerEJSK_SL_EEEEEvNT_6ParamsE)
        /*0008*/ 	.word	0x000000a8


	//----- nvinfo : EIATTR_FRAME_SIZE
	.align		4
.L_16:
        /*000c*/ 	.byte	0x04, 0x11
        /*000e*/ 	.short	(.L_18 - .L_17)
	.align		4
.L_17:
        /*0010*/ 	.word	index@($__internal_0_$__cuda_sm20_rcp_rn_f32_slowpath)
        /*0014*/ 	.word	0x000012c8


	//----- nvinfo : EIATTR_FRAME_SIZE
	.align		4
.L_18:
        /*0018*/ 	.byte	0x04, 0x11
        /*001a*/ 	.short	(.L_20 - .L_19)
	.align		4
.L_19:
        /*001c*/ 	.word	index@(_ZN7cutlass13device_kernelINS_4fmha6kernel28FmhaKernelTmaWarpSpecializedINS1_10collective30FmhaMainloopTmaWarpSpecializedINS_10bfloat16_tEffN4cute5tupleIJNS7_1CILi128EEESA_NS9_ILi512EEEEEENS8_IJiNS9_ILi1EEENS8_IJiiEEEEEESF_SF_NS4_12CausalFusionEJNS2_6OptionILNS2_3TagE0ENS9_ILb1EEEEENSH_ILSI_2ESJ_EEEEENS4_15FmhaFwdEpilogueIS6_fNS8_IJNS9_ILi64EEESB_SA_EEEEENS2_23PersistentTileSchedulerEJSK_SL_EEEEEvNT_6ParamsE)
        /*0020*/ 	.word	0x000012c8


	//----- nvinfo : EIATTR_MIN_STACK_SIZE
	.align		4
.L_20:
        /*0024*/ 	.byte	0x04, 0x12
        /*0026*/ 	.short	(.L_22 - .L_21)
	.align		4
.L_21:
        /*0028*/ 	.word	index@(_ZN7cutlass13device_kernelINS_4fmha6kernel28FmhaKernelTmaWarpSpecializedINS1_10collective30FmhaMainloopTmaWarpSpecializedINS_10bfloat16_tEffN4cute5tupleIJNS7_1CILi128EEESA_NS9_ILi512EEEEEENS8_IJiNS9_ILi1EEENS8_IJiiEEEEEESF_SF_NS4_12CausalFusionEJNS2_6OptionILNS2_3TagE0ENS9_ILb1EEEEENSH_ILSI_2ESJ_EEEEENS4_15FmhaFwdEpilogueIS6_fNS8_IJNS9_ILi64EEESB_SA_EEEEENS2_23PersistentTileSchedulerEJSK_SL_EEEEEvNT_6ParamsE)
        /*002c*/ 	.word	0x000012c8
.L_22:


//--------------------- .nv.compat                --------------------------
	.section	.nv.compat,"",@"SHT_CUDA_COMPAT_INFO"
	.align	4
        /*0000*/ 	.byte	0x02, 0x09, 0x01, 0x00, 0x02, 0x02, 0x04, 0x00, 0x02, 0x05, 0x05, 0x00, 0x03, 0x07, 0x01, 0x01
        /*0010*/ 	.byte	0x02, 0x03, 0x01, 0x00, 0x02, 0x06, 0x01, 0x00, 0x04, 0x0b, 0x08, 0x00, 0x00, 0x00, 0x00, 0x00
        /*0020*/ 	.byte	0x00, 0x00, 0x00, 0x00


//--------------------- .nv.info._ZN7cutlass13device_kernelINS_4fmha6kernel28FmhaKernelTmaWarpSpecializedINS1_10collective30FmhaMainloopTmaWarpSpecializedINS_10bfloat16_tEffN4cute5tupleIJNS7_1CILi128EEESA_NS9_ILi512EEEEEENS8_IJiNS9_ILi1EEENS8_IJiiEEEEEESF_SF_NS4_12CausalFusionEJNS2_6OptionILNS2_3TagE0ENS9_ILb1EEEEENSH_ILSI_2ESJ_EEEEENS4_15FmhaFwdEpilogueIS6_fNS8_IJNS9_ILi64EEESB_SA_EEEEENS2_23PersistentTileSchedulerEJSK_SL_EEEEEvNT_6ParamsE --------------------------
	.section	.nv.info._ZN7cutlass13device_kernelINS_4fmha6kernel28FmhaKernelTmaWarpSpecializedINS1_10collective30FmhaMainloopTmaWarpSpecializedINS_10bfloat16_tEffN4cute5tupleIJNS7_1CILi128EEESA_NS9_ILi512EEEEEENS8_IJiNS9_ILi1EEENS8_IJiiEEEEEESF_SF_NS4_12CausalFusionEJNS2_6OptionILNS2_3TagE0ENS9_ILb1EEEEENSH_ILSI_2ESJ_EEEEENS4_15FmhaFwdEpilogueIS6_fNS8_IJNS9_ILi64EEESB_SA_EEEEENS2_23PersistentTileSchedulerEJSK_SL_EEEEEvNT_6ParamsE,"",@"SHT_CUDA_INFO"
	.sectionflags	@""
	.align	4


	//----- nvinfo : EIATTR_CUDA_API_VERSION
	.align		4
        /*0000*/ 	.byte	0x04, 0x37
        /*0002*/ 	.short	(.L_24 - .L_23)
.L_23:
        /*0004*/ 	.word	0x00000082


	//----- nvinfo : EIATTR_KPARAM_INFO
	.align		4
.L_24:
        /*0008*/ 	.byte	0x04, 0x17
        /*000a*/ 	.short	(.L_26 - .L_25)
.L_25:
        /*000c*/ 	.word	0x00000000
        /*0010*/ 	.short	0x0000
        /*0012*/ 	.short	0x0070
        /*0014*/ 	.byte	0x00, 0xf0, 0x01, 0x20


	//----- nvinfo : EIATTR_SPARSE_MMA_MASK
	.align		4
.L_26:
        /*0018*/ 	.byte	0x03, 0x50
        /*001a*/ 	.short	0x0000


	//----- nvinfo : EIATTR_MAXREG_COUNT
	.align		4
        /*001c*/ 	.byte	0x03, 0x1b
        /*001e*/ 	.short	0x00a8


	//----- nvinfo : EIATTR_NUM_BARRIERS
	.align		4
        /*0020*/ 	.byte	0x02, 0x4c
        /*0022*/ 	.byte	0x02
	.zero		1


	//----- nvinfo : EIATTR_EXTERNS
	.align		4
        /*0024*/ 	.byte	0x04, 0x0f
        /*0026*/ 	.short	(.L_28 - .L_27)


	//   ....[0]....
	.align		4
.L_27:
        /*0028*/ 	.word	index@(__assertfail)


	//----- nvinfo : EIATTR_ANNOTATIONS
	.align		4
.L_28:
        /*002c*/ 	.byte	0x04, 0x55
        /*002e*/ 	.short	(.L_30 - .L_29)


	//   ....[0]....
.L_29:
        /*0030*/ 	.word	0x00000001
        /*0034*/ 	.byte	0xb0, 0x00, 0x00, 0x00, 0x01, 0x00, 0x00, 0x00, 0xf0, 0x02, 0x00, 0x00, 0x01, 0x00, 0x00, 0x00
        /* <DEDUP_REMOVED lines=3161> */
        /*c5d4*/ 	.byte	0xb0, 0x7d, 0x03, 0x00, 0x01, 0x00, 0x00, 0x00, 0x10, 0x81, 0x03, 0x00


	//----- nvinfo : EIATTR_MERCURY_ISA_VERSION
	.align		4
.L_30:
        /*c5e0*/ 	.byte	0x03, 0x5f
        /*c5e2*/ 	.short	0x0101


	//----- nvinfo : EIATTR_INT_WARP_WIDE_INSTR_OFFSETS
	.align		4
        /*c5e4*/ 	.byte	0x04, 0x31
        /*c5e6*/ 	.short	(.L_32 - .L_31)


	//   ....[0]....
.L_31:
        /*c5e8*/ 	.word	0x000007c0


	//   ....[1]....
        /*c5ec*/ 	.word	0x000007d0


	//   ....[2]....
        /*c5f0*/ 	.word	0x000007e0


	//   ....[3]....
        /*c5f4*/ 	.word	0x000007f0


	//   ....[4]....
        /*c5f8*/ 	.word	0x00000860


	//   ....[5]....
        /*c5fc*/ 	.word	0x00000a40


	//   ....[6]....
        /*c600*/ 	.word	0x00000af0


	//----- nvinfo : EIATTR_COOP_GROUP_MASK_REGIDS
	.align		4
.L_32:
        /*c604*/ 	.byte	0x04, 0x29
        /*c606*/ 	.short	(.L_34 - .L_33)


	//   ....[0]....
.L_33:
        /*c608*/ 	.word	0xffffffff


	//   ....[1]....
        /*c60c*/ 	.word	0xffffffff


	//   ....[2]....
        /*c610*/ 	.word	0xffffffff


	//   ....[3]....
        /*c614*/ 	.word	0xffffffff


	//   ....[4]....
        /*c618*/ 	.word	0xffffffff


	//   ....[5]....
        /*c61c*/ 	.word	0xffffffff


	//   ....[6]....
        /*c620*/ 	.word	0xffffffff


	//   ....[7]....
        /*c624*/ 	.word	0xffffffff


	//   ....[8]....
        /*c628*/ 	.word	0xffffffff


	//   ....[9]....
        /*c62c*/ 	.word	0xffffffff


	//   ....[10]....
        /*c630*/ 	.word	0xffffffff


	//   ....[11]....
        /*c634*/ 	.word	0xffffffff


	//   ....[12]....
        /*c638*/ 	.word	0xffffffff


	//   ....[13]....
        /*c63c*/ 	.word	0xffffffff


	//   ....[14]....
        /*c640*/ 	.word	0xffffffff


	//   ....[15]....
        /*c644*/ 	.word	0xffffffff


	//   ....[16]....
        /*c648*/ 	.word	0xffffffff


	//   ....[17]....
        /*c64c*/ 	.word	0xffffffff


	//   ....[18]....
        /*c650*/ 	.word	0xffffffff


	//   ....[19]....
        /*c654*/ 	.word	0xffffffff


	//   ....[20]....
        /*c658*/ 	.word	0xffffffff


	//   ....[21]....
        /*c65c*/ 	.word	0xffffffff


	//----- nvinfo : EIATTR_COOP_GROUP_INSTR_OFFSETS
	.align		4
.L_34:
        /*c660*/ 	.byte	0x04, 0x28
        /*c662*/ 	.short	(.L_36 - .L_35)


	//   ....[0]....
.L_35:
        /*c664*/ 	.word	0x00000070


	//   ....[1]....
        /*c668*/ 	.word	0x000000c0


	//   ....[2]....
        /*c66c*/ 	.word	0x00000210


	//   ....[3]....
        /*c670*/ 	.word	0x00000440


	//   ....[4]....
        /*c674*/ 	.word	0x00000600


	//   ....[5]....
        /*c678*/ 	.word	0x00000760


	//   ....[6]....
        /*c67c*/ 	.word	0x000037d0


	//   ....[7]....
        /*c680*/ 	.word	0x00003830


	//   ....[8]....
        /*c684*/ 	.word	0x00003850


	//   ....[9]....
        /*c688*/ 	.word	0x00003870


	//   ....[10]....
        /*c68c*/ 	.word	0x000100a0


	//   ....[11]....
        /*c690*/ 	.word	0x00010100


	//   ....[12]....
        /*c694*/ 	.word	0x000115c0


	//   ....[13]....
        /*c698*/ 	.word	0x00011860


	//   ....[14]....
        /*c69c*/ 	.word	0x00021170


	//   ....[15]....
        /*c6a0*/ 	.word	0x00021190


	//   ....[16]....
        /*c6a4*/ 	.word	0x000220d0


	//   ....[17]....
        /*c6a8*/ 	.word	0x000220f0


	//   ....[18]....
        /*c6ac*/ 	.word	0x0002f640


	//   ....[19]....
        /*c6b0*/ 	.word	0x0002f680


	//   ....[20]....
        /*c6b4*/ 	.word	0x0002f6c0


	//   ....[21]....
        /*c6b8*/ 	.word	0x0002f6d0


	//----- nvinfo : EIATTR_REG_RECONFIG
	.align		4
.L_36:
        /*c6bc*/ 	.byte	0x01, 0x54
	.zero		2


	//----- nvinfo : EIATTR_SYSCALL_OFFSETS
	.align		4
        /*c6c0*/ 	.byte	0x04, 0x46
        /*c6c2*/ 	.short	(.L_38 - .L_37)


	//   ....[0]....
.L_37:
        /*c6c4*/ 	.word	0x00031e60


	//   ....[1]....
        /*c6c8*/ 	.word	0x00031fc0


	//----- nvinfo : EIATTR_MBARRIER_INSTR_OFFSETS
	.align		4
.L_38:
        /*c6cc*/ 	.byte	0x04, 0x39
        /*c6ce*/ 	.short	(.L_40 - .L_39)


	//   ....[0]....
.L_39:
        /*c6d0*/ 	.word	0x000003f0
        /*c6d4*/ 	.word	0x000000ff
        /*c6d8*/ 	.word	0x000c4450
        /*c6dc*/ 	.short	0x0100
        /*c6de*/ 	.byte	0x08
	.zero		1


	//   ....[1]....
        /*c6e0*/ 	.word	0x00000400
        /*c6e4*/ 	.word	0x000000ff
        /*c6e8*/ 	.word	0x000c4460
        /*c6ec*/ 	.short	0x0100
        /*c6ee*/ 	.byte	0x08
	.zero		1


	//   ....[2]....
        /*c6f0*/ 	.word	0x00000410
        /*c6f4*/ 	.word	0x000000ff
        /*c6f8*/ 	.word	0x000c4458
        /*c6fc*/ 	.short	0x0100
        /*c6fe*/ 	.byte	0x08
	.zero		1


	//   ....[3]....
        /*c700*/ 	.word	0x00000420
        /*c704*/ 	.word	0x000000ff
        /*c708*/ 	.word	0x000c4468
        /*c70c*/ 	.short	0x0100
        /*c70e*/ 	.byte	0x08
	.zero		1


	//   ....[4]....
        /*c710*/ 	.word	0x00000550
        /*c714*/ 	.word	0x000000ff
        /*c718*/ 	.word	0x000c4400
        /*c71c*/ 	.short	0x0100
        /*c71e*/ 	.byte	0x08
	.zero		1


	//   ....[5]....
        /*c720*/ 	.word	0x00000560
        /*c724*/ 	.word	0x000000ff
        /*c728*/ 	.word	0x000c4428
        /*c72c*/ 	.short	0x0100
        /*c72e*/ 	.byte	0x08
	.zero		1


	//   ....[6]....
        /*c730*/ 	.word	0x00000570
        /*c734*/ 	.word	0x000000ff
        /*c738*/ 	.word	0x000c4408
        /*c73c*/ 	.short	0x0100
        /*c73e*/ 	.byte	0x08
	.zero		1


	//   ....[7]....
        /*c740*/ 	.word	0x00000580
        /*c744*/ 	.word	0x000000ff
        /*c748*/ 	.word	0x000c4430
        /*c74c*/ 	.short	0x0100
        /*c74e*/ 	.byte	0x08
	.zero		1


	//   ....[8]....
        /*c750*/ 	.word	0x00000590
        /*c754*/ 	.word	0x000000ff
        /*c758*/ 	.word	0x000c4410
        /*c75c*/ 	.short	0x0100
        /*c75e*/ 	.byte	0x08
	.zero		1


	//   ....[9]....
        /*c760*/ 	.word	0x000005a0
        /*c764*/ 	.word	0x000000ff
        /*c768*/ 	.word	0x000c4438
        /*c76c*/ 	.short	0x0100
        /*c76e*/ 	.byte	0x08
	.zero		1


	//   ....[10]....
        /*c770*/ 	.word	0x000005b0
        /*c774*/ 	.word	0x000000ff
        /*c778*/ 	.word	0x000c4418
        /*c77c*/ 	.short	0x0100
        /*c77e*/ 	.byte	0x08
	.zero		1


	//   ....[11]....
        /*c780*/ 	.word	0x000005c0
        /*c784*/ 	.word	0x000000ff
        /*c788*/ 	.word	0x000c4440
        /*c78c*/ 	.short	0x0100
        /*c78e*/ 	.byte	0x08
	.zero		1


	//   ....[12]....
        /*c790*/ 	.word	0x000005d0
        /*c794*/ 	.word	0x000000ff
        /*c798*/ 	.word	0x000c4420
        /*c79c*/ 	.short	0x0100
        /*c79e*/ 	.byte	0x08
	.zero		1


	//   ....[13]....
        /*c7a0*/ 	.word	0x000005e0
        /*c7a4*/ 	.word	0x000000ff
        /*c7a8*/ 	.word	0x000c4448
        /*c7ac*/ 	.short	0x0100
        /*c7ae*/ 	.byte	0x08
	.zero		1


	//   ....[14]....
        /*c7b0*/ 	.word	0x00000710
        /*c7b4*/ 	.word	0x000000ff
        /*c7b8*/ 	.word	0x000c4470
        /*c7bc*/ 	.short	0x0100
        /*c7be*/ 	.byte	0x08
	.zero		1


	//   ....[15]....
        /*c7c0*/ 	.word	0x00000720
        /*c7c4*/ 	.word	0x000000ff
        /*c7c8*/ 	.word	0x000c4480
        /*c7cc*/ 	.short	0x0100
        /*c7ce*/ 	.byte	0x08
	.zero		1


	//   ....[16]....
        /*c7d0*/ 	.word	0x00000730
        /*c7d4*/ 	.word	0x000000ff
        /*c7d8*/ 	.word	0x000c4478
        /*c7dc*/ 	.short	0x0100
        /*c7de*/ 	.byte	0x08
	.zero		1


	//   ....[17]....
        /*c7e0*/ 	.word	0x00000740
        /*c7e4*/ 	.word	0x000000ff
        /*c7e8*/ 	.word	0x000c4488
        /*c7ec*/ 	.short	0x0100
        /*c7ee*/ 	.byte	0x08
	.zero		1


	//   ....[18]....
        /*c7f0*/ 	.word	0x00000880
        /*c7f4*/ 	.word	0x000000ff
        /*c7f8*/ 	.word	0x000c4490
        /*c7fc*/ 	.short	0x0100
        /*c7fe*/ 	.byte	0x06
	.zero		1


	//   ....[19]....
        /*c800*/ 	.word	0x00000890
        /*c804*/ 	.word	0x000000ff
        /*c808*/ 	.word	0x000c4498
        /*c80c*/ 	.short	0x0100
        /*c80e*/ 	.byte	0x06
	.zero		1


	//   ....[20]....
        /*c810*/ 	.word	0x000008a0
        /*c814*/ 	.word	0x000000ff
        /*c818*/ 	.word	0x000c44a0
        /*c81c*/ 	.short	0x0100
        /*c81e*/ 	.byte	0x06
	.zero		1


	//   ....[21]....
        /*c820*/ 	.word	0x000008b0
        /*c824*/ 	.word	0x000000ff
        /*c828*/ 	.word	0x000c44a8
        /*c82c*/ 	.short	0x0100
        /*c82e*/ 	.byte	0x06
	.zero		1


	//   ....[22]....
        /*c830*/ 	.word	0x000009b0
        /*c834*/ 	.word	0x000000ff
        /*c838*/ 	.word	0x000c44c0
        /*c83c*/ 	.short	0x0100
        /*c83e*/ 	.byte	0x08
	.zero		1


	//   ....[23]....
        /*c840*/ 	.word	0x000009c0
        /*c844*/ 	.word	0x000000ff
        /*c848*/ 	.word	0x000c44e0
        /*c84c*/ 	.short	0x0100
        /*c84e*/ 	.byte	0x08
	.zero		1


	//   ....[24]....
        /*c850*/ 	.word	0x000009d0
        /*c854*/ 	.word	0x000000ff
        /*c858*/ 	.word	0x000c44c8
        /*c85c*/ 	.short	0x0100
        /*c85e*/ 	.byte	0x08
	.zero		1


	//   ....[25]....
        /*c860*/ 	.word	0x000009e0
        /*c864*/ 	.word	0x000000ff
        /*c868*/ 	.word	0x000c44e8
        /*c86c*/ 	.short	0x0100
        /*c86e*/ 	.byte	0x08
	.zero		1


	//   ....[26]....
        /*c870*/ 	.word	0x000009f0
        /*c874*/ 	.word	0x000000ff
        /*c878*/ 	.word	0x000c44d0
        /*c87c*/ 	.short	0x0100
        /*c87e*/ 	.byte	0x08
	.zero		1


	//   ....[27]....
        /*c880*/ 	.word	0x00000a00
        /*c884*/ 	.word	0x000000ff
        /*c888*/ 	.word	0x000c44f0
        /*c88c*/ 	.short	0x0100
        /*c88e*/ 	.byte	0x08
	.zero		1


	//   ....[28]....
        /*c890*/ 	.word	0x00000a10
        /*c894*/ 	.word	0x000000ff
        /*c898*/ 	.word	0x000c44d8
        /*c89c*/ 	.short	0x0100
        /*c89e*/ 	.byte	0x08
	.zero		1


	//   ....[29]....
        /*c8a0*/ 	.word	0x00000a20
        /*c8a4*/ 	.word	0x000000ff
        /*c8a8*/ 	.word	0x000c44f8
        /*c8ac*/ 	.short	0x0100
        /*c8ae*/ 	.byte	0x08
	.zero		1


	//   ....[30]....
        /*c8b0*/ 	.word	0x00000b20
        /*c8b4*/ 	.word	0x000000ff
        /*c8b8*/ 	.word	0x000c44b0
        /*c8bc*/ 	.short	0x0100
        /*c8be*/ 	.byte	0x06
	.zero		1


	//   ....[31]....
        /*c8c0*/ 	.word	0x000014d0
        /*c8c4*/ 	.word	0x000000ff
        /*c8c8*/ 	.word	0x000c4450
        /*c8cc*/ 	.short	0x010a
        /*c8ce*/ 	.byte	0x04
	.zero		1


	//   ....[32]....
        /*c8d0*/ 	.word	0x000015e0
        /*c8d4*/ 	.word	0x000000ff
        /*c8d8*/ 	.word	0x000c4400
        /*c8dc*/ 	.short	0x010a
        /*c8de*/ 	.byte	0x28
	.zero		1


	//   ....[33]....
        /*c8e0*/ 	.word	0x00001640
        /*c8e4*/ 	.word	0x000000ff
        /*c8e8*/ 	.word	0xfffffff8
        /*c8ec*/ 	.short	0x010a
        /*c8ee*/ 	.byte	0x04
	.zero		1


	//   ....[34]....
        /*c8f0*/ 	.word	0x00002c40
        /*c8f4*/ 	.word	0x00000000
        /*c8f8*/ 	.word	0x00000000
        /*c8fc*/ 	.short	0x0101
        /*c8fe*/ 	.byte	0x06
	.zero		1


	//   ....[35]....
        /*c900*/ 	.word	0x00005380
        /*c904*/ 	.word	0x000000ff
        /*c908*/ 	.word	0x000c4400
        /*c90c*/ 	.short	0x010a
        /*c90e*/ 	.byte	0x04
	.zero		1


	//   ....[36]....
        /*c910*/ 	.word	0x0000eb00
        /*c914*/ 	.word	0x000000ff
        /*c918*/ 	.word	0x00000000
        /*c91c*/ 	.short	0x0101
        /*c91e*/ 	.byte	0x04
	.zero		1


	//   ....[37]....
        /*c920*/ 	.word	0x0000ec80
        /*c924*/ 	.word	0x000000ff
        /*c928*/ 	.word	0x000c4400
        /*c92c*/ 	.short	0x010a
        /*c92e*/ 	.byte	0x05
	.zero		1


	//   ....[38]....
        /*c930*/ 	.word	0x00013af0
        /*c934*/ 	.word	0x000000ff
        /*c938*/ 	.word	0x000c4400
        /*c93c*/ 	.short	0x010a
        /*c93e*/ 	.byte	0x07
	.zero		1


	//   ....[39]....
        /*c940*/ 	.word	0x00014720
        /*c944*/ 	.word	0x000000ff
        /*c948*/ 	.word	0x000c4400
        /*c94c*/ 	.short	0x010a
        /*c94e*/ 	.byte	0x07
	.zero		1


	//   ....[40]....
        /*c950*/ 	.word	0x0001e9d0
        /*c954*/ 	.word	0x000000ff
        /*c958*/ 	.word	0x00000000
        /*c95c*/ 	.short	0x0101
        /*c95e*/ 	.byte	0x07
	.zero		1


	//   ....[41]....
        /*c960*/ 	.word	0x0001ea80
        /*c964*/ 	.word	0x000000ff
        /*c968*/ 	.word	0x00000000
        /*c96c*/ 	.short	0x0101
        /*c96e*/ 	.byte	0x07
	.zero		1


	//   ....[42]....
        /*c970*/ 	.word	0x0001ec40
        /*c974*/ 	.word	0x000000ff
        /*c978*/ 	.word	0x000c4400
        /*c97c*/ 	.short	0x010a
        /*c97e*/ 	.byte	0x05
	.zero		1


	//   ....[43]....
        /*c980*/ 	.word	0x00024b50
        /*c984*/ 	.word	0x000000ff
        /*c988*/ 	.word	0x000c4400
        /*c98c*/ 	.short	0x010a
        /*c98e*/ 	.byte	0x07
	.zero		1


	//   ....[44]....
        /*c990*/ 	.word	0x00025040
        /*c994*/ 	.word	0x000000ff
        /*c998*/ 	.word	0x000c4400
        /*c99c*/ 	.short	0x010a
        /*c99e*/ 	.byte	0x07
	.zero		1


	//   ....[45]....
        /*c9a0*/ 	.word	0x0002f2f0
        /*c9a4*/ 	.word	0x000000ff
        /*c9a8*/ 	.word	0x00000000
        /*c9ac*/ 	.short	0x0101
        /*c9ae*/ 	.byte	0x07
	.zero		1


	//   ....[46]....
        /*c9b0*/ 	.word	0x0002f3a0
        /*c9b4*/ 	.word	0x000000ff
        /*c9b8*/ 	.word	0x00000000
        /*c9bc*/ 	.short	0x0101
        /*c9be*/ 	.byte	0x07
	.zero		1


	//   ....[47]....
        /*c9c0*/ 	.word	0x0002f580
        /*c9c4*/ 	.word	0x000000ff
        /*c9c8*/ 	.word	0x00000000
        /*c9cc*/ 	.short	0x0101
        /*c9ce*/ 	.byte	0x04
	.zero		1


	//   ....[48]....
        /*c9d0*/ 	.word	0x0002f610
        /*c9d4*/ 	.word	0x000000ff
        /*c9d8*/ 	.word	0x00000000
        /*c9dc*/ 	.short	0x0101
        /*c9de*/ 	.byte	0x06
	.zero		1


	//   ....[49]....
        /*c9e0*/ 	.word	0x00031a20
        /*c9e4*/ 	.word	0x000000ff
        /*c9e8*/ 	.word	0x00000008
        /*c9ec*/ 	.short	0x010a
        /*c9ee*/ 	.byte	0x05
	.zero		1


	//   ....[50]....
        /*c9f0*/ 	.word	0x00035730
        /*c9f4*/ 	.word	0x00000000
        /*c9f8*/ 	.word	0x000c4490
        /*c9fc*/ 	.short	0x0101
        /*c9fe*/ 	.byte	0x25
	.zero		1


	//   ....[51]....
        /*ca00*/ 	.word	0x00035b90
        /*ca04*/ 	.word	0x00000007
        /*ca08*/ 	.word	0x000c4460
        /*ca0c*/ 	.short	0x010a
        /*ca0e*/ 	.byte	0x3f
	.zero		1


	//   ....[52]....
        /*ca10*/ 	.word	0x00036050
        /*ca14*/ 	.word	0x00000007
        /*ca18*/ 	.word	0x000c44b0
        /*ca1c*/ 	.short	0x0101
        /*ca1e*/ 	.byte	0x3f
	.zero		1


	//   ....[53]....
        /*ca20*/ 	.word	0x00036060
        /*ca24*/ 	.word	0x00000007
        /*ca28*/ 	.word	0x000c44b0
        /*ca2c*/ 	.short	0x010a
        /*ca2e*/ 	.byte	0x3f
	.zero		1


	//   ....[54]....
        /*ca30*/ 	.word	0x00036100
        /*ca34*/ 	.word	0x00000004
        /*ca38*/ 	.word	0x000c4460
        /*ca3c*/ 	.short	0x010a
        /*ca3e*/ 	.byte	0x3f
	.zero		1


	//   ....[55]....
        /*ca40*/ 	.word	0x000369d0
        /*ca44*/ 	.word	0x00000008
        /*ca48*/ 	.word	0x000c4428
        /*ca4c*/ 	.short	0x010a
        /*ca4e*/ 	.byte	0x3f
	.zero		1


	//   ....[56]....
        /*ca50*/ 	.word	0x00036e70
        /*ca54*/ 	.word	0x00000005
        /*ca58*/ 	.word	0x000c44b0
        /*ca5c*/ 	.short	0x0101
        /*ca5e*/ 	.byte	0x3f
	.zero		1


	//   ....[57]....
        /*ca60*/ 	.word	0x00036e80
        /*ca64*/ 	.word	0x00000005
        /*ca68*/ 	.word	0x000c44b0
        /*ca6c*/ 	.short	0x010a
        /*ca6e*/ 	.byte	0x3f
	.zero		1


	//   ....[58]....
        /*ca70*/ 	.word	0x00036f30
        /*ca74*/ 	.word	0x00000007
        /*ca78*/ 	.word	0x000c4428
        /*ca7c*/ 	.short	0x010a
        /*ca7e*/ 	.byte	0x3f
	.zero		1


	//   ....[59]....
        /*ca80*/ 	.word	0x00037420
        /*ca84*/ 	.word	0x00000007
        /*ca88*/ 	.word	0x000c4428
        /*ca8c*/ 	.short	0x010a
        /*ca8e*/ 	.byte	0x3f
	.zero		1


	//   ....[60]....
        /*ca90*/ 	.word	0x000378e0
        /*ca94*/ 	.word	0x00000007
        /*ca98*/ 	.word	0x000c4428
        /*ca9c*/ 	.short	0x010a
        /*ca9e*/ 	.byte	0x3f
	.zero		1


	//   ....[61]....
        /*caa0*/ 	.word	0x00037e10
        /*caa4*/ 	.word	0x00000003
        /*caa8*/ 	.word	0x000c4450
        /*caac*/ 	.short	0x010a
        /*caae*/ 	.byte	0x3f
	.zero		1


	//   ....[62]....
        /*cab0*/ 	.word	0x00037e70
        /*cab4*/ 	.word	0x00000003
        /*cab8*/ 	.word	0x000c4400
        /*cabc*/ 	.short	0x010a
        /*cabe*/ 	.byte	0x3f
	.zero		1


	//   ....[63]....
        /*cac0*/ 	.word	0x00037ee0
        /*cac4*/ 	.word	0x00000003
        /*cac8*/ 	.word	0xfffffff8
        /*cacc*/ 	.short	0x010a
        /*cace*/ 	.byte	0x3f
	.zero		1


	//   ....[64]....
        /*cad0*/ 	.word	0x00037f40
        /*cad4*/ 	.word	0x00000003
        /*cad8*/ 	.word	0x000c4400
        /*cadc*/ 	.short	0x010a
        /*cade*/ 	.byte	0x3f
	.zero		1


	//   ....[65]....
        /*cae0*/ 	.word	0x00037fa0
        /*cae4*/ 	.word	0x00000004
        /*cae8*/ 	.word	0x000c4400
        /*caec*/ 	.short	0x010a
        /*caee*/ 	.byte	0x3f
	.zero		1


	//   ....[66]....
        /*caf0*/ 	.word	0x00038000
        /*caf4*/ 	.word	0x00000000
        /*caf8*/ 	.word	0x000c4400
        /*cafc*/ 	.short	0x010a
        /*cafe*/ 	.byte	0x3f
	.zero		1


	//   ....[67]....
        /*cb00*/ 	.word	0x00038060
        /*cb04*/ 	.word	0x00000002
        /*cb08*/ 	.word	0x000c4400
        /*cb0c*/ 	.short	0x010a
        /*cb0e*/ 	.byte	0x3f
	.zero		1


	//   ....[68]....
        /*cb10*/ 	.word	0x000380c0
        /*cb14*/ 	.word	0x00000000
        /*cb18*/ 	.word	0x000c4400
        /*cb1c*/ 	.short	0x010a
        /*cb1e*/ 	.byte	0x3f
	.zero		1


	//   ....[69]....
        /*cb20*/ 	.word	0x00038140
        /*cb24*/ 	.word	0x00000003
        /*cb28*/ 	.word	0x00000008
        /*cb2c*/ 	.short	0x010a
        /*cb2e*/ 	.byte	0x3f
	.zero		1


	//   ....[70]....
        /*cb30*/ 	.word	0x00038210
        /*cb34*/ 	.word	0x00000007
        /*cb38*/ 	.word	0x000c4460
        /*cb3c*/ 	.short	0x010a
        /*cb3e*/ 	.byte	0x3f
	.zero		1


	//   ....[71]....
        /*cb40*/ 	.word	0x00038260
        /*cb44*/ 	.word	0x00000007
        /*cb48*/ 	.word	0x000c44b0
        /*cb4c*/ 	.short	0x010a
        /*cb4e*/ 	.byte	0x3f
	.zero		1


	//   ....[72]....
        /*cb50*/ 	.word	0x000382b0
        /*cb54*/ 	.word	0x00000004
        /*cb58*/ 	.word	0x000c4460
        /*cb5c*/ 	.short	0x010a
        /*cb5e*/ 	.byte	0x3f
	.zero		1


	//   ....[73]....
        /*cb60*/ 	.word	0x00038380
        /*cb64*/ 	.word	0x00000008
        /*cb68*/ 	.word	0x000c4428
        /*cb6c*/ 	.short	0x010a
        /*cb6e*/ 	.byte	0x3f
	.zero		1


	//   ....[74]....
        /*cb70*/ 	.word	0x000383d0
        /*cb74*/ 	.word	0x00000005
        /*cb78*/ 	.word	0x000c44b0
        /*cb7c*/ 	.short	0x010a
        /*cb7e*/ 	.byte	0x3f
	.zero		1


	//   ....[75]....
        /*cb80*/ 	.word	0x00038420
        /*cb84*/ 	.word	0x00000007
        /*cb88*/ 	.word	0x000c4428
        /*cb8c*/ 	.short	0x010a
        /*cb8e*/ 	.byte	0x3f
	.zero		1


	//   ....[76]....
        /*cb90*/ 	.word	0x00038470
        /*cb94*/ 	.word	0x00000007
        /*cb98*/ 	.word	0x000c4428
        /*cb9c*/ 	.short	0x010a
        /*cb9e*/ 	.byte	0x3f
	.zero		1


	//   ....[77]....
        /*cba0*/ 	.word	0x000384c0
        /*cba4*/ 	.word	0x00000007
        /*cba8*/ 	.word	0x000c4428
        /*cbac*/ 	.short	0x010a
        /*cbae*/ 	.byte	0x3f
	.zero		1


	//----- nvinfo : EIATTR_NUM_MBARRIERS
	.align		4
.L_40:
        /*cbb0*/ 	.byte	0x03, 0x38
        /*cbb2*/ 	.short	0x001f


	//----- nvinfo : EIATTR_EXIT_INSTR_OFFSETS
	.align		4
        /*cbb4*/ 	.byte	0x04, 0x1c
        /*cbb6*/ 	.short	(.L_42 - .L_41)


	//   ....[0]....
.L_41:
        /*cbb8*/ 	.word	0x00000b80


	//   ....[1]....
        /*cbbc*/ 	.word	0x00000c00


	//   ....[2]....
        /*cbc0*/ 	.word	0x000357b0


	//   ....[3]....
        /*cbc4*/ 	.word	0x00035810


	//   ....[4]....
        /*cbc8*/ 	.word	0x00035850


	//   ....[5]....
        /*cbcc*/ 	.word	0x000365d0


	//   ....[6]....
        /*cbd0*/ 	.word	0x00036610


	//   ....[7]....
        /*cbd4*/ 	.word	0x00037df0


	//----- nvinfo : EIATTR_MAX_THREADS
	.align		4
.L_42:
        /*cbd8*/ 	.byte	0x04, 0x05
        /*cbda*/ 	.short	(.L_44 - .L_43)
.L_43:
        /*cbdc*/ 	.word	0x00000180
        /*cbe0*/ 	.word	0x00000001
        /*cbe4*/ 	.word	0x00000001


	//----- nvinfo : EIATTR_CRS_STACK_SIZE
	.align		4
.L_44:
        /*cbe8*/ 	.byte	0x04, 0x1e
        /*cbea*/ 	.short	(.L_46 - .L_45)
.L_45:
        /*cbec*/ 	.word	0x00000000


	//----- nvinfo : EIATTR_CBANK_PARAM_SIZE
	.align		4
.L_46:
        /*cbf0*/ 	.byte	0x03, 0x19
        /*cbf2*/ 	.short	0x0870


	//----- nvinfo : EIATTR_PARAM_CBANK
	.align		4
        /*cbf4*/ 	.byte	0x04, 0x0a
        /*cbf6*/ 	.short	(.L_48 - .L_47)
	.align		4
.L_47:
        /*cbf8*/ 	.word	index@(.nv.constant0._ZN7cutlass13device_kernelINS_4fmha6kernel28FmhaKernelTmaWarpSpecializedINS1_10collective30FmhaMainloopTmaWarpSpecializedINS_10bfloat16_tEffN4cute5tupleIJNS7_1CILi128EEESA_NS9_ILi512EEEEEENS8_IJiNS9_ILi1EEENS8_IJiiEEEEEESF_SF_NS4_12CausalFusionEJNS2_6OptionILNS2_3TagE0ENS9_ILb1EEEEENSH_ILSI_2ESJ_EEEEENS4_15FmhaFwdEpilogueIS6_fNS8_IJNS9_ILi64EEESB_SA_EEEEENS2_23PersistentTileSchedulerEJSK_SL_EEEEEvNT_6ParamsE)
        /*cbfc*/ 	.short	0x0210
        /*cbfe*/ 	.short	0x0870


	//----- nvinfo : EIATTR_SW_WAR
	.align		4
.L_48:
        /*cc00*/ 	.byte	0x04, 0x36
        /*cc02*/ 	.short	(.L_50 - .L_49)
.L_49:
        /*cc04*/ 	.word	0x00000008
.L_50:


//--------------------- .nv.callgraph             --------------------------
	.section	.nv.callgraph,"",@"SHT_CUDA_CALLGRAPH"
	.align	4
	.sectionentsize	8
	.align		4
        /*0000*/ 	.word	0x00000000
	.align		4
        /*0004*/ 	.word	0xffffffff
	.align		4
        /*0008*/ 	.word	index@(_ZN7cutlass13device_kernelINS_4fmha6kernel28FmhaKernelTmaWarpSpecializedINS1_10collective30FmhaMainloopTmaWarpSpecializedINS_10bfloat16_tEffN4cute5tupleIJNS7_1CILi128EEESA_NS9_ILi512EEEEEENS8_IJiNS9_ILi1EEENS8_IJiiEEEEEESF_SF_NS4_12CausalFusionEJNS2_6OptionILNS2_3TagE0ENS9_ILb1EEEEENSH_ILSI_2ESJ_EEEEENS4_15FmhaFwdEpilogueIS6_fNS8_IJNS9_ILi64EEESB_SA_EEEEENS2_23PersistentTileSchedulerEJSK_SL_EEEEEvNT_6ParamsE)
	.align		4
        /*000c*/ 	.word	index@(__assertfail)
	.align		4
        /*0010*/ 	.word	0x00000000
	.align		4
        /*0014*/ 	.word	0xfffffffe
	.align		4
        /*0018*/ 	.word	0x00000000
	.align		4
        /*001c*/ 	.word	0xfffffffd
	.align		4
        /*0020*/ 	.word	0x00000000
	.align		4
        /*0024*/ 	.word	0xfffffffc


//--------------------- .nv.constant4             --------------------------
	.section	.nv.constant4,"a",@progbits
	.align	8
	.align		8
.nv.constant4:
        /*0000*/ 	.dword	__assertfail
	.align		8
        /*0008*/ 	.dword	__unnamed_1
	.align		8
        /*0010*/ 	.dword	__unnamed_2
	.align		8
        /*0018*/ 	.dword	_ZN39_INTERNAL_0ee7fedb_4_k_cu_924d0ec6_33384cuda3std3__45__cpo5beginE
	.align		8
        /*0020*/ 	.dword	_ZN39_INTERNAL_0ee7fedb_4_k_cu_924d0ec6_33384cuda3std3__45__cpo3endE
	.align		8
        /*0028*/ 	.dword	_ZN39_INTERNAL_0ee7fedb_4_k_cu_924d0ec6_33384cuda3std3__45__cpo6cbeginE
	.align		8
        /*0030*/ 	.dword	_ZN39_INTERNAL_0ee7fedb_4_k_cu_924d0ec6_33384cuda3std3__45__cpo4cendE
	.align		8
        /*0038*/ 	.dword	_ZN39_INTERNAL_0ee7fedb_4_k_cu_924d0ec6_33384cuda3std3__441_GLOBAL__N__0ee7fedb_4_k_cu_924d0ec6_33386ignoreE
	.align		8
        /*0040*/ 	.dword	_ZN39_INTERNAL_0ee7fedb_4_k_cu_924d0ec6_33384cuda3std3__419piecewise_constructE
	.align		8
        /*0048*/ 	.dword	_ZN39_INTERNAL_0ee7fedb_4_k_cu_924d0ec6_33384cuda3std3__48in_placeE
	.align		8
        /*0050*/ 	.dword	_ZN39_INTERNAL_0ee7fedb_4_k_cu_924d0ec6_33384cuda3std6ranges3__45__cpo4swapE
	.align		8
        /*0058*/ 	.dword	_ZN39_INTERNAL_0ee7fedb_4_k_cu_924d0ec6_33384cuda3std6ranges3__45__cpo9iter_moveE
	.align		8
        /*0060*/ 	.dword	_ZN39_INTERNAL_0ee7fedb_4_k_cu_924d0ec6_33384cute7productE
	.align		8
        /*0068*/ 	.dword	_ZN39_INTERNAL_0ee7fedb_4_k_cu_924d0ec6_33384cute1_E
	.align		8
        /*0070*/ 	.dword	$str$24
	.align		8
        /*0078*/ 	.dword	$str$25


//--------------------- .text._ZN7cutlass13device_kernelINS_4fmha6kernel28FmhaKernelTmaWarpSpecializedINS1_10collective30FmhaMainloopTmaWarpSpecializedINS_10bfloat16_tEffN4cute5tupleIJNS7_1CILi128EEESA_NS9_ILi512EEEEEENS8_IJiNS9_ILi1EEENS8_IJiiEEEEEESF_SF_NS4_12CausalFusionEJNS2_6OptionILNS2_3TagE0ENS9_ILb1EEEEENSH_ILSI_2ESJ_EEEEENS4_15FmhaFwdEpilogueIS6_fNS8_IJNS9_ILi64EEESB_SA_EEEEENS2_23PersistentTileSchedulerEJSK_SL_EEEEEvNT_6ParamsE --------------------------
	.section	.text._ZN7cutlass13device_kernelINS_4fmha6kernel28FmhaKernelTmaWarpSpecializedINS1_10collective30FmhaMainloopTmaWarpSpecializedINS_10bfloat16_tEffN4cute5tupleIJNS7_1CILi128EEESA_NS9_ILi512EEEEEENS8_IJiNS9_ILi1EEENS8_IJiiEEEEEESF_SF_NS4_12CausalFusionEJNS2_6OptionILNS2_3TagE0ENS9_ILb1EEEEENSH_ILSI_2ESJ_EEEEENS4_15FmhaFwdEpilogueIS6_fNS8_IJNS9_ILi64EEESB_SA_EEEEENS2_23PersistentTileSchedulerEJSK_SL_EEEEEvNT_6ParamsE,"ax",@progbits
	.align	128
.text._ZN7cutlass13device_kernelINS_4fmha6kernel28FmhaKernelTmaWarpSpecializedINS1_10collective30FmhaMainloopTmaWarpSpecializedINS_10bfloat16_tEffN4cute5tupleIJNS7_1CILi128EEESA_NS9_ILi512EEEEEENS8_IJiNS9_ILi1EEENS8_IJiiEEEEEESF_SF_NS4_12CausalFusionEJNS2_6OptionILNS2_3TagE0ENS9_ILb1EEEEENSH_ILSI_2ESJ_EEEEENS4_15FmhaFwdEpilogueIS6_fNS8_IJNS9_ILi64EEESB_SA_EEEEENS2_23PersistentTileSchedulerEJSK_SL_EEEEEvNT_6ParamsE:
        .type           _ZN7cutlass13device_kernelINS_4fmha6kernel28FmhaKernelTmaWarpSpecializedINS1_10collective30FmhaMainloopTmaWarpSpecializedINS_10bfloat16_tEffN4cute5tupleIJNS7_1CILi128EEESA_NS9_ILi512EEEEEENS8_IJiNS9_ILi1EEENS8_IJiiEEEEEESF_SF_NS4_12CausalFusionEJNS2_6OptionILNS2_3TagE0ENS9_ILb1EEEEENSH_ILSI_2ESJ_EEEEENS4_15FmhaFwdEpilogueIS6_fNS8_IJNS9_ILi64EEESB_SA_EEEEENS2_23PersistentTileSchedulerEJSK_SL_EEEEEvNT_6ParamsE,@function
        .size           _ZN7cutlass13device_kernelINS_4fmha6kernel28FmhaKernelTmaWarpSpecializedINS1_10collective30FmhaMainloopTmaWarpSpecializedINS_10bfloat16_tEffN4cute5tupleIJNS7_1CILi128EEESA_NS9_ILi512EEEEEENS8_IJiNS9_ILi1EEENS8_IJiiEEEEEESF_SF_NS4_12CausalFusionEJNS2_6OptionILNS2_3TagE0ENS9_ILb1EEEEENSH_ILSI_2ESJ_EEEEENS4_15FmhaFwdEpilogueIS6_fNS8_IJNS9_ILi64EEESB_SA_EEEEENS2_23PersistentTileSchedulerEJSK_SL_EEEEEvNT_6ParamsE,(.L_x_174 - _ZN7cutlass13device_kernelINS_4fmha6kernel28FmhaKernelTmaWarpSpecializedINS1_10collective30FmhaMainloopTmaWarpSpecializedINS_10bfloat16_tEffN4cute5tupleIJNS7_1CILi128EEESA_NS9_ILi512EEEEEENS8_IJiNS9_ILi1EEENS8_IJiiEEEEEESF_SF_NS4_12CausalFusionEJNS2_6OptionILNS2_3TagE0ENS9_ILb1EEEEENSH_ILSI_2ESJ_EEEEENS4_15FmhaFwdEpilogueIS6_fNS8_IJNS9_ILi64EEESB_SA_EEEEENS2_23PersistentTileSchedulerEJSK_SL_EEEEEvNT_6ParamsE)
        .other          _ZN7cutlass13device_kernelINS_4fmha6kernel28FmhaKernelTmaWarpSpecializedINS1_10collective30FmhaMainloopTmaWarpSpecializedINS_10bfloat16_tEffN4cute5tupleIJNS7_1CILi128EEESA_NS9_ILi512EEEEEENS8_IJiNS9_ILi1EEENS8_IJiiEEEEEESF_SF_NS4_12CausalFusionEJNS2_6OptionILNS2_3TagE0ENS9_ILb1EEEEENSH_ILSI_2ESJ_EEEEENS4_15FmhaFwdEpilogueIS6_fNS8_IJNS9_ILi64EEESB_SA_EEEEENS2_23PersistentTileSchedulerEJSK_SL_EEEEEvNT_6ParamsE,@"STO_CUDA_ENTRY STV_DEFAULT"
_ZN7cutlass13device_kernelINS_4fmha6kernel28FmhaKernelTmaWarpSpecializedINS1_10collective30FmhaMainloopTmaWarpSpecializedINS_10bfloat16_tEffN4cute5tupleIJNS7_1CILi128EEESA_NS9_ILi512EEEEEENS8_IJiNS9_ILi1EEENS8_IJiiEEEEEESF_SF_NS4_12CausalFusionEJNS2_6OptionILNS2_3TagE0ENS9_ILb1EEEEENSH_ILSI_2ESJ_EEEEENS4_15FmhaFwdEpilogueIS6_fNS8_IJNS9_ILi64EEESB_SA_EEEEENS2_23PersistentTileSchedulerEJSK_SL_EEEEEvNT_6ParamsE:
[----:B------:R-:W1:Y:S02]  /*0000*/  LDC R1, c[0x0][0x28] ;  /* 0x00000a00ff017b82 */ /* 0x000e640000000800 */
[----:B-1----:R-:W-:Y:S01]  /*0010*/  IADD3 R1, R1, -0x12c8, RZ ;  /* 0xffffed3801017810 */ /* 0x002fe20007ffe0ff */
[----:B------:R-:W1:Y:S05]  /*0020*/  S2R R3, SR_TID.X ;  /* 0x0000000000037919 */ /* 0x000e6a0000002100 */
[----:B------:R-:W2:Y:S01]  /*0030*/  S2UR UR6, SR_CTAID.X ;  /* 0x00000000000679c3 */ /* 0x000ea20000002500 */
[----:B------:R-:W-:Y:S01]  /*0040*/  ELECT P1, URZ, PT ;  /* 0x00000000003f782f */ /* 0x000fe20003820000 */
[----:B------:R-:W-:Y:S01]  /*0050*/  BSSY B0, `(.L_x_0) ;  /* 0x0000019000007945 */ /* 0x000fe20003800000 */
[----:B-1----:R-:W-:-:S05]  /*0060*/  SHF.R.U32.HI R0, RZ, 0x5, R3 ;  /* 0x00000005ff007819 */ /* 0x002fca0000011603 */
[----:B------:R-:W1:Y:S02]  /*0070*/  SHFL.IDX PT, R2, R0, RZ, 0x1f ;  /* 0x00001fff00027589 */ /* 0x000e6400000e0000 */
[----:B-1----:R-:W-:Y:S02]  /*0080*/  R2UR UR4, R2 ;  /* 0x00000000020472ca */ /* 0x002fe400000e0000 */
[----:B------:R-:W-:Y:S01]  /*0090*/  SHF.R.U32.HI R2, RZ, 0x7, R3 ;  /* 0x00000007ff027819 */ /* 0x000fe20000011603 */
[----:B--2---:R-:W-:-:S05]  /*00a0*/  IMAD.U32 R3, RZ, RZ, UR6 ;  /* 0x00000006ff037e24 */ /* 0x004fca000f8e00ff */
[----:B------:R1:W-:Y:S04]  /*00b0*/  STL [R1+0x2b8], R3 ;  /* 0x0002b80301007387 */ /* 0x0003e80000100800 */
[----:B------:R-:W2:Y:S01]  /*00c0*/  SHFL.IDX PT, R2, R2, RZ, 0x1f ;  /* 0x00001fff02027589 */ /* 0x000ea200000e0000 */
[----:B------:R-:W-:Y:S02]  /*00d0*/  USHF.R.S32.HI UR5, URZ, 0x1f, UR4 ;  /* 0x0000001f3f057899 */ /* 0x000fe40008011404 */
[----:B------:R-:W-:Y:S02]  /*00e0*/  ISETP.EQ.AND P2, PT, RZ, UR4, P1 ;  /* 0x00000004ff007c0c */ /* 0x000fe40008f42270 */
[----:B------:R-:W-:-:S04]  /*00f0*/  ULEA.HI UR5, UR5, UR4, URZ, 0x2 ;  /* 0x0000000405057291 */ /* 0x000fc8000f8f103f */
[----:B------:R-:W-:-:S04]  /*0100*/  ULOP3.LUT UR5, UR5, 0xfffffffc, URZ, 0xc0, !UPT ;  /* 0xfffffffc05057892 */ /* 0x000fc8000f8ec03f */
[----:B------:R-:W-:-:S03]  /*0110*/  UIADD3 UR5, UR4, -UR5, URZ ;  /* 0x8000000504057290 */ /* 0x000fc6000fffe03f */
[----:B-1----:R-:W-:Y:S09]  /*0120*/  @!P2 BRA `(.L_x_1) ;  /* 0x00000000002ca947 */ /* 0x002ff20003800000 */
[----:B------:R-:W-:Y:S02]  /*0130*/  ULDC.64 UR6, c[0x0][0x198] ;  /* 0x0000660000067ab9 */ /* 0x000fe40000000a00 */
[----:B------:R-:W-:Y:S02]  /*0140*/  UIADD3 UR8, UP0, UR6, 0xf0, URZ ;  /* 0x000000f006087890 */ /* 0x000fe4000ff1e03f */
[----:B------:R-:W-:Y:S02]  /*0150*/  UIADD3 UR10, UP1, UR6, 0x1f0, URZ ;  /* 0x000001f0060a7890 */ /* 0x000fe4000ff3e03f */
[----:B------:R-:W-:Y:S02]  /*0160*/  UIADD3 UR6, UP2, UR6, 0x2f0, URZ ;  /* 0x000002f006067890 */ /* 0x000fe4000ff5e03f */
[----:B------:R-:W-:Y:S02]  /*0170*/  UIADD3.X UR9, URZ, UR7, URZ, UP0, !UPT ;  /* 0x000000073f097290 */ /* 0x000fe400087fe43f */
[----:B------:R-:W-:-:S02]  /*0180*/  UIADD3.X UR11, URZ, UR7, URZ, UP1, !UPT ;  /* 0x000000073f0b7290 */ /* 0x000fc40008ffe43f */
[----:B------:R-:W-:-:S05]  /*0190*/  UIADD3.X UR7, URZ, UR7, URZ, UP2, !UPT ;  /* 0x000000073f077290 */ /* 0x000fca00097fe43f */
[----:B------:R1:W-:Y:S02]  /*01a0*/  UTMACCTL.PF [UR8] ;  /* 0x00000000080079b9 */ /* 0x0003e40008040000 */
[----:B------:R1:W-:Y:S02]  /*01b0*/  UTMACCTL.PF [UR10] ;  /* 0x000000000a0079b9 */ /* 0x0003e40008040000 */
[----:B------:R1:W-:Y:S02]  /*01c0*/  UTMACCTL.PF [UR6] ;  /* 0x00000000060079b9 */ /* 0x0003e40008040000 */
[----:B-1----:R-:W-:Y:S01]  /*01d0*/  NOP ;  /* 0x0000000000007918 */ /* 0x002fe20000000000 */
.L_x_1:
[----:B------:R-:W-:Y:S05]  /*01e0*/  BSYNC B0 ;  /* 0x0000000000007941 */ /* 0x000fea0003800000 */
.L_x_0:
[----:B--2---:R-:W-:Y:S01]  /*01f0*/  R2UR UR47, R2 ;  /* 0x00000000022f72ca */ /* 0x004fe200000e0000 */
[----:B------:R-:W-:Y:S01]  /*0200*/  UISETP.NE.AND UP0, UPT, UR5, 0x1, UPT ;  /* 0x000000010500788c */ /* 0x000fe2000bf05270 */
[----:B------:R-:W1:Y:S01]  /*0210*/  SHFL.IDX PT, R3, R0, RZ, 0x1f ;  /* 0x00001fff00037589 */ /* 0x000e6200000e0000 */
[----:B------:R-:W-:-:S10]  /*0220*/  UISETP.NE.AND UP1, UPT, UR5, 0x2, UPT ;  /* 0x000000020500788c */ /* 0x000fd4000bf25270 */
[----:B------:R-:W-:Y:S02]  /*0230*/  UIADD3 UR10, UR47, -0x1, URZ ;  /* 0xffffffff2f0a7890 */ /* 0x000fe4000fffe03f */
[----:B------:R-:W-:Y:S02]  /*0240*/  UISETP.EQ.AND UP2, UPT, UR47, URZ, !UP0 ;  /* 0x0000003f2f00728c */ /* 0x000fe4000c742270 */
[----:B------:R-:W-:Y:S02]  /*0250*/  UISETP.EQ.AND UP3, UPT, UR47, URZ, !UP1 ;  /* 0x0000003f2f00728c */ /* 0x000fe4000cf62270 */
[----:B------:R-:W-:Y:S02]  /*0260*/  UISETP.GE.U32.AND UP4, UPT, UR10, 0x4, UPT ;  /* 0x000000040a00788c */ /* 0x000fe4000bf86070 */
[----:B------:R-:W-:Y:S02]  /*0270*/  USEL UR4, URZ, 0x1, !UP2 ;  /* 0x000000013f047887 */ /* 0x000fe4000d000000 */
[----:B------:R-:W-:-:S02]  /*0280*/  USEL UR6, URZ, 0x1, !UP3 ;  /* 0x000000013f067887 */ /* 0x000fc4000d800000 */
[----:B------:R-:W-:Y:S01]  /*0290*/  USEL UR7, UR4, 0x2, UP4 ;  /* 0x0000000204077887 */ /* 0x000fe2000a000000 */
[----:B-1----:R-:W-:Y:S01]  /*02a0*/  ISETP.NE.AND P0, PT, R3, RZ, PT ;  /* 0x000000ff0300720c */ /* 0x002fe20003f05270 */
[----:B------:R-:W-:Y:S01]  /*02b0*/  USEL UR4, UR6, 0x2, UP4 ;  /* 0x0000000206047887 */ /* 0x000fe2000a000000 */
[----:B------:R-:W-:-:S03]  /*02c0*/  MOV R3, UR5 ;  /* 0x0000000500037c02 */ /* 0x000fc60008000f00 */
[----:B------:R-:W-:Y:S02]  /*02d0*/  IMAD.U32 R4, RZ, RZ, UR7 ;  /* 0x00000007ff047e24 */ /* 0x000fe4000f8e00ff */
[----:B------:R-:W-:-:S05]  /*02e0*/  MOV R2, UR4 ;  /* 0x0000000400027c02 */ /* 0x000fca0008000f00 */
[----:B------:R1:W-:Y:S04]  /*02f0*/  STL [R1+0x2c4], R2 ;  /* 0x0002c40201007387 */ /* 0x0003e80000100800 */
[----:B------:R1:W-:Y:S01]  /*0300*/  STL [R1+0x2d0], R4 ;  /* 0x0002d00401007387 */ /* 0x0003e20000100800 */
[----:B------:R-:W-:Y:S05]  /*0310*/  @P0 BRA `(.L_x_2) ;  /* 0x0000000000480947 */ /* 0x000fea0003800000 */
[----:B------:R-:W2:Y:S01]  /*0320*/  S2UR UR8, SR_CgaCtaId ;  /* 0x00000000000879c3 */ /* 0x000ea20000008800 */
[----:B------:R-:W-:Y:S01]  /*0330*/  UMOV UR4, 0x400 ;  /* 0x0000040000047882 */ /* 0x000fe20000000000 */
[----:B------:R-:W-:Y:S01]  /*0340*/  UMOV UR5, 0x1 ;  /* 0x0000000100057882 */ /* 0x000fe20000000000 */
[----:B------:R-:W-:Y:S01]  /*0350*/  UMOV UR6, 0x80 ;  /* 0x0000008000067882 */ /* 0x000fe20000000000 */
[----:B------:R-:W-:Y:S01]  /*0360*/  ELECT P0, URZ, PT ;  /* 0x00000000003f782f */ /* 0x000fe20003800000 */
[----:B------:R-:W-:-:S04]  /*0370*/  UIADD3 UR6, -UR6, 0x100000, URZ ;  /* 0x0010000006067890 */ /* 0x000fc8000fffe13f */
[----:B------:R-:W-:Y:S02]  /*0380*/  USHF.L.U32 UR7, UR6, 0xb, URZ ;  /* 0x0000000b06077899 */ /* 0x000fe4000800063f */
[----:B------:R-:W-:Y:S02]  /*0390*/  USHF.L.U32 UR6, UR6, 0x1, URZ ;  /* 0x0000000106067899 */ /* 0x000fe4000800063f */
[----:B--2---:R-:W-:Y:S02]  /*03a0*/  ULEA UR8, UR8, UR4, 0x18 ;  /* 0x0000000408087291 */ /* 0x004fe4000f8ec03f */
[----:B------:R-:W-:-:S04]  /*03b0*/  UIADD3 UR4, -UR5, 0x100000, URZ ;  /* 0x0010000005047890 */ /* 0x000fc8000fffe13f */
[----:B------:R-:W-:Y:S02]  /*03c0*/  USHF.L.U32 UR5, UR4, 0xb, URZ ;  /* 0x0000000b04057899 */ /* 0x000fe4000800063f */
[----:B------:R-:W-:Y:S01]  /*03d0*/  USHF.L.U32 UR4, UR4, 0x1, URZ ;  /* 0x0000000104047899 */ /* 0x000fe2000800063f */
[----:B------:R-:W2:Y:S11]  /*03e0*/  FENCE.VIEW.ASYNC.S ;  /* 0x00000000000073c6 */ /* 0x000eb60000000000 */
[----:B--2---:R2:W3:Y:S01]  /*03f0*/  SYNCS.EXCH.64 URZ, [UR8+0xc4450], UR4 ;  /* 0x0c445004083f75b2 */ /* 0x0044e20008000100 */
[----:B------:R2:W4:Y:S01]  /*0400*/  SYNCS.EXCH.64 URZ, [UR8+0xc4460], UR6 ;  /* 0x0c446006083f75b2 */ /* 0x0005220008000100 */
[----:B------:R2:W1:Y:S01]  /*0410*/  SYNCS.EXCH.64 URZ, [UR8+0xc4458], UR4 ;  /* 0x0c445804083f75b2 */ /* 0x0004620008000100 */
[----:B------:R2:W1:Y:S01]  /*0420*/  SYNCS.EXCH.64 URZ, [UR8+0xc4468], UR6 ;  /* 0x0c446806083f75b2 */ /* 0x0004620008000100 */
[----:B------:R-:W-:Y:S01]  /*0430*/  NOP ;  /* 0x0000000000007918 */ /* 0x000fe20000000000 */
.L_x_2:
[----:B-1----:R-:W1:Y:S01]  /*0440*/  SHFL.IDX PT, R2, R0, RZ, 0x1f ;  /* 0x00001fff00027589 */ /* 0x002e6200000e0000 */
[----:B------:R-:W-:Y:S01]  /*0450*/  NOP ;  /* 0x0000000000007918 */ /* 0x000fe20000000000 */
[----:B-1----:R-:W-:-:S13]  /*0460*/  ISETP.NE.AND P0, PT, R2, RZ, PT ;  /* 0x000000ff0200720c */ /* 0x002fda0003f05270 */
[----:B------:R-:W-:Y:S05]  /*0470*/  @P0 BRA `(.L_x_3) ;  /* 0x0000000000600947 */ /* 0x000fea0003800000 */
[----:B--2---:R-:W1:Y:S01]  /*0480*/  S2UR UR5, SR_CgaCtaId ;  /* 0x00000000000579c3 */ /* 0x004e620000008800 */
[----:B------:R-:W-:Y:S01]  /*0490*/  UMOV UR4, 0x400 ;  /* 0x0000040000047882 */ /* 0x000fe20000000000 */
[----:B------:R-:W-:Y:S01]  /*04a0*/  UMOV UR6, 0x1 ;  /* 0x0000000100067882 */ /* 0x000fe20000000000 */
[----:B------:R-:W-:Y:S01]  /*04b0*/  UMOV UR9, 0x100 ;  /* 0x0000010000097882 */ /* 0x000fe20000000000 */
[----:B------:R-:W-:-:S04]  /*04c0*/  UIADD3 UR6, -UR6, 0x100000, URZ ;  /* 0x0010000006067890 */ /* 0x000fc8000fffe13f */
[----:B------:R-:W-:Y:S02]  /*04d0*/  USHF.L.U32 UR7, UR6, 0xb, URZ ;  /* 0x0000000b06077899 */ /* 0x000fe4000800063f */
[----:B------:R-:W-:Y:S01]  /*04e0*/  USHF.L.U32 UR6, UR6, 0x1, URZ ;  /* 0x0000000106067899 */ /* 0x000fe2000800063f */
[----:B------:R-:W-:Y:S01]  /*04f0*/  ELECT P0, URZ, PT ;  /* 0x00000000003f782f */ /* 0x000fe20003800000 */
[----:B-1----:R-:W-:Y:S02]  /*0500*/  ULEA UR8, UR5, UR4, 0x18 ;  /* 0x0000000405087291 */ /* 0x002fe4000f8ec03f */
[----:B------:R-:W-:-:S04]  /*0510*/  UIADD3 UR4, -UR9, 0x100000, URZ ;  /* 0x0010000009047890 */ /* 0x000fc8000fffe13f */
[----:B------:R-:W-:Y:S02]  /*0520*/  USHF.L.U32 UR5, UR4, 0xb, URZ ;  /* 0x0000000b04057899 */ /* 0x000fe4000800063f */
[----:B------:R-:W-:Y:S01]  /*0530*/  USHF.L.U32 UR4, UR4, 0x1, URZ ;  /* 0x0000000104047899 */ /* 0x000fe2000800063f */
[----:B------:R-:W1:Y:S03]  /*0540*/  FENCE.VIEW.ASYNC.S ;  /* 0x00000000000073c6 */ /* 0x000e660000000000 */
[----:B-1----:R1:W2:Y:S08]  /*0550*/  SYNCS.EXCH.64 URZ, [UR8+0xc4400], UR6 ;  /* 0x0c440006083f75b2 */ /* 0x0022b00008000100 */
[----:B------:R1:W1:Y:S01]  /*0560*/  SYNCS.EXCH.64 URZ, [UR8+0xc4428], UR4 ;  /* 0x0c442804083f75b2 */ /* 0x0002620008000100 */
        /* <DEDUP_REMOVED lines=8> */
[----:B------:R-:W-:Y:S01]  /*05f0*/  NOP ;  /* 0x0000000000007918 */ /* 0x000fe20000000000 */
.L_x_3:
[----:B------:R-:W5:Y:S01]  /*0600*/  SHFL.IDX PT, R2, R0, RZ, 0x1f ;  /* 0x00001fff00027589 */ /* 0x000f6200000e0000 */
[----:B------:R-:W-:Y:S01]  /*0610*/  NOP ;  /* 0x0000000000007918 */ /* 0x000fe20000000000 */
[----:B-----5:R-:W-:-:S13]  /*0620*/  ISETP.NE.AND P0, PT, R2, RZ, PT ;  /* 0x000000ff0200720c */ /* 0x020fda0003f05270 */
[----:B------:R-:W-:Y:S05]  /*0630*/  @P0 BRA `(.L_x_4) ;  /* 0x0000000000480947 */ /* 0x000fea0003800000 */
[----:B-12---:R-:W1:Y:S01]  /*0640*/  S2UR UR5, SR_CgaCtaId ;  /* 0x00000000000579c3 */ /* 0x006e620000008800 */
        /* <DEDUP_REMOVED lines=16> */
[----:B------:R-:W-:Y:S01]  /*0750*/  NOP ;  /* 0x0000000000007918 */ /* 0x000fe20000000000 */
.L_x_4:
[----:B------:R-:W5:Y:S01]  /*0760*/  SHFL.IDX PT, R2, R0, RZ, 0x1f ;  /* 0x00001fff00027589 */ /* 0x000f6200000e0000 */
[----:B------:R-:W-:Y:S01]  /*0770*/  ELECT P0, URZ, PT ;  /* 0x00000000003f782f */ /* 0x000fe20003800000 */
[----:B------:R-:W-:Y:S01]  /*0780*/  NOP ;  /* 0x0000000000007918 */ /* 0x000fe20000000000 */
[----:B-12---:R-:W-:Y:S02]  /*0790*/  UMOV UR4, 0x80 ;  /* 0x0000008000047882 */ /* 0x006fe40000000000 */
[C---:B-----5:R-:W-:Y:S02]  /*07a0*/  ISETP.NE.OR P0, PT, R2.reuse, RZ, !P0 ;  /* 0x000000ff0200720c */ /* 0x060fe40004705670 */
[----:B------:R-:W-:-:S11]  /*07b0*/  ISETP.NE.AND P3, PT, R2, RZ, PT ;  /* 0x000000ff0200720c */ /* 0x000fd60003f65270 */
[----:B------:R-:W-:Y:S01]  /*07c0*/  VOTEU.ALL UP2, P0 ;  /* 0x00000000003f7886 */ /* 0x000fe20000040000 */
[----:B------:R-:W-:Y:S01]  /*07d0*/  VOTEU.ALL UP3, P0 ;  /* 0x00000000003f7886 */ /* 0x000fe20000060000 */
[----:B------:R-:W-:Y:S01]  /*07e0*/  VOTEU.ALL UP4, P0 ;  /* 0x00000000003f7886 */ /* 0x000fe20000080000 */
[----:B------:R-:W-:Y:S02]  /*07f0*/  VOTEU.ALL UP5, P0 ;  /* 0x00000000003f7886 */ /* 0x000fe400000a0000 */
[----:B------:R-:W1:Y:S01]  /*0800*/  @!UP2 S2UR UR7, SR_CgaCtaId ;  /* 0x000000000007a9c3 */ /* 0x000e620000008800 */
[----:B------:R-:W-:Y:S01]  /*0810*/  @!UP2 UMOV UR6, 0x400 ;  /* 0x000004000006a882 */ /* 0x000fe20000000000 */
[----:B------:R-:W-:-:S04]  /*0820*/  @!UP2 UIADD3 UR4, -UR4, 0x100000, URZ ;  /* 0x001000000404a890 */ /* 0x000fc8000fffe13f */
[----:B------:R-:W-:Y:S02]  /*0830*/  @!UP2 USHF.L.U32 UR5, UR4, 0xb, URZ ;  /* 0x0000000b0405a899 */ /* 0x000fe4000800063f */
[----:B------:R-:W-:Y:S02]  /*0840*/  @!UP2 USHF.L.U32 UR4, UR4, 0x1, URZ ;  /* 0x000000010404a899 */ /* 0x000fe4000800063f */
[----:B-1----:R-:W-:Y:S01]  /*0850*/  @!UP2 ULEA UR6, UR7, UR6, 0x18 ;  /* 0x000000060706a291 */ /* 0x002fe2000f8ec03f */
[----:B------:R-:W-:Y:S01]  /*0860*/  VOTEU.ALL UP2, P0 ;  /* 0x00000000003f7886 */ /* 0x000fe20000040000 */
[----:B------:R-:W1:Y:S10]  /*0870*/  FENCE.VIEW.ASYNC.S ;  /* 0x00000000000073c6 */ /* 0x000e740000000000 */
[----:B-1----:R1:W2:Y:S01]  /*0880*/  @!UP2 SYNCS.EXCH.64 URZ, [UR6+0xc4490], UR4 ;  /* 0x0c449004063fa5b2 */ /* 0x0022a20008000100 */
[----:B------:R1:W1:Y:S01]  /*0890*/  @!UP3 SYNCS.EXCH.64 URZ, [UR6+0xc4498], UR4 ;  /* 0x0c449804063fb5b2 */ /* 0x0002620008000100 */
[----:B------:R1:W1:Y:S01]  /*08a0*/  @!UP4 SYNCS.EXCH.64 URZ, [UR6+0xc44a0], UR4 ;  /* 0x0c44a004063fc5b2 */ /* 0x0002620008000100 */
[----:B------:R1:W1:Y:S01]  /*08b0*/  @!UP5 SYNCS.EXCH.64 URZ, [UR6+0xc44a8], UR4 ;  /* 0x0c44a804063fd5b2 */ /* 0x0002620008000100 */
[----:B------:R-:W-:Y:S01]  /*08c0*/  NOP ;  /* 0x0000000000007918 */ /* 0x000fe20000000000 */
[----:B------:R-:W-:Y:S05]  /*08d0*/  @P3 BRA `(.L_x_5) ;  /* 0x0000000000583947 */ /* 0x000fea0003800000 */
[----:B-1----:R-:W1:Y:S01]  /*08e0*/  S2UR UR5, SR_CgaCtaId ;  /* 0x00000000000579c3 */ /* 0x002e620000008800 */
[----:B------:R-:W-:Y:S01]  /*08f0*/  UMOV UR4, 0x400 ;  /* 0x0000040000047882 */ /* 0x000fe20000000000 */
[----:B------:R-:W-:Y:S01]  /*0900*/  UMOV UR6, 0x20 ;  /* 0x0000002000067882 */ /* 0x000fe20000000000 */
[----:B------:R-:W-:Y:S01]  /*0910*/  UMOV UR7, 0x80 ;  /* 0x0000008000077882 */ /* 0x000fe20000000000 */
[----:B------:R-:W-:Y:S01]  /*0920*/  ELECT P0, URZ, PT ;  /* 0x00000000003f782f */ /* 0x000fe20003800000 */
[----:B-1----:R-:W-:Y:S02]  /*0930*/  ULEA UR8, UR5, UR4, 0x18 ;  /* 0x0000000405087291 */ /* 0x002fe4000f8ec03f */
[----:B------:R-:W-:-:S04]  /*0940*/  UIADD3 UR4, -UR6, 0x100000, URZ ;  /* 0x0010000006047890 */ /* 0x000fc8000fffe13f */
[----:B------:R-:W-:Y:S02]  /*0950*/  USHF.L.U32 UR5, UR4, 0xb, URZ ;  /* 0x0000000b04057899 */ /* 0x000fe4000800063f */
[----:B------:R-:W-:Y:S02]  /*0960*/  USHF.L.U32 UR4, UR4, 0x1, URZ ;  /* 0x0000000104047899 */ /* 0x000fe4000800063f */
[----:B------:R-:W-:-:S04]  /*0970*/  UIADD3 UR6, -UR7, 0x100000, URZ ;  /* 0x0010000007067890 */ /* 0x000fc8000fffe13f */
[----:B------:R-:W-:Y:S02]  /*0980*/  USHF.L.U32 UR7, UR6, 0xb, URZ ;  /* 0x0000000b06077899 */ /* 0x000fe4000800063f */
[----:B------:R-:W-:Y:S01]  /*0990*/  USHF.L.U32 UR6, UR6, 0x1, URZ ;  /* 0x0000000106067899 */ /* 0x000fe2000800063f */
[----:B------:R-:W1:Y:S03]  /*09a0*/  FENCE.VIEW.ASYNC.S ;  /* 0x00000000000073c6 */ /* 0x000e660000000000 */
[----:B-1----:R1:W1:Y:S08]  /*09b0*/  SYNCS.EXCH.64 URZ, [UR8+0xc44c0], UR4 ;  /* 0x0c44c004083f75b2 */ /* 0x0022700008000100 */
        /* <DEDUP_REMOVED lines=8> */
.L_x_5:
[----:B------:R-:W-:Y:S01]  /*0a40*/  VOTEU.ANY UP2, P2 ;  /* 0x00000000003f7886 */ /* 0x000fe20001040100 */
[----:B-1----:R-:W-:Y:S01]  /*0a50*/  UMOV UR4, 0x40 ;  /* 0x0000004000047882 */ /* 0x002fe20000000000 */
[----:B------:R-:W-:Y:S01]  /*0a60*/  ISETP.NE.AND P3, PT, RZ, UR47, PT ;  /* 0x0000002fff007c0c */ /* 0x000fe2000bf65270 */
[----:B------:R-:W-:Y:S01]  /*0a70*/  NOP ;  /* 0x0000000000007918 */ /* 0x000fe20000000000 */
[----:B------:R-:W-:Y:S01]  /*0a80*/  ISETP.EQ.AND P0, PT, R3, 0x2, P1 ;  /* 0x000000020300780c */ /* 0x000fe20000f02270 */
[----:B------:R-:W1:Y:S01]  /*0a90*/  @UP2 S2UR UR7, SR_CgaCtaId ;  /* 0x00000000000729c3 */ /* 0x000e620000008800 */
[----:B------:R-:W-:Y:S01]  /*0aa0*/  @UP2 UMOV UR6, 0x400 ;  /* 0x0000040000062882 */ /* 0x000fe20000000000 */
[----:B------:R-:W-:-:S04]  /*0ab0*/  @UP2 UIADD3 UR4, -UR4, 0x100000, URZ ;  /* 0x0010000004042890 */ /* 0x000fc8000fffe13f */
[----:B------:R-:W-:Y:S02]  /*0ac0*/  @UP2 USHF.L.U32 UR5, UR4, 0xb, URZ ;  /* 0x0000000b04052899 */ /* 0x000fe4000800063f */
[----:B------:R-:W-:Y:S02]  /*0ad0*/  @UP2 USHF.L.U32 UR4, UR4, 0x1, URZ ;  /* 0x0000000104042899 */ /* 0x000fe4000800063f */
[----:B-1----:R-:W-:Y:S01]  /*0ae0*/  @UP2 ULEA UR6, UR7, UR6, 0x18 ;  /* 0x0000000607062291 */ /* 0x002fe2000f8ec03f */
[----:B------:R-:W-:Y:S01]  /*0af0*/  VOTEU.ANY UP2, P2 ;  /* 0x00000000003f7886 */ /* 0x000fe20001040100 */
[----:B------:R-:W-:Y:S01]  /*0b00*/  ISETP.EQ.AND P2, PT, R3, 0x1, P1 ;  /* 0x000000010300780c */ /* 0x000fe20000f42270 */
[----:B------:R-:W1:Y:S09]  /*0b10*/  FENCE.VIEW.ASYNC.S ;  /* 0x00000000000073c6 */ /* 0x000e720000000000 */
[----:B-1----:R1:W2:Y:S01]  /*0b20*/  @UP2 SYNCS.EXCH.64 URZ, [UR6+0xc44b0], UR4 ;  /* 0x0c44b004063f25b2 */ /* 0x0022a20008000100 */
[----:B------:R-:W-:Y:S01]  /*0b30*/  NOP ;  /* 0x0000000000007918 */ /* 0x000fe20000000000 */
[----:B--234-:R-:W-:Y:S06]  /*0b40*/  BAR.SYNC.DEFER_BLOCKING 0x0 ;  /* 0x0000000000007b1d */ /* 0x01cfec0000010000 */
[----:B------:R-:W-:Y:S05]  /*0b50*/  @!P3 BRA `(.L_x_6) ;  /* 0x0000034c0018b947 */ /* 0x000fea0003800000 */
[----:B------:R-:W-:-:S06]  /*0b60*/  UISETP.GT.U32.AND UP0, UPT, UR10, 0x3, UPT ;  /* 0x000000030a00788c */ /* 0x000fcc000bf04070 */
[----:B------:R-:W-:-:S13]  /*0b70*/  PLOP3.LUT P0, PT, PT, PT, UP0, 0x80, 0x0 ;  /* 0x000000000000781c */ /* 0x000fda0003f0f008 */
[----:B-1----:R-:W-:Y:S05]  /*0b80*/  @P0 EXIT ;  /* 0x000000000000094d */ /* 0x002fea0003800000 */
.L_x_7:
[----:B------:R-:W-:-:S08]  /*0b90*/  NOP ;  /* 0x0000000000007918 */ /* 0x000fd00000000000 */
[----:B------:R-:W1:Y:S02]  /*0ba0*/  USETMAXREG.TRY_ALLOC.CTAPOOL UP0, 0xf0 ;  /* 0x000000f0000079c8 */ /* 0x000e640008000600 */
[----:B-1----:R-:W-:-:S13]  /*0bb0*/  PLOP3.LUT P0, PT, PT, PT, UP0, 0x80, 0x0 ;  /* 0x000000000000781c */ /* 0x002fda0003f0f008 */
[----:B------:R-:W-:Y:S05]  /*0bc0*/  @!P0 BRA `(.L_x_7) ;  /* 0xfffffffc00f08947 */ /* 0x000fea000383ffff */
[----:B------:R-:W2:Y:S01]  /*0bd0*/  LDL R0, [R1+0x2b8] ;  /* 0x0002b80001007983 */ /* 0x000ea20000100800 */
[----:B------:R-:W-:Y:S02]  /*0be0*/  ULDC UR4, c[0x0][0xa00] ;  /* 0x0002800000047ab9 */ /* 0x000fe40000000800 */
[----:B--2---:R-:W-:-:S13]  /*0bf0*/  ISETP.GE.AND P0, PT, R0, UR4, PT ;  /* 0x0000000400007c0c */ /* 0x004fda000bf06270 */
[----:B------:R-:W-:Y:S05]  /*0c00*/  @P0 EXIT ;  /* 0x000000000000094d */ /* 0x000fea0003800000 */
[----:B------:R-:W2:Y:S01]  /*0c10*/  LDL R0, [R1+0x2d0] ;  /* 0x0002d00001007983 */ /* 0x000ea20000100800 */
[----:B------:R-:W-:Y:S01]  /*0c20*/  UISETP.NE.AND UP0, UPT, UR47, 0x1, UPT ;  /* 0x000000012f00788c */ /* 0x000fe2000bf05270 */
[----:B------:R-:W-:Y:S01]  /*0c30*/  MOV R16, RZ ;  /* 0x000000ff00107202 */ /* 0x000fe20000000f00 */
[----:B------:R-:W-:Y:S01]  /*0c40*/  ULDC.64 UR60, c[0x0][0x198] ;  /* 0x00006600003c7ab9 */ /* 0x000fe20000000a00 */
[----:B------:R-:W1:Y:S01]  /*0c50*/  S2R R2, SR_TID.X ;  /* 0x0000000000027919 */ /* 0x000e620000002100 */
[----:B------:R-:W-:Y:S01]  /*0c60*/  UMOV UR45, URZ ;  /* 0x0000003f002d7c82 */ /* 0x000fe20008000000 */
[----:B------:R-:W-:Y:S01]  /*0c70*/  UMOV UR46, URZ ;  /* 0x0000003f002e7c82 */ /* 0x000fe20008000000 */
[----:B------:R-:W-:Y:S01]  /*0c80*/  UMOV UR36, URZ ;  /* 0x0000003f00247c82 */ /* 0x000fe20008000000 */
[----:B--2---:R-:W-:Y:S02]  /*0c90*/  R2UR UR4, R0 ;  /* 0x00000000000472ca */ /* 0x004fe400000e0000 */
[----:B-1----:R-:W-:-:S04]  /*0ca0*/  SHF.R.S32.HI R0, RZ, 0x1f, R2 ;  /* 0x0000001fff007819 */ /* 0x002fc80000011402 */
[----:B------:R-:W-:-:S04]  /*0cb0*/  LEA.HI R0, R0, R2, RZ, 0x7 ;  /* 0x0000000200007211 */ /* 0x000fc800078f38ff */
[----:B------:R-:W-:-:S03]  /*0cc0*/  LOP3.LUT R0, R0, 0xffffff80, RZ, 0xc0, !PT ;  /* 0xffffff8000007812 */ /* 0x000fc600078ec0ff */
[----:B------:R-:W-:Y:S02]  /*0cd0*/  ULOP3.LUT UR4, UR4, 0x1, URZ, 0xfc, !UPT ;  /* 0x0000000104047892 */ /* 0x000fe4000f8efc3f */
[----:B------:R-:W-:-:S05]  /*0ce0*/  IMAD.IADD R0, R2, 0x1, -R0 ;  /* 0x0000000102007824 */ /* 0x000fca00078e0a00 */
[----:B------:R-:W-:-:S04]  /*0cf0*/  SHF.R.S32.HI R3, RZ, 0x1f, R0 ;  /* 0x0000001fff037819 */ /* 0x000fc80000011400 */
[----:B------:R-:W-:-:S04]  /*0d00*/  LEA.HI R2, R3, R0, RZ, 0x2 ;  /* 0x0000000003027211 */ /* 0x000fc800078f10ff */
[--C-:B------:R-:W-:Y:S02]  /*0d10*/  SHF.R.S32.HI R4, RZ, 0x2, R2.reuse ;  /* 0x00000002ff047819 */ /* 0x100fe40000011402 */
[----:B------:R-:W-:-:S04]  /*0d20*/  SHF.R.S32.HI R5, RZ, 0x1f, R2 ;  /* 0x0000001fff057819 */ /* 0x000fc80000011402 */
[----:B------:R-:W-:-:S04]  /*0d30*/  LEA.HI R5, R5, R4, RZ, 0x3 ;  /* 0x0000000405057211 */ /* 0x000fc800078f18ff */
[----:B------:R-:W-:Y:S02]  /*0d40*/  LOP3.LUT R7, R5, 0xfffffff8, RZ, 0xc0, !PT ;  /* 0xfffffff805077812 */ /* 0x000fe400078ec0ff */
[----:B------:R-:W-:Y:S02]  /*0d50*/  LEA.HI R5, R3, R0, RZ, 0x5 ;  /* 0x0000000003057211 */ /* 0x000fe400078f28ff */
[----:B------:R-:W-:Y:S02]  /*0d60*/  LOP3.LUT R3, R2, 0x7ffffffc, RZ, 0xc0, !PT ;  /* 0x7ffffffc02037812 */ /* 0x000fe400078ec0ff */
[----:B------:R-:W-:Y:S02]  /*0d70*/  IADD3 R4, R4, -R7, RZ ;  /* 0x8000000704047210 */ /* 0x000fe40007ffe0ff */
[----:B------:R-:W-:Y:S01]  /*0d80*/  SHF.R.S32.HI R5, RZ, 0x5, R5 ;  /* 0x00000005ff057819 */ /* 0x000fe20000011405 */
[----:B------:R-:W-:Y:S02]  /*0d90*/  IMAD.IADD R3, R0, 0x1, -R3 ;  /* 0x0000000100037824 */ /* 0x000fe400078e0a03 */
[----:B------:R-:W-:Y:S01]  /*0da0*/  IMAD.U32 R0, RZ, RZ, UR4 ;  /* 0x00000004ff007e24 */ /* 0x000fe2000f8e00ff */
[----:B------:R-:W-:Y:S01]  /*0db0*/  LEA R2, R5, R4, 0x4 ;  /* 0x0000000405027211 */ /* 0x000fe200078e20ff */
[----:B------:R-:W-:-:S04]  /*0dc0*/  USEL UR4, URZ, 0x1, UP0 ;  /* 0x000000013f047887 */ /* 0x000fc80008000000 */
[----:B------:R1:W-:Y:S04]  /*0dd0*/  STL [R1+0x2b4], R2 ;  /* 0x0002b40201007387 */ /* 0x0003e80000100800 */
[----:B------:R2:W-:Y:S01]  /*0de0*/  STL [R1+0x2d4], R0 ;  /* 0x0002d40001007387 */ /* 0x0005e20000100800 */
[----:B-1----:R-:W-:Y:S01]  /*0df0*/  IMAD.U32 R2, RZ, RZ, UR4 ;  /* 0x00000004ff027e24 */ /* 0x002fe2000f8e00ff */
[----:B--2---:R-:W-:-:S04]  /*0e00*/  SHF.L.U32 R0, R3, 0x1, RZ ;  /* 0x0000000103007819 */ /* 0x004fc800000006ff */
[----:B------:R1:W-:Y:S04]  /*0e10*/  STL [R1+0x2bc], R2 ;  /* 0x0002bc0201007387 */ /* 0x0003e80000100800 */
[----:B------:R1:W-:Y:S02]  /*0e20*/  STL [R1+0x2b0], R0 ;  /* 0x0002b00001007387 */ /* 0x0003e40000100800 */
.L_x_103:
[----:B------:R-:W2:Y:S01]  /*0e30*/  LDL R12, [R1+0x2b8] ;  /* 0x0002b800010c7983 */ /* 0x000ea20000100800 */
[----:B------:R-:W3:Y:S01]  /*0e40*/  LDC R5, c[0x0][0xa04] ;  /* 0x00028100ff057b82 */ /* 0x000ee20000000800 */
[----:B------:R-:W-:-:S07]  /*0e50*/  UISETP.NE.AND UP0, UPT, UR47, 0x1, UPT ;  /* 0x000000012f00788c */ /* 0x000fce000bf05270 */
[----:B----4-:R-:W4:Y:S08]  /*0e60*/  LDC R6, c[0x0][0xa10] ;  /* 0x00028400ff067b82 */ /* 0x010f300000000800 */
[----:B-----5:R-:W5:Y:S01]  /*0e70*/  LDC R8, c[0x0][0xa1c] ;  /* 0x00028700ff087b82 */ /* 0x020f620000000800 */
[----:B---3--:R-:W-:Y:S02]  /*0e80*/  ISETP.NE.AND P0, PT, R5, 0x1, PT ;  /* 0x000000010500780c */ /* 0x008fe40003f05270 */
[----:B----4-:R-:W-:-:S02]  /*0e90*/  ISETP.NE.AND P1, PT, R6, 0x1, PT ;  /* 0x000000010600780c */ /* 0x010fc40003f25270 */
[----:B------:R-:W-:-:S09]  /*0ea0*/  R2UR UR43, R6 ;  /* 0x00000000062b72ca */ /* 0x000fd200000e0000 */
[----:B-1----:R-:W2:Y:S01]  /*0eb0*/  @P0 LDC.64 R2, c[0x0][0xa08] ;  /* 0x00028200ff020b82 */ /* 0x002ea20000000a00 */
[C---:B-----5:R-:W-:Y:S02]  /*0ec0*/  ISETP.NE.AND P2, PT, R8.reuse, 0x1, PT ;  /* 0x000000010800780c */ /* 0x060fe40003f45270 */
[----:B------:R-:W-:-:S05]  /*0ed0*/  R2UR UR44, R8 ;  /* 0x00000000082c72ca */ /* 0x000fca00000e0000 */
[----:B------:R-:W1:Y:S08]  /*0ee0*/  @P1 LDC R7, c[0x0][0xa14] ;  /* 0x00028500ff071b82 */ /* 0x000e700000000800 */
[----:B------:R-:W3:Y:S08]  /*0ef0*/  @P1 LDC R9, c[0x0][0xa18] ;  /* 0x00028600ff091b82 */ /* 0x000ef00000000800 */
[----:B------:R-:W4:Y:S01]  /*0f00*/  @P2 LDC.64 R10, c[0x0][0xa20] ;  /* 0x00028800ff0a2b82 */ /* 0x000f220000000a00 */
[----:B--2---:R-:W-:-:S04]  /*0f10*/  @P0 IMAD.HI.U32 R2, R12, R2, RZ ;  /* 0x000000020c020227 */ /* 0x004fc800078e00ff */
[----:B------:R-:W-:Y:S01]  /*0f20*/  IMAD.MOV.U32 R0, RZ, RZ, R12 ;  /* 0x000000ffff007224 */ /* 0x000fe200078e000c */
[----:B------:R-:W-:Y:S02]  /*0f30*/  @P0 SHF.R.U32.HI R0, RZ, R3, R2 ;  /* 0x00000003ff000219 */ /* 0x000fe40000011602 */
[----:B------:R-:W-:Y:S02]  /*0f40*/  PLOP3.LUT P0, PT, PT, PT, UP0, 0x80, 0x0 ;  /* 0x000000000000781c */ /* 0x000fe40003f0f008 */
[----:B------:R-:W-:Y:S01]  /*0f50*/  MOV R3, R0 ;  /* 0x0000000000037202 */ /* 0x000fe20000000f00 */
[C---:B-1----:R-:W-:Y:S01]  /*0f60*/  @P1 IMAD.HI.U32 R2, R0.reuse, R7, RZ ;  /* 0x0000000700021227 */ /* 0x042fe200078e00ff */
[C---:B------:R-:W-:Y:S02]  /*0f70*/  R2UR UR5, R0.reuse ;  /* 0x00000000000572ca */ /* 0x040fe400000e0000 */
[----:B------:R-:W-:Y:S02]  /*0f80*/  IADD3 R0, -R0, RZ, RZ ;  /* 0x000000ff00007210 */ /* 0x000fe40007ffe1ff */
[----:B---3--:R-:W-:-:S03]  /*0f90*/  @P1 SHF.R.U32.HI R3, RZ, R9, R2 ;  /* 0x00000009ff031219 */ /* 0x008fc60000011602 */
[----:B------:R-:W-:Y:S01]  /*0fa0*/  IMAD R5, R5, R0, R12 ;  /* 0x0000000005057224 */ /* 0x000fe200078e020c */
[C---:B------:R-:W-:Y:S01]  /*0fb0*/  R2UR UR7, R3.reuse ;  /* 0x00000000030772ca */ /* 0x040fe200000e0000 */
[----:B----4-:R-:W-:-:S04]  /*0fc0*/  @P2 IMAD.HI.U32 R4, R3, R10, RZ ;  /* 0x0000000a03042227 */ /* 0x010fc800078e00ff */
[----:B------:R-:W-:Y:S01]  /*0fd0*/  IMAD.MOV.U32 R2, RZ, RZ, R3 ;  /* 0x000000ffff027224 */ /* 0x000fe200078e0003 */
[----:B------:R-:W-:Y:S02]  /*0fe0*/  @P2 SHF.R.U32.HI R2, RZ, R11, R4 ;  /* 0x0000000bff022219 */ /* 0x000fe40000011604 */
[----:B------:R-:W-:-:S03]  /*0ff0*/  IADD3 R4, -R3, RZ, RZ ;  /* 0x000000ff03047210 */ /* 0x000fc60007ffe1ff */
[----:B------:R-:W-:Y:S01]  /*1000*/  IMAD.MOV R2, RZ, RZ, -R2 ;  /* 0x000000ffff027224 */ /* 0x000fe200078e0a02 */
[----:B------:R-:W-:-:S04]  /*1010*/  R2UR UR4, R4 ;  /* 0x00000000040472ca */ /* 0x000fc800000e0000 */
[----:B------:R-:W-:-:S09]  /*1020*/  R2UR UR6, R2 ;  /* 0x00000000020672ca */ /* 0x000fd200000e0000 */
[----:B------:R-:W-:-:S04]  /*1030*/  UIMAD UR43, UR43, UR4, UR5 ;  /* 0x000000042b2b72a4 */ /* 0x000fc8000f8e0205 */
[----:B------:R-:W-:Y:S01]  /*1040*/  UIMAD UR44, UR44, UR6, UR7 ;  /* 0x000000062c2c72a4 */ /* 0x000fe2000f8e0207 */
[----:B------:R-:W-:Y:S11]  /*1050*/  @!P0 BRA `(.L_x_8) ;  /* 0x0000000000688947 */ /* 0x000ff60003800000 */
[----:B------:R-:W-:-:S06]  /*1060*/  UISETP.NE.AND UP0, UPT, UR47, 0x2, UPT ;  /* 0x000000022f00788c */ /* 0x000fcc000bf05270 */
[----:B------:R-:W-:-:S13]  /*1070*/  PLOP3.LUT P1, PT, PT, PT, UP0, 0x80, 0x0 ;  /* 0x000000000000781c */ /* 0x000fda0003f2f008 */
[----:B------:R-:W-:Y:S05]  /*1080*/  @!P1 BRA `(.L_x_9) ;  /* 0x0000000000449947 */ /* 0x000fea0003800000 */
[----:B------:R-:W-:-:S06]  /*1090*/  UISETP.NE.AND UP0, UPT, UR47, 0x3, UPT ;  /* 0x000000032f00788c */ /* 0x000fcc000bf05270 */
[----:B------:R-:W-:-:S13]  /*10a0*/  PLOP3.LUT P1, PT, PT, PT, UP0, 0x80, 0x0 ;  /* 0x000000000000781c */ /* 0x000fda0003f2f008 */
[----:B------:R-:W-:Y:S05]  /*10b0*/  @!P1 BRA `(.L_x_10) ;  /* 0x0000000000249947 */ /* 0x000fea0003800000 */
[----:B------:R-:W-:-:S06]  /*10c0*/  UISETP.NE.AND UP0, UPT, UR47, 0x4, UPT ;  /* 0x000000042f00788c */ /* 0x000fcc000bf05270 */
[----:B------:R-:W-:-:S13]  /*10d0*/  PLOP3.LUT P1, PT, PT, PT, UP0, 0x80, 0x0 ;  /* 0x000000000000781c */ /* 0x000fda0003f2f008 */
[----:B------:R-:W-:Y:S05]  /*10e0*/  @P1 BRA `(.L_x_11) ;  /* 0x0000000000541947 */ /* 0x000fea0003800000 */
[----:B------:R-:W-:Y:S02]  /*10f0*/  UIADD3 UR4, UR45, -0x1, URZ ;  /* 0xffffffff2d047890 */ /* 0x000fe4000fffe03f */
[----:B------:R-:W-:Y:S02]  /*1100*/  ULOP3.LUT UR45, UR45, 0x1, URZ, 0xc, !UPT ;  /* 0x000000012d2d7892 */ /* 0x000fe4000f8e0c3f */
[----:B------:R-:W-:-:S04]  /*1110*/  ULOP3.LUT UR4, UR4, 0x2, URZ, 0xc0, !UPT ;  /* 0x0000000204047892 */ /* 0x000fc8000f8ec03f */
[----:B------:R-:W-:-:S04]  /*1120*/  USHF.R.U32.HI UR4, URZ, 0x1, UR4 ;  /* 0x000000013f047899 */ /* 0x000fc80008011604 */
[----:B------:R-:W-:Y:S01]  /*1130*/  ULOP3.LUT UR46, UR46, UR4, URZ, 0x3c, !UPT ;  /* 0x000000042e2e7292 */ /* 0x000fe2000f8e3c3f */
[----:B------:R-:W-:Y:S11]  /*1140*/  BRA `(.L_x_11) ;  /* 0x00000000003c7947 */ /* 0x000ff60003800000 */
.L_x_10:
[----:B------:R-:W-:Y:S02]  /*1150*/  ULOP3.LUT UP0, URZ, UR45, 0x2, URZ, 0xc0, !UPT ;  /* 0x000000022d3f7892 */ /* 0x000fe4000f80c03f */
[----:B------:R-:W-:Y:S02]  /*1160*/  ULOP3.LUT UR45, UR45, 0x1, URZ, 0xc0, !UPT ;  /* 0x000000012d2d7892 */ /* 0x000fe4000f8ec03f */
[----:B------:R-:W-:-:S04]  /*1170*/  USEL UR4, URZ, 0x1, UP0 ;  /* 0x000000013f047887 */ /* 0x000fc80008000000 */
[----:B------:R-:W-:Y:S01]  /*1180*/  ULOP3.LUT UR46, UR46, UR4, URZ, 0x3c, !UPT ;  /* 0x000000042e2e7292 */ /* 0x000fe2000f8e3c3f */
[----:B------:R-:W-:Y:S11]  /*1190*/  BRA `(.L_x_11) ;  /* 0x0000000000287947 */ /* 0x000ff60003800000 */
.L_x_9:
[----:B------:R-:W-:Y:S02]  /*11a0*/  UIADD3 UR4, UR45, 0x1, URZ ;  /* 0x000000012d047890 */ /* 0x000fe4000fffe03f */
[----:B------:R-:W-:Y:S02]  /*11b0*/  ULOP3.LUT UR45, UR45, 0x1, URZ, 0xc, !UPT ;  /* 0x000000012d2d7892 */ /* 0x000fe4000f8e0c3f */
[----:B------:R-:W-:-:S04]  /*11c0*/  UISETP.GT.U32.AND UP0, UPT, UR4, 0x1, UPT ;  /* 0x000000010400788c */ /* 0x000fc8000bf04070 */
[----:B------:R-:W-:-:S04]  /*11d0*/  USEL UR4, URZ, 0x1, !UP0 ;  /* 0x000000013f047887 */ /* 0x000fc8000c000000 */
[----:B------:R-:W-:Y:S01]  /*11e0*/  ULOP3.LUT UR46, UR46, UR4, URZ, 0x3c, !UPT ;  /* 0x000000042e2e7292 */ /* 0x000fe2000f8e3c3f */
[----:B------:R-:W-:Y:S11]  /*11f0*/  BRA `(.L_x_11) ;  /* 0x0000000000107947 */ /* 0x000ff60003800000 */
.L_x_8:
[----:B------:R-:W-:Y:S02]  /*1200*/  UISETP.GT.U32.AND UP0, UPT, UR45, 0x1, UPT ;  /* 0x000000012d00788c */ /* 0x000fe4000bf04070 */
[----:B------:R-:W-:Y:S02]  /*1210*/  ULOP3.LUT UR45, UR45, 0x1, URZ, 0xc0, !UPT ;  /* 0x000000012d2d7892 */ /* 0x000fe4000f8ec03f */
[----:B------:R-:W-:-:S04]  /*1220*/  USEL UR4, URZ, 0x1, !UP0 ;  /* 0x000000013f047887 */ /* 0x000fc8000c000000 */
[----:B------:R-:W-:-:S12]  /*1230*/  ULOP3.LUT UR46, UR46, UR4, URZ, 0x3c, !UPT ;  /* 0x000000042e2e7292 */ /* 0x000fd8000f8e3c3f */
.L_x_11:
[----:B------:R-:W-:Y:S05]  /*1240*/  @!P0 BRA `(.L_x_12) ;  /* 0x0000000000408947 */ /* 0x000fea0003800000 */
[----:B------:R-:W-:-:S06]  /*1250*/  UISETP.NE.AND UP0, UPT, UR47, 0x2, UPT ;  /* 0x000000022f00788c */ /* 0x000fcc000bf05270 */
[----:B------:R-:W-:-:S13]  /*1260*/  PLOP3.LUT P0, PT, PT, PT, UP0, 0x80, 0x0 ;  /* 0x000000000000781c */ /* 0x000fda0003f0f008 */
[----:B------:R-:W-:Y:S05]  /*1270*/  @!P0 BRA `(.L_x_13) ;  /* 0x00000000002c8947 */ /* 0x000fea0003800000 */
[----:B------:R-:W-:-:S06]  /*1280*/  UISETP.NE.AND UP0, UPT, UR47, 0x3, UPT ;  /* 0x000000032f00788c */ /* 0x000fcc000bf05270 */
[----:B------:R-:W-:-:S13]  /*1290*/  PLOP3.LUT P0, PT, PT, PT, UP0, 0x80, 0x0 ;  /* 0x000000000000781c */ /* 0x000fda0003f0f008 */
[----:B------:R-:W-:Y:S05]  /*12a0*/  @!P0 BRA `(.L_x_14) ;  /* 0x0000000000188947 */ /* 0x000fea0003800000 */
[----:B------:R-:W-:Y:S01]  /*12b0*/  UISETP.NE.AND UP0, UPT, UR47, 0x4, UPT ;  /* 0x000000042f00788c */ /* 0x000fe2000bf05270 */
[----:B------:R-:W-:-:S05]  /*12c0*/  IMAD.MOV.U32 R0, RZ, RZ, R5 ;  /* 0x000000ffff007224 */ /* 0x000fca00078e0005 */
[----:B------:R-:W-:-:S13]  /*12d0*/  PLOP3.LUT P0, PT, PT, PT, UP0, 0x80, 0x0 ;  /* 0x000000000000781c */ /* 0x000fda0003f0f008 */
[----:B------:R-:W-:Y:S05]  /*12e0*/  @P0 BRA `(.L_x_15) ;  /* 0x00000000001c0947 */ /* 0x000fea0003800000 */
[----:B------:R-:W-:Y:S01]  /*12f0*/  LEA R0, R5, 0x3, 0x1 ;  /* 0x0000000305007811 */ /* 0x000fe200078e08ff */
[----:B------:R-:W-:Y:S06]  /*1300*/  BRA `(.L_x_15) ;  /* 0x0000000000147947 */ /* 0x000fec0003800000 */
.L_x_14:
[----:B------:R-:W-:Y:S01]  /*1310*/  LEA R0, R5, 0x2, 0x1 ;  /* 0x0000000205007811 */ /* 0x000fe200078e08ff */
[----:B------:R-:W-:Y:S06]  /*1320*/  BRA `(.L_x_15) ;  /* 0x00000000000c7947 */ /* 0x000fec0003800000 */
.L_x_13:
[----:B------:R-:W-:Y:S01]  /*1330*/  LEA R0, R5, 0x1, 0x1 ;  /* 0x0000000105007811 */ /* 0x000fe200078e08ff */
[----:B------:R-:W-:Y:S06]  /*1340*/  BRA `(.L_x_15) ;  /* 0x0000000000047947 */ /* 0x000fec0003800000 */
.L_x_12:
[----:B------:R-:W-:-:S07]  /*1350*/  SHF.L.U32 R0, R5, 0x1, RZ ;  /* 0x0000000105007819 */ /* 0x000fce00000006ff */
.L_x_15:
[----:B------:R-:W2:Y:S01]  /*1360*/  LDL R2, [R1+0x2c4] ;  /* 0x0002c40001027983 */ /* 0x000ea20000100800 */
[----:B------:R-:W-:Y:S02]  /*1370*/  ULDC UR4, c[0x0][0x28c] ;  /* 0x0000a30000047ab9 */ /* 0x000fe40000000800 */
[----:B------:R-:W-:Y:S01]  /*1380*/  UIADD3 UR4, UR4, 0x7f, URZ ;  /* 0x0000007f04047890 */ /* 0x000fe2000fffe03f */
[----:B--2---:R-:W-:Y:S02]  /*1390*/  R2UR UR5, R2 ;  /* 0x00000000020572ca */ /* 0x004fe400000e0000 */
[----:B------:R-:W-:-:S04]  /*13a0*/  LEA R2, R5, 0xff, 0x7 ;  /* 0x000000ff05027811 */ /* 0x000fc800078e38ff */
[----:B------:R-:W-:-:S04]  /*13b0*/  SHF.R.S32.HI R3, RZ, 0x1f, R2 ;  /* 0x0000001fff037819 */ /* 0x000fc80000011402 */
[----:B------:R-:W-:-:S03]  /*13c0*/  LEA.HI R3, R3, R2, RZ, 0x7 ;  /* 0x0000000203037211 */ /* 0x000fc600078f38ff */
[----:B------:R-:W-:Y:S01]  /*13d0*/  ULOP3.LUT UR6, UR5, 0x1, URZ, 0xfc, !UPT ;  /* 0x0000000105067892 */ /* 0x000fe2000f8efc3f */
[----:B------:R-:W-:Y:S01]  /*13e0*/  SHF.R.S32.HI R3, RZ, 0x7, R3 ;  /* 0x00000007ff037819 */ /* 0x000fe20000011403 */
[----:B------:R-:W-:Y:S02]  /*13f0*/  USHF.R.S32.HI UR5, URZ, 0x1f, UR4 ;  /* 0x0000001f3f057899 */ /* 0x000fe40008011404 */
[----:B------:R-:W-:Y:S02]  /*1400*/  UISETP.NE.AND UP0, UPT, UR6, 0x3, UPT ;  /* 0x000000030600788c */ /* 0x000fe4000bf05270 */
[----:B------:R-:W-:-:S04]  /*1410*/  ULEA.HI UR5, UR5, UR4, URZ, 0x7 ;  /* 0x0000000405057291 */ /* 0x000fc8000f8f383f */
[----:B------:R-:W-:Y:S01]  /*1420*/  PLOP3.LUT P0, PT, PT, PT, UP0, 0x80, 0x0 ;  /* 0x000000000000781c */ /* 0x000fe20003f0f008 */
[----:B------:R-:W-:-:S06]  /*1430*/  USHF.R.S32.HI UR5, URZ, 0x7, UR5 ;  /* 0x000000073f057899 */ /* 0x000fcc0008011405 */
[----:B------:R-:W-:-:S06]  /*1440*/  VIMNMX R231, R3, UR5, PT ;  /* 0x0000000503e77c48 */ /* 0x000fcc000bfe0100 */
[----:B------:R-:W-:Y:S05]  /*1450*/  @!P0 BRA `(.L_x_16) ;  /* 0x0000000000048947 */ /* 0x000fea0003800000 */
[----:B------:R-:W-:Y:S01]  /*1460*/  BPT.TRAP 0x1 ;  /* 0x000000040000795c */ /* 0x000fe20000300000 */
.L_x_16:
[----:B------:R-:W1:Y:S01]  /*1470*/  S2UR UR4, SR_CgaCtaId ;  /* 0x00000000000479c3 */ /* 0x000e620000008800 */
[----:B------:R-:W-:Y:S01]  /*1480*/  UMOV UR37, 0x400 ;  /* 0x0000040000257882 */ /* 0x000fe20000000000 */
[----:B------:R-:W-:-:S05]  /*1490*/  IMAD.U32 R2, RZ, RZ, UR46 ;  /* 0x0000002eff027e24 */ /* 0x000fca000f8e00ff */
[----:B------:R-:W-:Y:S01]  /*14a0*/  SHF.L.U32 R2, R2, 0x1f, RZ ;  /* 0x0000001f02027819 */ /* 0x000fe200000006ff */
[----:B-1----:R-:W-:-:S04]  /*14b0*/  ULEA UR37, UR4, UR37, 0x18 ;  /* 0x0000002504257291 */ /* 0x002fc8000f8ec03f */
[----:B------:R-:W-:-:S09]  /*14c0*/  ULEA UR4, UR45, UR37, 0x3 ;  /* 0x000000252d047291 */ /* 0x000fd2000f8e183f */
[----:B------:R-:W1:Y:S02]  /*14d0*/  SYNCS.PHASECHK.TRANS64.TRYWAIT P0, [UR4+0xc4450], R2 ;  /* 0x0c445002ff0075a7 */ /* 0x000e640008000144 */
[----:B-1----:R-:W-:Y:S05]  /*14e0*/  @!P0 BRA `(.L_x_17) ;  /* 0x0000036800448947 */ /* 0x002fea0003800000 */
.L_x_150:
[----:B-1----:R-:W2:Y:S01]  /*14f0*/  LDL R3, [R1+0x2d4] ;  /* 0x0002d40001037983 */ /* 0x002ea20000100800 */
[----:B------:R-:W-:-:S13]  /*1500*/  R2UR UR42, R0 ;  /* 0x00000000002a72ca */ /* 0x000fda00000e0000 */
[----:B------:R-:W-:Y:S01]  /*1510*/  USHF.L.U32 UR42, UR42, 0x6, URZ ;  /* 0x000000062a2a7899 */ /* 0x000fe2000800063f */
[----:B--2---:R-:W-:-:S13]  /*1520*/  R2UR UR4, R3 ;  /* 0x00000000030472ca */ /* 0x004fda00000e0000 */
[----:B------:R-:W-:-:S06]  /*1530*/  UISETP.NE.AND UP0, UPT, UR4, 0x3, UPT ;  /* 0x000000030400788c */ /* 0x000fcc000bf05270 */
[----:B------:R-:W-:-:S13]  /*1540*/  PLOP3.LUT P0, PT, PT, PT, UP0, 0x80, 0x0 ;  /* 0x000000000000781c */ /* 0x000fda0003f0f008 */
[----:B------:R-:W-:Y:S05]  /*1550*/  @!P0 BRA `(.L_x_18) ;  /* 0x0000000000048947 */ /* 0x000fea0003800000 */
[----:B------:R-:W-:Y:S01]  /*1560*/  BPT.TRAP 0x1 ;  /* 0x000000040000795c */ /* 0x000fe20000300000 */
.L_x_18:
[----:B------:R-:W2:Y:S01]  /*1570*/  LDL R2, [R1+0x2bc] ;  /* 0x0002bc0001027983 */ /* 0x000ea20000100800 */
[----:B------:R-:W-:Y:S01]  /*1580*/  ULEA UR40, UR36, UR37, 0x3 ;  /* 0x0000002524287291 */ /* 0x000fe2000f8e183f */
[----:B------:R-:W-:Y:S01]  /*1590*/  SHF.L.U32 R0, R16, 0x1f, RZ ;  /* 0x0000001f10007819 */ /* 0x000fe200000006ff */
[----:B------:R-:W-:Y:S02]  /*15a0*/  UIADD3 UR6, UR37, 0xc4490, URZ ;  /* 0x000c449025067890 */ /* 0x000fe4000fffe03f */
[----:B------:R-:W-:Y:S02]  /*15b0*/  ULEA UR41, UR47, 0xfffffff8, 0x3 ;  /* 0xfffffff82f297891 */ /* 0x000fe4000f8e183f */
[----:B------:R-:W-:Y:S02]  /*15c0*/  ULEA UR4, UR47, UR6, 0x3 ;  /* 0x000000062f047291 */ /* 0x000fe4000f8e183f */
[----:B------:R-:W-:Y:S01]  /*15d0*/  ULOP3.LUT UR41, UR41, 0x8, URZ, 0xc, !UPT ;  /* 0x0000000829297892 */ /* 0x000fe2000f8e0c3f */
[----:B------:R-:W1:Y:S03]  /*15e0*/  SYNCS.PHASECHK.TRANS64.TRYWAIT P1, [UR40+0xc4400], R0 ;  /* 0x0c440000ff0075a7 */ /* 0x000e660008020168 */
[----:B------:R-:W-:-:S05]  /*15f0*/  MOV R3, UR4 ;  /* 0x0000000400037c02 */ /* 0x000fca0008000f00 */
[----:B------:R3:W-:Y:S01]  /*1600*/  STL [R1+0x2c8], R3 ;  /* 0x0002c80301007387 */ /* 0x0007e20000100800 */
[----:B--2---:R-:W-:Y:S01]  /*1610*/  SHF.L.U32 R2, R2, 0x1f, RZ ;  /* 0x0000001f02027819 */ /* 0x004fe200000006ff */
[----:B-1-3--:R-:W-:Y:S06]  /*1620*/  @!P1 BRA `(.L_x_19) ;  /* 0x00000368000c9947 */ /* 0x00afec0003800000 */
.L_x_151:
[----:B------:R-:W-:-:S09]  /*1630*/  ULEA UR4, UR47, UR6, 0x3 ;  /* 0x000000062f047291 */ /* 0x000fd2000f8e183f */
[----:B------:R-:W2:Y:S02]  /*1640*/  SYNCS.PHASECHK.TRANS64.TRYWAIT P1, [UR4+-0x8], R2 ;  /* 0xfffff802ff0075a7 */ /* 0x000ea40008020144 */
[----:B--2---:R-:W-:Y:S05]  /*1650*/  @!P1 BRA `(.L_x_20) ;  /* 0x0000036800189947 */ /* 0x004fea0003800000 */
.L_x_152:
[----:B------:R-:W-:Y:S01]  /*1660*/  UIADD3 UR5, UR37, 0x20000, URZ ;  /* 0x0002000025057890 */ /* 0x000fe2000fffe03f */
[----:B------:R-:W-:Y:S01]  /*1670*/  WARPGROUP.ARRIVE ;  /* 0x00000000000079c5 */ /* 0x000fe20000000000 */
[----:B------:R-:W-:Y:S02]  /*1680*/  USHF.R.U32.HI UR4, URZ, 0x4, UR37 ;  /* 0x000000043f047899 */ /* 0x000fe40008011625 */
[----:B------:R-:W-:Y:S02]  /*1690*/  USHF.R.U32.HI UR5, URZ, 0x4, UR5 ;  /* 0x000000043f057899 */ /* 0x000fe40008011605 */
[----:B------:R-:W-:Y:S02]  /*16a0*/  ULOP3.LUT UR4, UR4, 0x3fff, URZ, 0xc0, !UPT ;  /* 0x00003fff04047892 */ /* 0x000fe4000f8ec03f */
[----:B------:R-:W-:Y:S02]  /*16b0*/  ULOP3.LUT UR38, UR5, 0x3fff, URZ, 0xc0, !UPT ;  /* 0x00003fff05267892 */ /* 0x000fe4000f8ec03f */
[----:B------:R-:W-:-:S02]  /*16c0*/  ULOP3.LUT UR4, UR4, 0x10000, URZ, 0xfc, !UPT ;  /* 0x0001000004047892 */ /* 0x000fc4000f8efc3f */
[----:B------:R-:W-:Y:S02]  /*16d0*/  ULOP3.LUT UR39, UR38, 0x10000, URZ, 0xfc, !UPT ;  /* 0x0001000026277892 */ /* 0x000fe4000f8efc3f */
[----:B------:R-:W-:Y:S02]  /*16e0*/  ULEA UR5, UR45, UR4, 0xc ;  /* 0x000000042d057291 */ /* 0x000fe4000f8e603f */
[----:B------:R-:W-:Y:S01]  /*16f0*/  ULEA UR4, UR36, UR39, 0xd ;  /* 0x0000002724047291 */ /* 0x000fe2000f8e683f */
[----:B------:R-:W-:Y:S01]  /*1700*/  UMOV UR9, 0x40000040 ;  /* 0x4000004000097882 */ /* 0x000fe20000000000 */
[----:B------:R-:W-:Y:S01]  /*1710*/  UMOV UR11, 0x40000040 ;  /* 0x40000040000b7882 */ /* 0x000fe20000000000 */
[----:B------:R-:W-:Y:S01]  /*1720*/  UIADD3 UR7, UR5, 0x2, URZ ;  /* 0x0000000205077890 */ /* 0x000fe2000fffe03f */
[----:B-1----:R-:W-:Y:S01]  /*1730*/  MOV R3, UR9 ;  /* 0x0000000900037c02 */ /* 0x002fe20008000f00 */
[----:B------:R-:W-:Y:S02]  /*1740*/  UMOV UR8, UR5 ;  /* 0x0000000500087c82 */ /* 0x000fe40008000000 */
[----:B------:R-:W-:Y:S01]  /*1750*/  UMOV UR10, UR4 ;  /* 0x00000004000a7c82 */ /* 0x000fe20008000000 */
[----:B------:R-:W-:Y:S01]  /*1760*/  IMAD.U32 R2, RZ, RZ, UR8 ;  /* 0x00000008ff027e24 */ /* 0x000fe2000f8e00ff */
[----:B------:R-:W-:Y:S01]  /*1770*/  HGMMA.64x128x16.F32.BF16 R24, gdesc[UR8], RZ, !UPT, gsb0 ;  /* 0x01e00000081879f0 */ /* 0x000fe2000c0018ff */
[----:B------:R-:W-:Y:S01]  /*1780*/  UIADD3 UR8, UR4, 0x2, URZ ;  /* 0x0000000204087890 */ /* 0x000fe2000fffe03f */
[----:B------:R-:W-:Y:S01]  /*1790*/  UMOV UR12, UR7 ;  /* 0x00000007000c7c82 */ /* 0x000fe20008000000 */
[----:B------:R-:W-:Y:S01]  /*17a0*/  UMOV UR13, 0x40000040 ;  /* 0x40000040000d7882 */ /* 0x000fe20000000000 */
[----:B------:R-:W-:Y:S01]  /*17b0*/  UMOV UR15, 0x40000040 ;  /* 0x40000040000f7882 */ /* 0x000fe20000000000 */
[----:B------:R-:W-:Y:S01]  /*17c0*/  UIADD3 UR7, UR5, 0x4, URZ ;  /* 0x0000000405077890 */ /* 0x000fe2000fffe03f */
[----:B------:R1:W-:Y:S02]  /*17d0*/  STL.64 [R1+0x2a8], R2 ;  /* 0x0002a80201007387 */ /* 0x0003e40000100a00 */
[----:B------:R-:W-:Y:S01]  /*17e0*/  UMOV UR14, UR8 ;  /* 0x00000008000e7c82 */ /* 0x000fe20008000000 */
[----:B------:R-:W-:Y:S01]  /*17f0*/  UIADD3 UR8, UR4, 0x4, URZ ;  /* 0x0000000404087890 */ /* 0x000fe2000fffe03f */
[----:B-1----:R-:W-:Y:S01]  /*1800*/  IMAD.U32 R2, RZ, RZ, UR12 ;  /* 0x0000000cff027e24 */ /* 0x002fe2000f8e00ff */
[----:B------:R-:W-:-:S05]  /*1810*/  MOV R3, UR13 ;  /* 0x0000000d00037c02 */ /* 0x000fca0008000f00 */
[----:B------:R1:W-:Y:S01]  /*1820*/  STL.64 [R1+0x2a0], R2 ;  /* 0x0002a00201007387 */ /* 0x0003e20000100a00 */
[----:B------:R-:W-:Y:S02]  /*1830*/  WARPGROUP.DEPBAR.LE gsb0, 0x0 ;  /* 0x00008000000079c5 */ /* 0x000fe40000010000 */
[----:B------:R-:W-:-:S06]  /*1840*/  WARPGROUP.ARRIVE ;  /* 0x00000000000079c5 */ /* 0x000fcc0000000000 */
[----:B------:R-:W-:Y:S01]  /*1850*/  HGMMA.64x128x16.F32.BF16 R24, gdesc[UR12], R24, gsb0 ;  /* 0x01e000000c1879f0 */ /* 0x000fe20008001818 */
[----:B------:R-:W-:Y:S01]  /*1860*/  UMOV UR12, UR7 ;  /* 0x00000007000c7c82 */ /* 0x000fe20008000000 */
[----:B------:R-:W-:Y:S01]  /*1870*/  UMOV UR13, 0x40000040 ;  /* 0x40000040000d7882 */ /* 0x000fe20000000000 */
[----:B------:R-:W-:Y:S01]  /*1880*/  UMOV UR14, UR8 ;  /* 0x00000008000e7c82 */ /* 0x000fe20008000000 */
[----:B------:R-:W-:Y:S01]  /*1890*/  UMOV UR15, 0x40000040 ;  /* 0x40000040000f7882 */ /* 0x000fe20000000000 */
[----:B------:R-:W-:Y:S01]  /*18a0*/  UIADD3 UR7, UR5, 0x6, URZ ;  /* 0x0000000605077890 */ /* 0x000fe2000fffe03f */
[----:B-1----:R-:W-:Y:S01]  /*18b0*/  IMAD.U32 R2, RZ, RZ, UR12 ;  /* 0x0000000cff027e24 */ /* 0x002fe2000f8e00ff */
[----:B------:R-:W-:Y:S01]  /*18c0*/  UIADD3 UR8, UR4, 0x6, URZ ;  /* 0x0000000604087890 */ /* 0x000fe2000fffe03f */
        /* <DEDUP_REMOVED lines=216> */
[----:B------:R-:W-:Y:S01]  /*2650*/  MOV R3, UR13 ;  /* 0x0000000d00037c02 */ /* 0x000fe20008000f00 */
[----:B------:R-:W-:Y:S02]  /*2660*/  UIADD3 UR56, UR5, 0xa04, URZ ;  /* 0x00000a0405387890 */ /* 0x000fe4000fffe03f */
[----:B------:R-:W-:Y:S01]  /*2670*/  UIADD3 UR58, UR4, 0x1404, URZ ;  /* 0x00001404043a7890 */ /* 0x000fe2000fffe03f */
[----:B------:R-:W-:Y:S01]  /*2680*/  UMOV UR57, 0x40000040 ;  /* 0x4000004000397882 */ /* 0x000fe20000000000 */
[----:B------:R-:W-:Y:S01]  /*2690*/  UMOV UR59, 0x40000040 ;  /* 0x40000040003b7882 */ /* 0x000fe20000000000 */
[----:B------:R-:W-:Y:S01]  /*26a0*/  UIADD3 UR10, UR4, 0x1406, URZ ;  /* 0x00001406040a7890 */ /* 0x000fe2000fffe03f */
[----:B------:R1:W-:Y:S01]  /*26b0*/  STL.64 [R1+0x208], R2 ;  /* 0x0002080201007387 */ /* 0x0003e20000100a00 */
[----:B------:R-:W-:Y:S01]  /*26c0*/  UMOV UR9, 0x40000040 ;  /* 0x4000004000097882 */ /* 0x000fe20000000000 */
[----:B------:R-:W-:Y:S01]  /*26d0*/  UMOV UR11, 0x40000040 ;  /* 0x40000040000b7882 */ /* 0x000fe20000000000 */
[----:B------:R-:W-:Y:S01]  /*26e0*/  UIADD3 UR16, UR5, 0xc02, URZ ;  /* 0x00000c0205107890 */ /* 0x000fe2000fffe03f */
[----:B------:R-:W2:Y:S01]  /*26f0*/  LDL R6, [R1+0x2b0] ;  /* 0x0002b00001067983 */ /* 0x000ea20000100800 */
[----:B------:R-:W-:Y:S01]  /*2700*/  UIADD3 UR18, UR4, 0x1802, URZ ;  /* 0x0000180204127890 */ /* 0x000fe2000fffe03f */
[----:B------:R-:W-:Y:S01]  /*2710*/  UMOV UR17, 0x40000040 ;  /* 0x4000004000117882 */ /* 0x000fe20000000000 */
[----:B------:R-:W-:Y:S01]  /*2720*/  UMOV UR19, 0x40000040 ;  /* 0x4000004000137882 */ /* 0x000fe20000000000 */
[----:B------:R-:W-:-:S02]  /*2730*/  UIADD3 UR20, UR5, 0xc04, URZ ;  /* 0x00000c0405147890 */ /* 0x000fc4000fffe03f */
[----:B------:R-:W-:Y:S01]  /*2740*/  UIADD3 UR22, UR4, 0x1804, URZ ;  /* 0x0000180404167890 */ /* 0x000fe2000fffe03f */
[----:B-1----:R-:W3:Y:S01]  /*2750*/  LDL R2, [R1+0x2b4] ;  /* 0x0002b40001027983 */ /* 0x002ee20000100800 */
[----:B------:R-:W-:Y:S02]  /*2760*/  WARPGROUP.DEPBAR.LE gsb0, 0x0 ;  /* 0x00008000000079c5 */ /* 0x000fe40000010000 */
[----:B------:R-:W-:-:S06]  /*2770*/  WARPGROUP.ARRIVE ;  /* 0x00000000000079c5 */ /* 0x000fcc0000000000 */
[----:B------:R-:W-:Y:S01]  /*2780*/  HGMMA.64x128x16.F32.BF16 R24, gdesc[UR12], R24, gsb0 ;  /* 0x01e000000c1879f0 */ /* 0x000fe20008001818 */
[----:B------:R-:W-:Y:S01]  /*2790*/  UMOV UR12, UR8 ;  /* 0x00000008000c7c82 */ /* 0x000fe20008000000 */
[----:B------:R-:W-:Y:S01]  /*27a0*/  UMOV UR13, 0x40000040 ;  /* 0x40000040000d7882 */ /* 0x000fe20000000000 */
[----:B------:R-:W-:Y:S01]  /*27b0*/  UMOV UR14, UR7 ;  /* 0x00000007000e7c82 */ /* 0x000fe20008000000 */
[----:B------:R-:W-:Y:S01]  /*27c0*/  UMOV UR15, 0x40000040 ;  /* 0x40000040000f7882 */ /* 0x000fe20000000000 */
[----:B------:R-:W-:Y:S02]  /*27d0*/  WARPGROUP.DEPBAR.LE gsb0, 0x0 ;  /* 0x00008000000079c5 */ /* 0x000fe40000010000 */
[----:B------:R-:W-:Y:S01]  /*27e0*/  WARPGROUP.ARRIVE ;  /* 0x00000000000079c5 */ /* 0x000fe20000000000 */
[----:B------:R-:W-:Y:S01]  /*27f0*/  UIADD3 UR8, UR5, 0xa06, URZ ;  /* 0x00000a0605087890 */ /* 0x000fe2000fffe03f */
[----:B------:R-:W-:Y:S01]  /*2800*/  IMAD.U32 R4, RZ, RZ, UR12 ;  /* 0x0000000cff047e24 */ /* 0x000fe2000f8e00ff */
[----:B------:R-:W-:-:S03]  /*2810*/  MOV R5, UR13 ;  /* 0x0000000d00057c02 */ /* 0x000fc60008000f00 */
[----:B------:R-:W-:Y:S03]  /*2820*/  HGMMA.64x128x16.F32.BF16 R24, gdesc[UR12], R24, gsb0 ;  /* 0x01e000000c1879f0 */ /* 0x000fe60008001818 */
[----:B------:R-:W-:Y:S02]  /*2830*/  WARPGROUP.DEPBAR.LE gsb0, 0x0 ;  /* 0x00008000000079c5 */ /* 0x000fe40000010000 */
[----:B------:R-:W-:-:S07]  /*2840*/  WARPGROUP.ARRIVE ;  /* 0x00000000000079c5 */ /* 0x000fce0000000000 */
[----:B------:R-:W-:Y:S01]  /*2850*/  HGMMA.64x128x16.F32.BF16 R24, gdesc[UR56], R24, gsb0 ;  /* 0x01e00000381879f0 */ /* 0x000fe20008001818 */
[----:B------:R-:W-:Y:S02]  /*2860*/  UIADD3 UR12, UR5, 0xc00, URZ ;  /* 0x00000c00050c7890 */ /* 0x000fe4000fffe03f */
[----:B------:R-:W-:Y:S01]  /*2870*/  UIADD3 UR14, UR4, 0x1800, URZ ;  /* 0x00001800040e7890 */ /* 0x000fe2000fffe03f */
[----:B------:R-:W-:Y:S01]  /*2880*/  UMOV UR13, 0x40000040 ;  /* 0x40000040000d7882 */ /* 0x000fe20000000000 */
[----:B------:R-:W-:Y:S01]  /*2890*/  UMOV UR15, 0x40000040 ;  /* 0x40000040000f7882 */ /* 0x000fe20000000000 */
[----:B------:R-:W-:Y:S02]  /*28a0*/  WARPGROUP.DEPBAR.LE gsb0, 0x0 ;  /* 0x00008000000079c5 */ /* 0x000fe40000010000 */
[----:B------:R-:W-:-:S06]  /*28b0*/  WARPGROUP.ARRIVE ;  /* 0x00000000000079c5 */ /* 0x000fcc0000000000 */
[----:B------:R-:W-:Y:S03]  /*28c0*/  HGMMA.64x128x16.F32.BF16 R24, gdesc[UR8], R24, gsb0 ;  /* 0x01e00000081879f0 */ /* 0x000fe60008001818 */
[----:B------:R-:W-:Y:S02]  /*28d0*/  WARPGROUP.DEPBAR.LE gsb0, 0x0 ;  /* 0x00008000000079c5 */ /* 0x000fe40000010000 */
[----:B------:R-:W-:-:S07]  /*28e0*/  WARPGROUP.ARRIVE ;  /* 0x00000000000079c5 */ /* 0x000fce0000000000 */
[----:B------:R-:W-:Y:S01]  /*28f0*/  HGMMA.64x128x16.F32.BF16 R24, gdesc[UR12], R24, gsb0 ;  /* 0x01e000000c1879f0 */ /* 0x000fe20008001818 */
[----:B------:R-:W-:Y:S01]  /*2900*/  UMOV UR21, 0x40000040 ;  /* 0x4000004000157882 */ /* 0x000fe20000000000 */
[----:B------:R-:W-:Y:S01]  /*2910*/  UMOV UR23, 0x40000040 ;  /* 0x4000004000177882 */ /* 0x000fe20000000000 */
        /* <DEDUP_REMOVED lines=34> */
[----:B------:R-:W-:-:S03]  /*2b40*/  UMOV UR55, 0x40000040 ;  /* 0x4000004000377882 */ /* 0x000fc60000000000 */
[----:B------:R-:W-:Y:S02]  /*2b50*/  UMOV UR52, UR5 ;  /* 0x0000000500347c82 */ /* 0x000fe40008000000 */
[----:B------:R-:W-:Y:S01]  /*2b60*/  UMOV UR54, UR4 ;  /* 0x0000000400367c82 */ /* 0x000fe20008000000 */
[----:B------:R-:W-:Y:S01]  /*2b70*/  IMAD.U32 R0, RZ, RZ, UR41 ;  /* 0x00000029ff007e24 */ /* 0x000fe2000f8e00ff */
[----:B------:R1:W-:Y:S01]  /*2b80*/  STL.64 [R1+0x200], R4 ;  /* 0x0002000401007387 */ /* 0x0003e20000100a00 */
[----:B--2---:R-:W-:Y:S01]  /*2b90*/  VIADD R3, R6, 0x8 ;  /* 0x0000000806037836 */ /* 0x004fe20000000000 */
[----:B------:R-:W-:Y:S01]  /*2ba0*/  ULDC UR4, c[0x0][0x604] ;  /* 0x0001810000047ab9 */ /* 0x000fe20000000800 */
[----:B------:R-:W-:Y:S02]  /*2bb0*/  WARPGROUP.DEPBAR.LE gsb0, 0x0 ;  /* 0x00008000000079c5 */ /* 0x000fe40000010000 */
[----:B------:R-:W-:-:S06]  /*2bc0*/  WARPGROUP.ARRIVE ;  /* 0x00000000000079c5 */ /* 0x000fcc0000000000 */
[----:B------:R-:W-:Y:S01]  /*2bd0*/  HGMMA.64x128x16.F32.BF16 R24, gdesc[UR48], R24, gsb0 ;  /* 0x01e00000301879f0 */ /* 0x000fe20008001818 */
[----:B-1----:R-:W-:Y:S02]  /*2be0*/  IADD3 R5, R6, 0x9, RZ ;  /* 0x0000000906057810 */ /* 0x002fe40007ffe0ff */
[----:B------:R-:W-:Y:S02]  /*2bf0*/  WARPGROUP.DEPBAR.LE gsb0, 0x0 ;  /* 0x00008000000079c5 */ /* 0x000fe40000010000 */
[----:B------:R-:W-:-:S07]  /*2c00*/  WARPGROUP.ARRIVE ;  /* 0x00000000000079c5 */ /* 0x000fce0000000000 */
[----:B------:R-:W-:Y:S01]  /*2c10*/  HGMMA.64x128x16.F32.BF16 R24, gdesc[UR52], R24, gsb0 ;  /* 0x01e00000341879f0 */ /* 0x000fe20008001818 */
[----:B------:R-:W-:Y:S02]  /*2c20*/  VIADD R7, R6, 0x11 ;  /* 0x0000001106077836 */ /* 0x000fe40000000000 */
[----:B------:R-:W-:Y:S02]  /*2c30*/  WARPGROUP.DEPBAR.LE gsb0, 0x0 ;  /* 0x00008000000079c5 */ /* 0x000fe40000010000 */
[----:B------:R3:W-:Y:S02]  /*2c40*/  SYNCS.ARRIVE.TRANS64.A1T0 RZ, [R0+UR6], RZ ;  /* 0x000000ff00ff79a7 */ /* 0x0007e40008100006 */
[----:B---3--:R-:W-:-:S05]  /*2c50*/  IADD3 R0, R2, UR42, RZ ;  /* 0x0000002a02007c10 */ /* 0x008fca000fffe0ff */
[C---:B------:R-:W-:Y:S01]  /*2c60*/  VIADD R2, R0.reuse, 0x8 ;  /* 0x0000000800027836 */ /* 0x040fe20000000000 */
[C---:B------:R-:W-:Y:S02]  /*2c70*/  ISETP.GE.AND P3, PT, R0.reuse, R3, PT ;  /* 0x000000030000720c */ /* 0x040fe40003f66270 */
[----:B------:R-:W-:Y:S02]  /*2c80*/  ISETP.GE.AND P4, PT, R0, R5, PT ;  /* 0x000000050000720c */ /* 0x000fe40003f86270 */
[----:B------:R-:W-:Y:S02]  /*2c90*/  ISETP.GE.AND P1, PT, R2, R6, PT ;  /* 0x000000060200720c */ /* 0x000fe40003f26270 */
[C---:B------:R-:W-:Y:S02]  /*2ca0*/  IADD3 R3, R6.reuse, 0x10, RZ ;  /* 0x0000001006037810 */ /* 0x040fe40007ffe0ff */
[----:B------:R-:W-:Y:S02]  /*2cb0*/  IADD3 R5, R6, 0x20, RZ ;  /* 0x0000002006057810 */ /* 0x000fe40007ffe0ff */
[----:B------:R-:W-:-:S02]  /*2cc0*/  FSEL R26, R26, -INF , P1 ;  /* 0xff8000001a1a7808 */ /* 0x000fc40000800000 */
[----:B------:R-:W-:Y:S02]  /*2cd0*/  FSEL R28, R28, -INF , P3 ;  /* 0xff8000001c1c7808 */ /* 0x000fe40001800000 */
[----:B------:R-:W-:Y:S02]  /*2ce0*/  FSEL R34, R34, -INF , P3 ;  /* 0xff80000022227808 */ /* 0x000fe40001800000 */
[C---:B------:R-:W-:Y:S02]  /*2cf0*/  ISETP.GE.AND P5, PT, R0.reuse, R3, PT ;  /* 0x000000030000720c */ /* 0x040fe40003fa6270 */
[C---:B------:R-:W-:Y:S02]  /*2d00*/  ISETP.GE.AND P1, PT, R0.reuse, R6, PT ;  /* 0x000000060000720c */ /* 0x040fe40003f26270 */
[----:B------:R-:W-:Y:S02]  /*2d10*/  ISETP.GE.AND P3, PT, R0, R5, PT ;  /* 0x000000050000720c */ /* 0x000fe40003f66270 */
[----:B------:R-:W-:-:S02]  /*2d20*/  IADD3 R3, R6, 0x18, RZ ;  /* 0x0000001806037810 */ /* 0x000fc40007ffe0ff */
[----:B------:R-:W-:Y:S02]  /*2d30*/  IADD3 R5, R6, 0x28, RZ ;  /* 0x0000002806057810 */ /* 0x000fe40007ffe0ff */
[----:B------:R-:W-:Y:S02]  /*2d40*/  FSEL R24, R24, -INF , P1 ;  /* 0xff80000018187808 */ /* 0x000fe40000800000 */
[----:B------:R-:W-:Y:S02]  /*2d50*/  FSEL R30, R30, -INF , P1 ;  /* 0xff8000001e1e7808 */ /* 0x000fe40000800000 */
[----:B------:R-:W-:Y:S02]  /*2d60*/  FSEL R32, R32, -INF , P5 ;  /* 0xff80000020207808 */ /* 0x000fe40002800000 */
[----:B------:R-:W-:Y:S02]  /*2d70*/  FSEL R38, R38, -INF , P5 ;  /* 0xff80000026267808 */ /* 0x000fe40002800000 */
[----:B------:R-:W-:-:S02]  /*2d80*/  ISETP.GE.AND P1, PT, R0, R3, PT ;  /* 0x000000030000720c */ /* 0x000fc40003f26270 */
[----:B------:R-:W-:Y:S02]  /*2d90*/  ISETP.GE.AND P5, PT, R0, R5, PT ;  /* 0x000000050000720c */ /* 0x000fe40003fa6270 */
[----:B------:R-:W-:Y:S02]  /*2da0*/  IADD3 R5, R6, 0x30, RZ ;  /* 0x0000003006057810 */ /* 0x000fe40007ffe0ff */
[----:B------:R-:W-:Y:S02]  /*2db0*/  FSEL R36, R36, -INF , P1 ;  /* 0xff80000024247808 */ /* 0x000fe40000800000 */
[----:B------:R-:W-:Y:S02]  /*2dc0*/  FSEL R42, R42, -INF , P1 ;  /* 0xff8000002a2a7808 */ /* 0x000fe40000800000 */
[----:B------:R-:W-:Y:S02]  /*2dd0*/  ISETP.GE.AND P1, PT, R0, R5, PT ;  /* 0x000000050000720c */ /* 0x000fe40003f26270 */
[----:B------:R-:W-:-:S02]  /*2de0*/  IADD3 R5, R6, 0x38, RZ ;  /* 0x0000003806057810 */ /* 0x000fc40007ffe0ff */
[----:B------:R-:W-:Y:S02]  /*2df0*/  ISETP.GT.AND P2, PT, R2, R6, PT ;  /* 0x000000060200720c */ /* 0x000fe40003f44270 */
[----:B------:R-:W-:Y:S02]  /*2e00*/  FSEL R40, R40, -INF , P3 ;  /* 0xff80000028287808 */ /* 0x000fe40001800000 */
[----:B------:R-:W-:Y:S02]  /*2e10*/  FSEL R46, R46, -INF , P3 ;  /* 0xff8000002e2e7808 */ /* 0x000fe40001800000 */
[----:B------:R-:W-:Y:S02]  /*2e20*/  ISETP.GE.AND P3, PT, R0, R5, PT ;  /* 0x000000050000720c */ /* 0x000fe40003f66270 */
[----:B------:R-:W-:Y:S02]  /*2e30*/  IADD3 R5, R6, 0x40, RZ ;  /* 0x0000004006057810 */ /* 0x000fe40007ffe0ff */
[----:B------:R-:W-:-:S02]  /*2e40*/  FSEL R27, R27, -INF , P2 ;  /* 0xff8000001b1b7808 */ /* 0x000fc40001000000 */
[----:B------:R-:W-:Y:S02]  /*2e50*/  ISETP.GT.AND P2, PT, R0, R6, PT ;  /* 0x000000060000720c */ /* 0x000fe40003f44270 */
[----:B------:R-:W-:Y:S02]  /*2e60*/  FSEL R44, R44, -INF , P5 ;  /* 0xff8000002c2c7808 */ /* 0x000fe40002800000 */
[----:B------:R-:W-:Y:S01]  /*2e70*/  FSEL R50, R50, -INF , P5 ;  /* 0xff80000032327808 */ /* 0x000fe20002800000 */
[----:B------:R-:W-:Y:S01]  /*2e80*/  VIADD R3, R6, 0x19 ;  /* 0x0000001906037836 */ /* 0x000fe20000000000 */
[----:B------:R-:W-:Y:S02]  /*2e90*/  ISETP.GE.AND P5, PT, R0, R5, PT ;  /* 0x000000050000720c */ /* 0x000fe40003fa6270 */
[----:B------:R-:W-:Y:S02]  /*2ea0*/  IADD3 R5, R6, 0x48, RZ ;  /* 0x0000004806057810 */ /* 0x000fe40007ffe0ff */
[----:B------:R-:W-:-:S02]  /*2eb0*/  FSEL R25, R25, -INF , P2 ;  /* 0xff80000019197808 */ /* 0x000fc40001000000 */
[----:B------:R-:W-:Y:S02]  /*2ec0*/  FSEL R48, R48, -INF , P1 ;  /* 0xff80000030307808 */ /* 0x000fe40000800000 */
[----:B------:R-:W-:Y:S02]  /*2ed0*/  FSEL R54, R54, -INF , P1 ;  /* 0xff80000036367808 */ /* 0x000fe40000800000 */
[----:B------:R-:W-:Y:S02]  /*2ee0*/  FSEL R31, R31, -INF , P2 ;  /* 0xff8000001f1f7808 */ /* 0x000fe40001000000 */
[C---:B------:R-:W-:Y:S02]  /*2ef0*/  ISETP.GE.AND P1, PT, R0.reuse, R5, PT ;  /* 0x000000050000720c */ /* 0x040fe40003f26270 */
[----:B------:R-:W-:Y:S01]  /*2f00*/  ISETP.GE.AND P2, PT, R0, R3, PT ;  /* 0x000000030000720c */ /* 0x000fe20003f46270 */
[----:B------:R-:W-:Y:S01]  /*2f10*/  VIADD R3, R6, 0x21 ;  /* 0x0000002106037836 */ /* 0x000fe20000000000 */
[----:B------:R-:W-:-:S02]  /*2f20*/  FMNMX R5, R24, R25, !PT ;  /* 0x0000001918057209 */ /* 0x000fc40007800000 */
[----:B------:R-:W-:Y:S02]  /*2f30*/  ISETP.GE.AND P6, PT, R0, R7, PT ;  /* 0x000000070000720c */ /* 0x000fe40003fc6270 */
[----:B------:R-:W-:Y:S02]  /*2f40*/  FMNMX R7, R26, R27, !PT ;  /* 0x0000001b1a077209 */ /* 0x000fe40007800000 */
[----:B------:R-:W-:Y:S02]  /*2f50*/  FSEL R29, R29, -INF , P4 ;  /* 0xff8000001d1d7808 */ /* 0x000fe40002000000 */
[----:B------:R-:W-:Y:S02]  /*2f60*/  FMNMX R2, R28, R5, !PT ;  /* 0x000000051c027209 */ /* 0x000fe40007800000 */
[----:B------:R-:W-:Y:S02]  /*2f70*/  FSEL R35, R35, -INF , P4 ;  /* 0xff80000023237808 */ /* 0x000fe40002000000 */
[----:B------:R-:W-:Y:S01]  /*2f80*/  ISETP.GE.AND P4, PT, R0, R3, PT ;  /* 0x000000030000720c */ /* 0x000fe20003f86270 */
[----:B------:R-:W-:Y:S01]  /*2f90*/  VIADD R3, R6, 0x29 ;  /* 0x0000002906037836 */ /* 0x000fe20000000000 */
[----:B------:R-:W-:-:S02]  /*2fa0*/  FMNMX R4, R30, R7, !PT ;  /* 0x000000071e047209 */ /* 0x000fc40007800000 */
[----:B------:R-:W-:Y:S02]  /*2fb0*/  FMNMX R5, R29, R2, !PT ;  /* 0x000000021d057209 */ /* 0x000fe40007800000 */
[----:B------:R-:W-:Y:S02]  /*2fc0*/  FSEL R33, R33, -INF , P6 ;  /* 0xff80000021217808 */ /* 0x000fe40003000000 */
[----:B------:R-:W-:Y:S02]  /*2fd0*/  FSEL R39, R39, -INF , P6 ;  /* 0xff80000027277808 */ /* 0x000fe40003000000 */
[----:B------:R-:W-:Y:S02]  /*2fe0*/  FMNMX R7, R31, R4, !PT ;  /* 0x000000041f077209 */ /* 0x000fe40007800000 */
[----:B------:R-:W-:Y:S01]  /*2ff0*/  ISETP.GE.AND P6, PT, R0, R3, PT ;  /* 0x000000030000720c */ /* 0x000fe20003fc6270 */
[----:B------:R-:W-:Y:S01]  /*3000*/  VIADD R3, R6, 0x31 ;  /* 0x0000003106037836 */ /* 0x000fe20000000000 */
[----:B------:R-:W-:-:S02]  /*3010*/  FMNMX R2, R32, R5, !PT ;  /* 0x0000000520027209 */ /* 0x000fc40007800000 */
[----:B------:R-:W-:Y:S02]  /*3020*/  FMNMX R4, R34, R7, !PT ;  /* 0x0000000722047209 */ /* 0x000fe40007800000 */
[----:B------:R-:W-:Y:S02]  /*3030*/  FMNMX R5, R33, R2, !PT ;  /* 0x0000000221057209 */ /* 0x000fe40007800000 */
[----:B------:R-:W-:Y:S02]  /*3040*/  FSEL R37, R37, -INF , P2 ;  /* 0xff80000025257808 */ /* 0x000fe40001000000 */
        /* <DEDUP_REMOVED lines=22> */
[----:B------:R-:W-:Y:S02]  /*31b0*/  ISETP.GE.AND P2, PT, R0, R3, PT ;  /* 0x000000030000720c */ /* 0x000fe40003f46270 */
[----:B------:R-:W-:-:S02]  /*31c0*/  FMNMX R2, R44, R5, !PT ;  /* 0x000000052c027209 */ /* 0x000fc40007800000 */
[----:B------:R-:W-:Y:S02]  /*31d0*/  IADD3 R3, R6, 0x50, RZ ;  /* 0x0000005006037810 */ /* 0x000fe40007ffe0ff */
        /* <DEDUP_REMOVED lines=8> */
[----:B------:R-:W-:Y:S02]  /*3260*/  FSEL R53, R53, -INF , P4 ;  /* 0xff80000035357808 */ /* 0x000fe40002000000 */
[----:B------:R-:W-:Y:S02]  /*3270*/  FSEL R59, R59, -INF , P4 ;  /* 0xff8000003b3b7808 */ /* 0x000fe40002000000 */
[----:B------:R-:W-:Y:S02]  /*3280*/  ISETP.GE.AND P4, PT, R0, R3, PT ;  /* 0x000000030000720c */ /* 0x000fe40003f86270 */
[----:B------:R-:W-:Y:S02]  /*3290*/  FMNMX R4, R50, R7, !PT ;  /* 0x0000000732047209 */ /* 0x000fe40007800000 */
[----:B------:R-:W-:-:S02]  /*32a0*/  IADD3 R3, R6, 0x58, RZ ;  /* 0x0000005806037810 */ /* 0x000fc40007ffe0ff */
        /* <DEDUP_REMOVED lines=11> */
[----:B------:R-:W-:Y:S02]  /*3360*/  ISETP.GE.AND P6, PT, R0, R3, PT ;  /* 0x000000030000720c */ /* 0x000fe40003fc6270 */
[----:B------:R-:W-:-:S02]  /*3370*/  IADD3 R3, R6, 0x60, RZ ;  /* 0x0000006006037810 */ /* 0x000fc40007ffe0ff */
        /* <DEDUP_REMOVED lines=8> */
[----:B------:R-:W-:Y:S02]  /*3400*/  FMNMX R7, R59, R4, !PT ;  /* 0x000000043b077209 */ /* 0x000fe40007800000 */
[----:B------:R-:W-:Y:S02]  /*3410*/  FSEL R61, R61, -INF , P2 ;  /* 0xff8000003d3d7808 */ /* 0x000fe40001000000 */
[----:B------:R-:W-:Y:S02]  /*3420*/  FSEL R67, R67, -INF , P2 ;  /* 0xff80000043437808 */ /* 0x000fe40001000000 */
[----:B------:R-:W-:Y:S02]  /*3430*/  FMNMX R2, R60, R5, !PT ;  /* 0x000000053c027209 */ /* 0x000fe40007800000 */
[----:B------:R-:W-:-:S02]  /*3440*/  ISETP.GE.AND P2, PT, R0, R3, PT ;  /* 0x000000030000720c */ /* 0x000fc40003f46270 */
[----:B------:R-:W-:Y:S02]  /*3450*/  IADD3 R3, R6, 0x68, RZ ;  /* 0x0000006806037810 */ /* 0x000fe40007ffe0ff */
[----:B------:R-:W-:Y:S02]  /*3460*/  FMNMX R4, R62, R7, !PT ;  /* 0x000000073e047209 */ /* 0x000fe40007800000 */
[----:B------:R-:W-:Y:S02]  /*3470*/  FSEL R64, R64, -INF , P3 ;  /* 0xff80000040407808 */ /* 0x000fe40001800000 */
[----:B------:R-:W-:Y:S02]  /*3480*/  FMNMX R5, R61, R2, !PT ;  /* 0x000000023d057209 */ /* 0x000fe40007800000 */
[----:B------:R-:W-:Y:S02]  /*3490*/  FSEL R70, R70, -INF , P3 ;  /* 0xff80000046467808 */ /* 0x000fe40001800000 */
[----:B------:R-:W-:Y:S01]  /*34a0*/  ISETP.GE.AND P3, PT, R0, R3, PT ;  /* 0x000000030000720c */ /* 0x000fe20003f66270 */
[----:B------:R-:W-:Y:S01]  /*34b0*/  VIADD R3, R6, 0x69 ;  /* 0x0000006906037836 */ /* 0x000fe20000000000 */
[----:B------:R-:W-:-:S02]  /*34c0*/  FMNMX R7, R63, R4, !PT ;  /* 0x000000043f077209 */ /* 0x000fc40007800000 */
[----:B------:R-:W-:Y:S02]  /*34d0*/  FSEL R65, R65, -INF , P4 ;  /* 0xff80000041417808 */ /* 0x000fe40002000000 */
[----:B------:R-:W-:Y:S02]  /*34e0*/  FMNMX R2, R64, R5, !PT ;  /* 0x0000000540027209 */ /* 0x000fe40007800000 */
[----:B------:R-:W-:Y:S02]  /*34f0*/  FSEL R71, R71, -INF , P4 ;  /* 0xff80000047477808 */ /* 0x000fe40002000000 */
[----:B------:R-:W-:Y:S02]  /*3500*/  FMNMX R4, R66, R7, !PT ;  /* 0x0000000742047209 */ /* 0x000fe40007800000 */
[----:B------:R-:W-:Y:S02]  /*3510*/  ISETP.GE.AND P4, PT, R0, R3, PT ;  /* 0x000000030000720c */ /* 0x000fe40003f86270 */
[----:B------:R-:W-:-:S02]  /*3520*/  FSEL R68, R68, -INF , P5 ;  /* 0xff80000044447808 */ /* 0x000fc40002800000 */
[----:B------:R-:W-:Y:S02]  /*3530*/  FMNMX R5, R65, R2, !PT ;  /* 0x0000000241057209 */ /* 0x000fe40007800000 */
[----:B------:R-:W-:Y:S02]  /*3540*/  IADD3 R3, R6, 0x70, RZ ;  /* 0x0000007006037810 */ /* 0x000fe40007ffe0ff */
[----:B------:R-:W-:Y:S02]  /*3550*/  FMNMX R7, R67, R4, !PT ;  /* 0x0000000443077209 */ /* 0x000fe40007800000 */
[----:B------:R-:W-:Y:S02]  /*3560*/  FSEL R74, R74, -INF , P5 ;  /* 0xff8000004a4a7808 */ /* 0x000fe40002800000 */
[----:B------:R-:W-:Y:S02]  /*3570*/  FSEL R69, R69, -INF , P6 ;  /* 0xff80000045457808 */ /* 0x000fe40003000000 */
[----:B------:R-:W-:-:S02]  /*3580*/  FMNMX R2, R68, R5, !PT ;  /* 0x0000000544027209 */ /* 0x000fc40007800000 */
[----:B------:R-:W-:Y:S01]  /*3590*/  ISETP.GE.AND P5, PT, R0, R3, PT ;  /* 0x000000030000720c */ /* 0x000fe20003fa6270 */
[----:B------:R-:W-:Y:S01]  /*35a0*/  VIADD R3, R6, 0x71 ;  /* 0x0000007106037836 */ /* 0x000fe20000000000 */
[----:B------:R-:W-:Y:S02]  /*35b0*/  FMNMX R4, R70, R7, !PT ;  /* 0x0000000746047209 */ /* 0x000fe40007800000 */
[----:B------:R-:W-:Y:S02]  /*35c0*/  FSEL R72, R72, -INF , P1 ;  /* 0xff80000048487808 */ /* 0x000fe40000800000 */
[----:B------:R-:W-:Y:S02]  /*35d0*/  FMNMX R5, R69, R2, !PT ;  /* 0x0000000245057209 */ /* 0x000fe40007800000 */
[----:B------:R-:W-:Y:S02]  /*35e0*/  FSEL R75, R75, -INF , P6 ;  /* 0xff8000004b4b7808 */ /* 0x000fe40003000000 */
[----:B------:R-:W-:-:S02]  /*35f0*/  ISETP.GE.AND P6, PT, R0, R3, PT ;  /* 0x000000030000720c */ /* 0x000fc40003fc6270 */
[----:B------:R-:W-:Y:S02]  /*3600*/  FMNMX R7, R71, R4, !PT ;  /* 0x0000000447077209 */ /* 0x000fe40007800000 */
[----:B------:R-:W-:Y:S02]  /*3610*/  IADD3 R3, R6, 0x78, RZ ;  /* 0x0000007806037810 */ /* 0x000fe40007ffe0ff */
[----:B------:R-:W-:Y:S02]  /*3620*/  FSEL R73, R73, -INF , P2 ;  /* 0xff80000049497808 */ /* 0x000fe40001000000 */
[----:B------:R-:W-:Y:S02]  /*3630*/  FMNMX R2, R72, R5, !PT ;  /* 0x0000000548027209 */ /* 0x000fe40007800000 */
[----:B------:R-:W-:Y:S02]  /*3640*/  FSEL R78, R78, -INF , P1 ;  /* 0xff8000004e4e7808 */ /* 0x000fe40000800000 */
[----:B------:R-:W-:-:S02]  /*3650*/  FMNMX R4, R74, R7, !PT ;  /* 0x000000074a047209 */ /* 0x000fc40007800000 */
[----:B------:R-:W-:Y:S01]  /*3660*/  ISETP.GE.AND P1, PT, R0, R3, PT ;  /* 0x000000030000720c */ /* 0x000fe20003f26270 */
[----:B------:R-:W-:Y:S01]  /*3670*/  VIADD R3, R6, 0x79 ;  /* 0x0000007906037836 */ /* 0x000fe20000000000 */
[----:B------:R-:W-:Y:S02]  /*3680*/  FSEL R76, R76, -INF , P3 ;  /* 0xff8000004c4c7808 */ /* 0x000fe40001800000 */
[----:B------:R-:W-:Y:S02]  /*3690*/  FMNMX R5, R73, R2, !PT ;  /* 0x0000000249057209 */ /* 0x000fe40007800000 */
[----:B------:R-:W-:Y:S02]  /*36a0*/  FMNMX R7, R75, R4, !PT ;  /* 0x000000044b077209 */ /* 0x000fe40007800000 */
[----:B------:R-:W-:Y:S02]  /*36b0*/  FSEL R77, R77, -INF , P4 ;  /* 0xff8000004d4d7808 */ /* 0x000fe40002000000 */
[----:B------:R-:W-:-:S02]  /*36c0*/  FMNMX R2, R76, R5, !PT ;  /* 0x000000054c027209 */ /* 0x000fc40007800000 */
[----:B------:R-:W-:Y:S02]  /*36d0*/  FSEL R79, R79, -INF , P2 ;  /* 0xff8000004f4f7808 */ /* 0x000fe40001000000 */
[----:B------:R-:W-:Y:S02]  /*36e0*/  ISETP.GE.AND P2, PT, R0, R3, PT ;  /* 0x000000030000720c */ /* 0x000fe40003f46270 */
[----:B------:R-:W-:Y:S02]  /*36f0*/  FMNMX R0, R78, R7, !PT ;  /* 0x000000074e007209 */ /* 0x000fe40007800000 */
[----:B------:R-:W-:Y:S02]  /*3700*/  FSEL R80, R80, -INF , P5 ;  /* 0xff80000050507808 */ /* 0x000fe40002800000 */
[----:B------:R-:W-:Y:S02]  /*3710*/  FMNMX R3, R77, R2, !PT ;  /* 0x000000024d037209 */ /* 0x000fe40007800000 */
[----:B------:R-:W-:-:S02]  /*3720*/  FMNMX R5, R79, R0, !PT ;  /* 0x000000004f057209 */ /* 0x000fc40007800000 */
[----:B------:R-:W-:Y:S02]  /*3730*/  FSEL R81, R81, -INF , P6 ;  /* 0xff80000051517808 */ /* 0x000fe40003000000 */
[----:B------:R-:W-:Y:S02]  /*3740*/  FMNMX R0, R80, R3, !PT ;  /* 0x0000000350007209 */ /* 0x000fe40007800000 */
[----:B------:R-:W-:Y:S02]  /*3750*/  FSEL R84, R84, -INF , P1 ;  /* 0xff80000054547808 */ /* 0x000fe40000800000 */
[----:B------:R-:W-:Y:S02]  /*3760*/  FMNMX R3, R81, R0, !PT ;  /* 0x0000000051037209 */ /* 0x000fe40007800000 */
[----:B------:R-:W-:Y:S02]  /*3770*/  FSEL R85, R85, -INF , P2 ;  /* 0xff80000055557808 */ /* 0x000fe40001000000 */
[----:B------:R-:W-:-:S02]  /*3780*/  FMNMX R0, R84, R3, !PT ;  /* 0x0000000354007209 */ /* 0x000fc40007800000 */
[----:B------:R-:W-:Y:S02]  /*3790*/  FSEL R82, R82, -INF , P3 ;  /* 0xff80000052527808 */ /* 0x000fe40001800000 */
[----:B------:R-:W-:Y:S02]  /*37a0*/  FMNMX R0, R85, R0, !PT ;  /* 0x0000000055007209 */ /* 0x000fe40007800000 */
[----:B------:R-:W-:Y:S02]  /*37b0*/  FSEL R83, R83, -INF , P4 ;  /* 0xff80000053537808 */ /* 0x000fe40002000000 */
[----:B------:R-:W-:Y:S01]  /*37c0*/  FMNMX R2, R82, R5, !PT ;  /* 0x0000000552027209 */ /* 0x000fe20007800000 */
[----:B------:R-:W1:Y:S01]  /*37d0*/  SHFL.BFLY PT, R3, R0, 0x1, 0x1f ;  /* 0x0c201f0000037f89 */ /* 0x000e6200000e0000 */
[----:B------:R-:W-:Y:S02]  /*37e0*/  FSEL R86, R86, -INF , P5 ;  /* 0xff80000056567808 */ /* 0x000fe40002800000 */
[----:B------:R-:W-:-:S02]  /*37f0*/  FMNMX R5, R83, R2, !PT ;  /* 0x0000000253057209 */ /* 0x000fc40007800000 */
[----:B------:R-:W-:Y:S02]  /*3800*/  FSEL R87, R87, -INF , P6 ;  /* 0xff80000057577808 */ /* 0x000fe40003000000 */
[----:B------:R-:W-:-:S04]  /*3810*/  FMNMX R2, R86, R5, !PT ;  /* 0x0000000556027209 */ /* 0x000fc80007800000 */
[----:B------:R-:W-:-:S05]  /*3820*/  FMNMX R2, R87, R2, !PT ;  /* 0x0000000257027209 */ /* 0x000fca0007800000 */
[----:B------:R-:W2:Y:S01]  /*3830*/  SHFL.BFLY PT, R5, R2, 0x1, 0x1f ;  /* 0x0c201f0002057f89 */ /* 0x000ea200000e0000 */
[----:B-1----:R-:W-:-:S05]  /*3840*/  FMNMX R3, R0, R3, !PT ;  /* 0x0000000300037209 */ /* 0x002fca0007800000 */
[----:B------:R-:W1:Y:S01]  /*3850*/  SHFL.BFLY PT, R216, R3, 0x2, 0x1f ;  /* 0x0c401f0003d87f89 */ /* 0x000e6200000e0000 */
[----:B--2---:R-:W-:-:S05]  /*3860*/  FMNMX R5, R2, R5, !PT ;  /* 0x0000000502057209 */ /* 0x004fca0007800000 */
[----:B------:R-:W2:Y:S01]  /*3870*/  SHFL.BFLY PT, R4, R5, 0x2, 0x1f ;  /* 0x0c401f0005047f89 */ /* 0x000ea200000e0000 */
[----:B-1----:R-:W-:-:S04]  /*3880*/  FMNMX R216, R3, R216, !PT ;  /* 0x000000d803d87209 */ /* 0x002fc80007800000 */
[----:B------:R-:W-:-:S04]  /*3890*/  FSETP.NEU.AND P1, PT, R216, -INF , PT ;  /* 0xff800000d800780b */ /* 0x000fc80003f2d000 */
[----:B------:R-:W-:-:S05]  /*38a0*/  FSEL R6, R216, RZ, P1 ;  /* 0x000000ffd8067208 */ /* 0x000fca0000800000 */
[----:B------:R-:W-:Y:S01]  /*38b0*/  FMUL R6, R6, UR4 ;  /* 0x0000000406067c20 */ /* 0x000fe20008400000 */
[----:B--2---:R-:W-:-:S03]  /*38c0*/  FMNMX R4, R5, R4, !PT ;  /* 0x0000000405047209 */ /* 0x004fc60007800000 */
[--C-:B------:R-:W-:Y:S01]  /*38d0*/  FFMA R5, R29, UR4, -R6.reuse ;  /* 0x000000041d057c23 */ /* 0x100fe20008000806 */
[--C-:B------:R-:W-:Y:S01]  /*38e0*/  FFMA R24, R24, UR4, -R6.reuse ;  /* 0x0000000418187c23 */ /* 0x100fe20008000806 */
[----:B------:R-:W-:Y:S01]  /*38f0*/  FSETP.NEU.AND P2, PT, R4, -INF , PT ;  /* 0xff8000000400780b */ /* 0x000fe20003f4d000 */
[--C-:B------:R-:W-:Y:S02]  /*3900*/  FFMA R7, R33, UR4, -R6.reuse ;  /* 0x0000000421077c23 */ /* 0x100fe40008000806 */
[----:B------:R-:W-:Y:S01]  /*3910*/  FSETP.GEU.AND P5, PT, R5, -126, PT ;  /* 0xc2fc00000500780b */ /* 0x000fe20003fae000 */
[----:B------:R-:W-:Y:S01]  /*3920*/  FFMA R28, R28, UR4, -R6 ;  /* 0x000000041c1c7c23 */ /* 0x000fe20008000806 */
[----:B------:R-:W-:Y:S02]  /*3930*/  FSEL R0, R4, RZ, P2 ;  /* 0x000000ff04007208 */ /* 0x000fe40001000000 */
[----:B------:R-:W-:Y:S02]  /*3940*/  FSETP.GEU.AND P2, PT, R24, -126, PT ;  /* 0xc2fc00001800780b */ /* 0x000fe40003f4e000 */
[----:B------:R-:W-:-:S02]  /*3950*/  FSETP.GEU.AND P1, PT, R7, -126, PT ;  /* 0xc2fc00000700780b */ /* 0x000fc40003f2e000 */
[----:B------:R-:W-:-:S05]  /*3960*/  FSETP.GEU.AND P4, PT, R28, -126, PT ;  /* 0xc2fc00001c00780b */ /* 0x000fca0003f8e000 */
[----:B------:R-:W-:-:S04]  /*3970*/  @!P5 FMUL R5, R5, 0.5 ;  /* 0x3f0000000505d820 */ /* 0x000fc80000400000 */
[----:B------:R-:W-:Y:S02]  /*3980*/  @!P2 FMUL R24, R24, 0.5 ;  /* 0x3f0000001818a820 */ /* 0x000fe40000400000 */
[----:B------:R-:W-:Y:S01]  /*3990*/  @!P1 FMUL R7, R7, 0.5 ;  /* 0x3f00000007079820 */ /* 0x000fe20000400000 */
[----:B------:R-:W-:Y:S01]  /*39a0*/  MUFU.EX2 R5, R5 ;  /* 0x0000000500057308 */ /* 0x000fe20000000800 */
[----:B------:R-:W-:-:S07]  /*39b0*/  @!P4 FMUL R28, R28, 0.5 ;  /* 0x3f0000001c1cc820 */ /* 0x000fce0000400000 */
[----:B------:R-:W1:Y:S08]  /*39c0*/  MUFU.EX2 R180, R24 ;  /* 0x0000001800b47308 */ /* 0x000e700000000800 */
[----:B------:R-:W2:Y:S08]  /*39d0*/  MUFU.EX2 R182, R28 ;  /* 0x0000001c00b67308 */ /* 0x000eb00000000800 */
[----:B------:R-:W3:Y:S01]  /*39e0*/  MUFU.EX2 R7, R7 ;  /* 0x0000000700077308 */ /* 0x000ee20000000800 */
[--C-:B------:R-:W-:Y:S01]  /*39f0*/  FFMA R3, R25, UR4, -R6.reuse ;  /* 0x0000000419037c23 */ /* 0x100fe20008000806 */
[--C-:B------:R-:W-:Y:S01]  /*3a00*/  FFMA R36, R36, UR4, -R6.reuse ;  /* 0x0000000424247c23 */ /* 0x100fe20008000806 */
[--C-:B------:R-:W-:Y:S01]  /*3a10*/  FFMA R11, R41, UR4, -R6.reuse ;  /* 0x00000004290b7c23 */ /* 0x100fe20008000806 */
[--C-:B------:R-:W-:Y:S01]  /*3a20*/  FFMA R32, R32, UR4, -R6.reuse ;  /* 0x0000000420207c23 */ /* 0x100fe20008000806 */
[--C-:B------:R-:W-:Y:S01]  /*3a30*/  FFMA R40, R40, UR4, -R6.reuse ;  /* 0x0000000428287c23 */ /* 0x100fe20008000806 */
[----:B------:R-:W-:Y:S01]  /*3a40*/  FFMA R13, R45, UR4, -R6 ;  /* 0x000000042d0d7c23 */ /* 0x000fe20008000806 */
[----:B-1----:R-:W-:Y:S01]  /*3a50*/  @!P2 FMUL R180, R180, R180 ;  /* 0x000000b4b4b4a220 */ /* 0x002fe20000400000 */
[----:B------:R-:W-:Y:S01]  /*3a60*/  @!P5 FMUL R5, R5, R5 ;  /* 0x000000050505d220 */ /* 0x000fe20000400000 */
[----:B------:R-:W-:-:S02]  /*3a70*/  FSETP.GEU.AND P3, PT, R3, -126, PT ;  /* 0xc2fc00000300780b */ /* 0x000fc40003f6e000 */
[----:B------:R-:W-:Y:S02]  /*3a80*/  FSETP.GEU.AND P2, PT, R36, -126, PT ;  /* 0xc2fc00002400780b */ /* 0x000fe40003f4e000 */
[----:B------:R-:W-:Y:S01]  /*3a90*/  FSETP.GEU.AND P5, PT, R11, -126, PT ;  /* 0xc2fc00000b00780b */ /* 0x000fe20003fae000 */
[----:B--2---:R-:W-:Y:S01]  /*3aa0*/  @!P4 FMUL R182, R182, R182 ;  /* 0x000000b6b6b6c220 */ /* 0x004fe20000400000 */
[----:B------:R-:W-:Y:S01]  /*3ab0*/  FSETP.GEU.AND P6, PT, R32, -126, PT ;  /* 0xc2fc00002000780b */ /* 0x000fe20003fce000 */
[----:B---3--:R-:W-:Y:S01]  /*3ac0*/  @!P1 FMUL R7, R7, R7 ;  /* 0x0000000707079220 */ /* 0x008fe20000400000 */
[----:B------:R-:W-:Y:S02]  /*3ad0*/  FSETP.GEU.AND P4, PT, R40, -126, PT ;  /* 0xc2fc00002800780b */ /* 0x000fe40003f8e000 */
[----:B------:R-:W-:-:S03]  /*3ae0*/  FSETP.GEU.AND P1, PT, R13, -126, PT ;  /* 0xc2fc00000d00780b */ /* 0x000fc60003f2e000 */
[----:B------:R-:W-:Y:S02]  /*3af0*/  @!P3 FMUL R3, R3, 0.5 ;  /* 0x3f0000000303b820 */ /* 0x000fe40000400000 */
[----:B------:R-:W-:Y:S02]  /*3b00*/  @!P2 FMUL R36, R36, 0.5 ;  /* 0x3f0000002424a820 */ /* 0x000fe40000400000 */
[----:B------:R-:W-:Y:S02]  /*3b10*/  @!P5 FMUL R11, R11, 0.5 ;  /* 0x3f0000000b0bd820 */ /* 0x000fe40000400000 */
[----:B------:R-:W-:Y:S01]  /*3b20*/  @!P6 FMUL R32, R32, 0.5 ;  /* 0x3f0000002020e820 */ /* 0x000fe20000400000 */
[----:B------:R-:W1:Y:S01]  /*3b30*/  MUFU.EX2 R178, R36 ;  /* 0x0000002400b27308 */ /* 0x000e620000000800 */
[----:B------:R-:W-:Y:S02]  /*3b40*/  @!P4 FMUL R40, R40, 0.5 ;  /* 0x3f0000002828c820 */ /* 0x000fe40000400000 */
[----:B------:R-:W-:-:S05]  /*3b50*/  @!P1 FMUL R13, R13, 0.5 ;  /* 0x3f0000000d0d9820 */ /* 0x000fca0000400000 */
[----:B------:R-:W2:Y:S08]  /*3b60*/  MUFU.EX2 R3, R3 ;  /* 0x0000000300037308 */ /* 0x000eb00000000800 */
[----:B------:R-:W3:Y:S08]  /*3b70*/  MUFU.EX2 R176, R32 ;  /* 0x0000002000b07308 */ /* 0x000ef00000000800 */
[----:B------:R-:W4:Y:S08]  /*3b80*/  MUFU.EX2 R11, R11 ;  /* 0x0000000b000b7308 */ /* 0x000f300000000800 */
[----:B------:R-:W5:Y:S01]  /*3b90*/  MUFU.EX2 R172, R40 ;  /* 0x0000002800ac7308 */ /* 0x000f620000000800 */
[----:B------:R-:W-:-:S07]  /*3ba0*/  FFMA R48, R48, UR4, -R6 ;  /* 0x0000000430307c23 */ /* 0x000fce0008000806 */
[----:B------:R-:W5:Y:S01]  /*3bb0*/  MUFU.EX2 R13, R13 ;  /* 0x0000000d000d7308 */ /* 0x000f620000000800 */
[--C-:B------:R-:W-:Y:S01]  /*3bc0*/  FFMA R9, R37, UR4, -R6.reuse ;  /* 0x0000000425097c23 */ /* 0x100fe20008000806 */
[--C-:B------:R-:W-:Y:S01]  /*3bd0*/  FFMA R44, R44, UR4, -R6.reuse ;  /* 0x000000042c2c7c23 */ /* 0x100fe20008000806 */
[--C-:B------:R-:W-:Y:S01]  /*3be0*/  FFMA R17, R53, UR4, -R6.reuse ;  /* 0x0000000435117c23 */ /* 0x100fe20008000806 */
[--C-:B------:R-:W-:Y:S01]  /*3bf0*/  FFMA R52, R52, UR4, -R6.reuse ;  /* 0x0000000434347c23 */ /* 0x100fe20008000806 */
[----:B-1----:R-:W-:Y:S01]  /*3c00*/  @!P2 FMUL R178, R178, R178 ;  /* 0x000000b2b2b2a220 */ /* 0x002fe20000400000 */
[----:B------:R-:W-:Y:S01]  /*3c10*/  FSETP.GEU.AND P2, PT, R48, -126, PT ;  /* 0xc2fc00003000780b */ /* 0x000fe20003f4e000 */
[----:B------:R-:W-:Y:S01]  /*3c20*/  FFMA R57, R57, UR4, -R6 ;  /* 0x0000000439397c23 */ /* 0x000fe20008000806 */
[----:B--2---:R-:W-:Y:S01]  /*3c30*/  @!P3 FMUL R3, R3, R3 ;  /* 0x000000030303b220 */ /* 0x004fe20000400000 */
[----:B---3--:R-:W-:Y:S01]  /*3c40*/  @!P6 FMUL R176, R176, R176 ;  /* 0x000000b0b0b0e220 */ /* 0x008fe20000400000 */
[----:B----4-:R-:W-:Y:S01]  /*3c50*/  @!P5 FMUL R11, R11, R11 ;  /* 0x0000000b0b0bd220 */ /* 0x010fe20000400000 */
[----:B------:R-:W-:Y:S01]  /*3c60*/  FSETP.GEU.AND P3, PT, R9, -126, PT ;  /* 0xc2fc00000900780b */ /* 0x000fe20003f6e000 */
[----:B-----5:R-:W-:Y:S01]  /*3c70*/  @!P4 FMUL R172, R172, R172 ;  /* 0x000000acacacc220 */ /* 0x020fe20000400000 */
[----:B------:R-:W-:-:S02]  /*3c80*/  FSETP.GEU.AND P6, PT, R44, -126, PT ;  /* 0xc2fc00002c00780b */ /* 0x000fc40003fce000 */
[----:B------:R-:W-:Y:S02]  /*3c90*/  FSETP.GEU.AND P5, PT, R17, -126, PT ;  /* 0xc2fc00001100780b */ /* 0x000fe40003fae000 */
[----:B------:R-:W-:Y:S01]  /*3ca0*/  FSETP.GEU.AND P4, PT, R52, -126, PT ;  /* 0xc2fc00003400780b */ /* 0x000fe20003f8e000 */
[----:B------:R-:W-:Y:S01]  /*3cb0*/  @!P1 FMUL R13, R13, R13 ;  /* 0x0000000d0d0d9220 */ /* 0x000fe20000400000 */
[----:B------:R-:W-:Y:S01]  /*3cc0*/  FSETP.GEU.AND P1, PT, R57, -126, PT ;  /* 0xc2fc00003900780b */ /* 0x000fe20003f2e000 */
[----:B------:R-:W-:-:S04]  /*3cd0*/  @!P2 FMUL R48, R48, 0.5 ;  /* 0x3f0000003030a820 */ /* 0x000fc80000400000 */
        /* <DEDUP_REMOVED lines=20> */
[----:B------:R-:W-:Y:S01]  /*3e20*/  FSETP.GEU.AND P6, PT, R19, -126, PT ;  /* 0xc2fc00001300780b */ /* 0x000fe20003fce000 */
[----:B---3--:R-:W-:Y:S01]  /*3e30*/  @!P3 FMUL R9, R9, R9 ;  /* 0x000000090909b220 */ /* 0x008fe20000400000 */
[----:B----4-:R-:W-:Y:S01]  /*3e40*/  @!P4 FMUL R170, R170, R170 ;  /* 0x000000aaaaaac220 */ /* 0x010fe20000400000 */
[----:B-----5:R-:W-:Y:S01]  /*3e50*/  @!P5 FMUL R17, R17, R17 ;  /* 0x000000111111d220 */ /* 0x020fe20000400000 */
[----:B------:R-:W-:-:S02]  /*3e60*/  FSETP.GEU.AND P3, PT, R15, -126, PT ;  /* 0xc2fc00000f00780b */ /* 0x000fc40003f6e000 */
[----:B------:R-:W-:Y:S02]  /*3e70*/  FSETP.GEU.AND P4, PT, R23, -126, PT ;  /* 0xc2fc00001700780b */ /* 0x000fe40003f8e000 */
[----:B------:R-:W-:Y:S01]  /*3e80*/  FSETP.GEU.AND P5, PT, R65, -126, PT ;  /* 0xc2fc00004100780b */ /* 0x000fe20003fae000 */
[----:B------:R-:W-:Y:S01]  /*3e90*/  @!P1 FMUL R164, R164, R164 ;  /* 0x000000a4a4a49220 */ /* 0x000fe20000400000 */
[----:B------:R-:W-:Y:S01]  /*3ea0*/  FSETP.GEU.AND P1, PT, R69, -126, PT ;  /* 0xc2fc00004500780b */ /* 0x000fe20003f2e000 */
[----:B------:R-:W-:Y:S02]  /*3eb0*/  @!P2 FMUL R21, R21, 0.5 ;  /* 0x3f0000001515a820 */ /* 0x000fe40000400000 */
[----:B------:R-:W-:-:S04]  /*3ec0*/  @!P6 FMUL R19, R19, 0.5 ;  /* 0x3f0000001313e820 */ /* 0x000fc80000400000 */
[----:B------:R-:W-:Y:S02]  /*3ed0*/  @!P3 FMUL R15, R15, 0.5 ;  /* 0x3f0000000f0fb820 */ /* 0x000fe40000400000 */
[----:B------:R-:W-:Y:S02]  /*3ee0*/  @!P4 FMUL R23, R23, 0.5 ;  /* 0x3f0000001717c820 */ /* 0x000fe40000400000 */
[----:B------:R-:W-:Y:S01]  /*3ef0*/  @!P5 FMUL R65, R65, 0.5 ;  /* 0x3f0000004141d820 */ /* 0x000fe20000400000 */
[----:B------:R-:W1:Y:S01]  /*3f00*/  MUFU.EX2 R21, R21 ;  /* 0x0000001500157308 */ /* 0x000e620000000800 */
[----:B------:R-:W-:-:S07]  /*3f10*/  @!P1 FMUL R69, R69, 0.5 ;  /* 0x3f00000045459820 */ /* 0x000fce0000400000 */
[----:B------:R-:W2:Y:S08]  /*3f20*/  MUFU.EX2 R19, R19 ;  /* 0x0000001300137308 */ /* 0x000eb00000000800 */
[----:B------:R-:W3:Y:S08]  /*3f30*/  MUFU.EX2 R160, R65 ;  /* 0x0000004100a07308 */ /* 0x000ef00000000800 */
[----:B------:R-:W4:Y:S08]  /*3f40*/  MUFU.EX2 R15, R15 ;  /* 0x0000000f000f7308 */ /* 0x000f300000000800 */
[----:B------:R-:W5:Y:S08]  /*3f50*/  MUFU.EX2 R23, R23 ;  /* 0x0000001700177308 */ /* 0x000f700000000800 */
[----:B------:R-:W5:Y:S01]  /*3f60*/  MUFU.EX2 R162, R69 ;  /* 0x0000004500a27308 */ /* 0x000f620000000800 */
[--C-:B------:R-:W-:Y:S01]  /*3f70*/  FFMA R72, R72, UR4, -R6.reuse ;  /* 0x0000000448487c23 */ /* 0x100fe20008000806 */
[--C-:B------:R-:W-:Y:S01]  /*3f80*/  FFMA R25, R68, UR4, -R6.reuse ;  /* 0x0000000444197c23 */ /* 0x100fe20008000806 */
[--C-:B------:R-:W-:Y:S01]  /*3f90*/  FFMA R77, R77, UR4, -R6.reuse ;  /* 0x000000044d4d7c23 */ /* 0x100fe20008000806 */
[--C-:B------:R-:W-:Y:S01]  /*3fa0*/  FFMA R61, R61, UR4, -R6.reuse ;  /* 0x000000043d3d7c23 */ /* 0x100fe20008000806 */
[--C-:B------:R-:W-:Y:S01]  /*3fb0*/  FFMA R76, R76, UR4, -R6.reuse ;  /* 0x000000044c4c7c23 */ /* 0x100fe20008000806 */
[----:B------:R-:W-:Y:S01]  /*3fc0*/  FFMA R81, R81, UR4, -R6 ;  /* 0x0000000451517c23 */ /* 0x000fe20008000806 */
[----:B-1----:R-:W-:Y:S01]  /*3fd0*/  @!P2 FMUL R21, R21, R21 ;  /* 0x000000151515a220 */ /* 0x002fe20000400000 */
[----:B------:R-:W-:Y:S01]  /*3fe0*/  FSETP.GEU.AND P2, PT, R72, -126, PT ;  /* 0xc2fc00004800780b */ /* 0x000fe20003f4e000 */
[----:B--2---:R-:W-:Y:S01]  /*3ff0*/  @!P6 FMUL R19, R19, R19 ;  /* 0x000000131313e220 */ /* 0x004fe20000400000 */
[----:B---3--:R-:W-:Y:S01]  /*4000*/  @!P5 FMUL R160, R160, R160 ;  /* 0x000000a0a0a0d220 */ /* 0x008fe20000400000 */
[----:B------:R-:W-:Y:S01]  /*4010*/  FSETP.GEU.AND P6, PT, R25, -126, PT ;  /* 0xc2fc00001900780b */ /* 0x000fe20003fce000 */
[----:B----4-:R-:W-:Y:S01]  /*4020*/  @!P3 FMUL R15, R15, R15 ;  /* 0x0000000f0f0fb220 */ /* 0x010fe20000400000 */
[----:B------:R-:W-:Y:S01]  /*4030*/  FSETP.GEU.AND P5, PT, R77, -126, PT ;  /* 0xc2fc00004d00780b */ /* 0x000fe20003fae000 */
[----:B-----5:R-:W-:Y:S01]  /*4040*/  @!P4 FMUL R23, R23, R23 ;  /* 0x000000171717c220 */ /* 0x020fe20000400000 */
[----:B------:R-:W-:Y:S01]  /*4050*/  FSETP.GEU.AND P3, PT, R61, -126, PT ;  /* 0xc2fc00003d00780b */ /* 0x000fe20003f6e000 */
[----:B------:R-:W-:Y:S01]  /*4060*/  @!P1 FMUL R162, R162, R162 ;  /* 0x000000a2a2a29220 */ /* 0x000fe20000400000 */
[----:B------:R-:W-:-:S02]  /*4070*/  FSETP.GEU.AND P4, PT, R76, -126, PT ;  /* 0xc2fc00004c00780b */ /* 0x000fc40003f8e000 */
[----:B------:R-:W-:Y:S01]  /*4080*/  FSETP.GEU.AND P1, PT, R81, -126, PT ;  /* 0xc2fc00005100780b */ /* 0x000fe20003f2e000 */
[----:B------:R-:W-:Y:S01]  /*4090*/  FMUL R0, R0, UR4 ;  /* 0x0000000400007c20 */ /* 0x000fe20008400000 */
[----:B------:R-:W-:-:S03]  /*40a0*/  @!P2 FMUL R72, R72, 0.5 ;  /* 0x3f0000004848a820 */ /* 0x000fc60000400000 */
[----:B------:R-:W-:Y:S01]  /*40b0*/  @!P6 FMUL R25, R25, 0.5 ;  /* 0x3f0000001919e820 */ /* 0x000fe20000400000 */
[----:B------:R-:W-:Y:S01]  /*40c0*/  FFMA R2, R27, UR4, -R0 ;  /* 0x000000041b027c23 */ /* 0x000fe20008000800 */
[----:B------:R-:W-:Y:S01]  /*40d0*/  @!P5 FMUL R77, R77, 0.5 ;  /* 0x3f0000004d4dd820 */ /* 0x000fe20000400000 */
[----:B------:R-:W1:Y:S01]  /*40e0*/  MUFU.EX2 R27, R72 ;  /* 0x00000048001b7308 */ /* 0x000e620000000800 */
[----:B------:R-:W-:Y:S02]  /*40f0*/  @!P3 FMUL R61, R61, 0.5 ;  /* 0x3f0000003d3db820 */ /* 0x000fe40000400000 */
[----:B------:R-:W-:Y:S02]  /*4100*/  @!P4 FMUL R76, R76, 0.5 ;  /* 0x3f0000004c4cc820 */ /* 0x000fe40000400000 */
[----:B------:R-:W-:-:S03]  /*4110*/  @!P1 FMUL R81, R81, 0.5 ;  /* 0x3f00000051519820 */ /* 0x000fc60000400000 */
[----:B------:R-:W2:Y:S08]  /*4120*/  MUFU.EX2 R158, R77 ;  /* 0x0000004d009e7308 */ /* 0x000eb00000000800 */
[----:B------:R-:W3:Y:S08]  /*4130*/  MUFU.EX2 R166, R61 ;  /* 0x0000003d00a67308 */ /* 0x000ef00000000800 */
[----:B------:R-:W4:Y:S08]  /*4140*/  MUFU.EX2 R25, R25 ;  /* 0x0000001900197308 */ /* 0x000f300000000800 */
[----:B------:R-:W5:Y:S08]  /*4150*/  MUFU.EX2 R29, R76 ;  /* 0x0000004c001d7308 */ /* 0x000f700000000800 */
[----:B------:R-:W5:Y:S01]  /*4160*/  MUFU.EX2 R152, R81 ;  /* 0x0000005100987308 */ /* 0x000f620000000800 */
[--C-:B------:R-:W-:Y:S01]  /*4170*/  FFMA R84, R84, UR4, -R6.reuse ;  /* 0x0000000454547c23 */ /* 0x100fe20008000806 */
[--C-:B------:R-:W-:Y:S01]  /*4180*/  FFMA R73, R73, UR4, -R6.reuse ;  /* 0x0000000449497c23 */ /* 0x100fe20008000806 */
[----:B------:R-:W-:Y:S01]  /*4190*/  FFMA R80, R80, UR4, -R6 ;  /* 0x0000000450507c23 */ /* 0x000fe20008000806 */
[--C-:B------:R-:W-:Y:S01]  /*41a0*/  FFMA R26, R26, UR4, -R0.reuse ;  /* 0x000000041a1a7c23 */ /* 0x100fe20008000800 */
[----:B------:R-:W-:Y:S01]  /*41b0*/  FFMA R8, R31, UR4, -R0 ;  /* 0x000000041f087c23 */ /* 0x000fe20008000800 */
[----:B-1----:R-:W-:Y:S01]  /*41c0*/  @!P2 FMUL R27, R27, R27 ;  /* 0x0000001b1b1ba220 */ /* 0x002fe20000400000 */
[----:B------:R-:W-:Y:S01]  /*41d0*/  FSETP.GEU.AND P2, PT, R84, -126, PT ;  /* 0xc2fc00005400780b */ /* 0x000fe20003f4e000 */
[----:B--2---:R-:W-:Y:S01]  /*41e0*/  @!P5 FMUL R158, R158, R158 ;  /* 0x0000009e9e9ed220 */ /* 0x004fe20000400000 */
[----:B------:R-:W-:Y:S01]  /*41f0*/  FSETP.GEU.AND P5, PT, R2, -126, PT ;  /* 0xc2fc00000200780b */ /* 0x000fe20003fae000 */
[----:B---3--:R-:W-:Y:S01]  /*4200*/  @!P3 FMUL R166, R166, R166 ;  /* 0x000000a6a6a6b220 */ /* 0x008fe20000400000 */
[----:B----4-:R-:W-:Y:S01]  /*4210*/  @!P6 FMUL R25, R25, R25 ;  /* 0x000000191919e220 */ /* 0x010fe20000400000 */
[----:B-----5:R-:W-:Y:S01]  /*4220*/  @!P4 FMUL R29, R29, R29 ;  /* 0x0000001d1d1dc220 */ /* 0x020fe20000400000 */
[----:B------:R-:W-:-:S02]  /*4230*/  FSETP.GEU.AND P3, PT, R73, -126, PT ;  /* 0xc2fc00004900780b */ /* 0x000fc40003f6e000 */
[----:B------:R-:W-:Y:S01]  /*4240*/  FSETP.GEU.AND P6, PT, R80, -126, PT ;  /* 0xc2fc00005000780b */ /* 0x000fe20003fce000 */
[----:B------:R-:W-:Y:S01]  /*4250*/  @!P1 FMUL R152, R152, R152 ;  /* 0x0000009898989220 */ /* 0x000fe20000400000 */
[----:B------:R-:W-:Y:S02]  /*4260*/  FSETP.GEU.AND P4, PT, R26, -126, PT ;  /* 0xc2fc00001a00780b */ /* 0x000fe40003f8e000 */
[----:B------:R-:W-:Y:S01]  /*4270*/  FSETP.GEU.AND P1, PT, R8, -126, PT ;  /* 0xc2fc00000800780b */ /* 0x000fe20003f2e000 */
[----:B------:R-:W-:Y:S02]  /*4280*/  @!P2 FMUL R84, R84, 0.5 ;  /* 0x3f0000005454a820 */ /* 0x000fe40000400000 */
[----:B------:R-:W-:Y:S02]  /*4290*/  @!P5 FMUL R2, R2, 0.5 ;  /* 0x3f0000000202d820 */ /* 0x000fe40000400000 */
[----:B------:R-:W1:Y:S02]  /*42a0*/  MUFU.EX2 R33, R84 ;  /* 0x0000005400217308 */ /* 0x000e640000000800 */
[----:B------:R-:W-:-:S02]  /*42b0*/  @!P3 FMUL R73, R73, 0.5 ;  /* 0x3f0000004949b820 */ /* 0x000fc40000400000 */
[----:B------:R-:W-:Y:S02]  /*42c0*/  @!P6 FMUL R80, R80, 0.5 ;  /* 0x3f0000005050e820 */ /* 0x000fe40000400000 */
[----:B------:R-:W-:Y:S02]  /*42d0*/  @!P4 FMUL R26, R26, 0.5 ;  /* 0x3f0000001a1ac820 */ /* 0x000fe40000400000 */
[----:B------:R-:W-:Y:S01]  /*42e0*/  @!P1 FMUL R8, R8, 0.5 ;  /* 0x3f00000008089820 */ /* 0x000fe20000400000 */
[----:B------:R-:W2:Y:S08]  /*42f0*/  MUFU.EX2 R156, R73 ;  /* 0x00000049009c7308 */ /* 0x000eb00000000800 */
[----:B------:R-:W3:Y:S08]  /*4300*/  MUFU.EX2 R31, R80 ;  /* 0x00000050001f7308 */ /* 0x000ef00000000800 */
[----:B------:R-:W4:Y:S08]  /*4310*/  MUFU.EX2 R181, R26 ;  /* 0x0000001a00b57308 */ /* 0x000f300000000800 */
[----:B------:R-:W5:Y:S01]  /*4320*/  MUFU.EX2 R2, R2 ;  /* 0x0000000200027308 */ /* 0x000f620000000800 */
[----:B------:R-:W-:-:S07]  /*4330*/  FFMA R34, R34, UR4, -R0 ;  /* 0x0000000422227c23 */ /* 0x000fce0008000800 */
[----:B------:R-:W5:Y:S01]  /*4340*/  MUFU.EX2 R8, R8 ;  /* 0x0000000800087308 */ /* 0x000f620000000800 */
[----:B------:R-:W-:Y:S01]  /*4350*/  FFMA R6, R85, UR4, -R6 ;  /* 0x0000000455067c23 */ /* 0x000fe20008000806 */
        /* <DEDUP_REMOVED lines=9> */
[----:B-----5:R-:W-:Y:S01]  /*43f0*/  @!P5 FMUL R2, R2, R2 ;  /* 0x000000020202d220 */ /* 0x020fe20000400000 */
[----:B------:R-:W-:-:S02]  /*4400*/  FSETP.GEU.AND P3, PT, R6, -126, PT ;  /* 0xc2fc00000600780b */ /* 0x000fc40003f6e000 */
[----:B------:R-:W-:Y:S02]  /*4410*/  FSETP.GEU.AND P6, PT, R30, -126, PT ;  /* 0xc2fc00001e00780b */ /* 0x000fe40003fce000 */
[----:B------:R-:W-:Y:S01]  /*4420*/  FSETP.GEU.AND P4, PT, R38, -126, PT ;  /* 0xc2fc00002600780b */ /* 0x000fe20003f8e000 */
[----:B------:R-:W-:Y:S01]  /*4430*/  @!P1 FMUL R8, R8, R8 ;  /* 0x0000000808089220 */ /* 0x000fe20000400000 */
[----:B------:R-:W-:Y:S02]  /*4440*/  FSETP.GEU.AND P5, PT, R39, -126, PT ;  /* 0xc2fc00002700780b */ /* 0x000fe40003fae000 */
[----:B------:R-:W-:Y:S01]  /*4450*/  FSETP.GEU.AND P1, PT, R43, -126, PT ;  /* 0xc2fc00002b00780b */ /* 0x000fe20003f2e000 */
[----:B------:R-:W-:-:S04]  /*4460*/  @!P2 FMUL R34, R34, 0.5 ;  /* 0x3f0000002222a820 */ /* 0x000fc80000400000 */
[----:B------:R-:W-:Y:S01]  /*4470*/  @!P3 FMUL R6, R6, 0.5 ;  /* 0x3f0000000606b820 */ /* 0x000fe20000400000 */
[----:B------:R-:W1:Y:S01]  /*4480*/  MUFU.EX2 R177, R34 ;  /* 0x0000002200b17308 */ /* 0x000e620000000800 */
[----:B------:R-:W-:Y:S02]  /*4490*/  @!P6 FMUL R30, R30, 0.5 ;  /* 0x3f0000001e1ee820 */ /* 0x000fe40000400000 */
        /* <DEDUP_REMOVED lines=57> */
[----:B------:R-:W-:Y:S02]  /*4830*/  @!P3 FMUL R47, R47, 0.5 ;  /* 0x3f0000002f2fb820 */ /* 0x000fe40000400000 */
        /* <DEDUP_REMOVED lines=20> */
[----:B----4-:R-:W-:Y:S01]  /*4980*/  @!P5 FMUL R167, R167, R167 ;  /* 0x000000a7a7a7d220 */ /* 0x010fe20000400000 */
[----:B------:R-:W-:Y:S01]  /*4990*/  FSETP.GEU.AND P3, PT, R59, -126, PT ;  /* 0xc2fc00003b00780b */ /* 0x000fe20003f6e000 */
[----:B-----5:R-:W-:Y:S01]  /*49a0*/  @!P4 FMUL R62, R62, R62 ;  /* 0x0000003e3e3ec220 */ /* 0x020fe20000400000 */
[----:B------:R-:W-:-:S02]  /*49b0*/  FSETP.GEU.AND P6, PT, R66, -126, PT ;  /* 0xc2fc00004200780b */ /* 0x000fc40003fce000 */
        /* <DEDUP_REMOVED lines=8> */
[----:B------:R-:W-:Y:S02]  /*4a40*/  @!P4 FMUL R75, R75, 0.5 ;  /* 0x3f0000004b4bc820 */ /* 0x000fe40000400000 */
[----:B------:R-:W-:Y:S01]  /*4a50*/  @!P1 FMUL R83, R83, 0.5 ;  /* 0x3f00000053539820 */ /* 0x000fe20000400000 */
[----:B------:R-:W1:Y:S08]  /*4a60*/  MUFU.EX2 R165, R59 ;  /* 0x0000003b00a57308 */ /* 0x000e700000000800 */
        /* <DEDUP_REMOVED lines=12> */
[----:B--2---:R-:W-:Y:S01]  /*4b30*/  @!P2 FMUL R74, R74, R74 ;  /* 0x0000004a4a4aa220 */ /* 0x004fe20000400000 */
[----:B------:R-:W-:Y:S01]  /*4b40*/  FSETP.GEU.AND P3, PT, R70, -126, PT ;  /* 0xc2fc00004600780b */ /* 0x000fe20003f6e000 */
[----:B---3--:R-:W-:Y:S01]  /*4b50*/  @!P6 FMUL R66, R66, R66 ;  /* 0x000000424242e220 */ /* 0x008fe20000400000 */
[----:B------:R-:W-:Y:S01]  /*4b60*/  FSETP.GEU.AND P2, PT, R78, -126, PT ;  /* 0xc2fc00004e00780b */ /* 0x000fe20003f4e000 */
[----:B----4-:R-:W-:Y:S01]  /*4b70*/  @!P4 FMUL R157, R157, R157 ;  /* 0x0000009d9d9dc220 */ /* 0x010fe20000400000 */
[----:B-----5:R-:W-:Y:S01]  /*4b80*/  @!P5 FMUL R82, R82, R82 ;  /* 0x000000525252d220 */ /* 0x020fe20000400000 */
[----:B------:R-:W-:-:S02]  /*4b90*/  FSETP.GEU.AND P6, PT, R71, -126, PT ;  /* 0xc2fc00004700780b */ /* 0x000fc40003fce000 */
[----:B------:R-:W-:Y:S01]  /*4ba0*/  FSETP.GEU.AND P4, PT, R79, -126, PT ;  /* 0xc2fc00004f00780b */ /* 0x000fe20003f8e000 */
[----:B------:R-:W-:Y:S01]  /*4bb0*/  @!P1 FMUL R153, R153, R153 ;  /* 0x0000009999999220 */ /* 0x000fe20000400000 */
[----:B------:R-:W-:Y:S02]  /*4bc0*/  FSETP.GEU.AND P5, PT, R86, -126, PT ;  /* 0xc2fc00005600780b */ /* 0x000fe40003fae000 */
[----:B------:R-:W-:Y:S01]  /*4bd0*/  FSETP.GEU.AND P1, PT, R87, -126, PT ;  /* 0xc2fc00005700780b */ /* 0x000fe20003f2e000 */
[----:B------:R-:W-:Y:S01]  /*4be0*/  FADD R0, R180, R19 ;  /* 0x00000013b4007221 */ /* 0x000fe20000000000 */
[----:B------:R-:W-:Y:S01]  /*4bf0*/  FADD R35, R172, R27 ;  /* 0x0000001bac237221 */ /* 0x000fe20000000000 */
[----:B------:R-:W-:Y:S01]  /*4c00*/  @!P3 FMUL R70, R70, 0.5 ;  /* 0x3f0000004646b820 */ /* 0x000fe20000400000 */
[----:B------:R-:W-:Y:S02]  /*4c10*/  @!P2 FMUL R78, R78, 0.5 ;  /* 0x3f0000004e4ea820 */ /* 0x000fe40000400000 */
[----:B------:R-:W-:Y:S01]  /*4c20*/  FADD R28, R0, R35 ;  /* 0x00000023001c7221 */ /* 0x000fe20000000000 */
[----:B------:R-:W-:Y:S01]  /*4c30*/  FADD R0, R3, R164 ;  /* 0x000000a403007221 */ /* 0x000fe20000000000 */
[----:B------:R-:W-:Y:S01]  /*4c40*/  FADD R35, R11, R156 ;  /* 0x0000009c0b237221 */ /* 0x000fe20000000000 */
[----:B------:R-:W-:Y:S01]  /*4c50*/  @!P6 FMUL R71, R71, 0.5 ;  /* 0x3f0000004747e820 */ /* 0x000fe20000400000 */
[----:B------:R-:W-:Y:S01]  /*4c60*/  @!P4 FMUL R79, R79, 0.5 ;  /* 0x3f0000004f4fc820 */ /* 0x000fe20000400000 */
[----:B------:R-:W-:-:S02]  /*4c70*/  @!P5 FMUL R86, R86, 0.5 ;  /* 0x3f0000005656d820 */ /* 0x000fc40000400000 */
[----:B------:R-:W-:Y:S01]  /*4c80*/  @!P1 FMUL R87, R87, 0.5 ;  /* 0x3f00000057579820 */ /* 0x000fe20000400000 */
[----:B------:R-:W-:Y:S01]  /*4c90*/  FADD R30, R0, R35 ;  /* 0x00000023001e7221 */ /* 0x000fe20000000000 */
[----:B------:R-:W1:Y:S01]  /*4ca0*/  MUFU.EX2 R70, R70 ;  /* 0x0000004600467308 */ /* 0x000e620000000800 */
[----:B------:R-:W-:Y:S01]  /*4cb0*/  FADD R22, R176, R23 ;  /* 0x00000017b0167221 */ /* 0x000fe20000000000 */
[----:B------:R-:W-:-:S06]  /*4cc0*/  FADD R37, R168, R31 ;  /* 0x0000001fa8257221 */ /* 0x000fcc0000000000 */
[----:B------:R-:W2:Y:S01]  /*4cd0*/  MUFU.EX2 R163, R71 ;  /* 0x0000004700a37308 */ /* 0x000ea20000000800 */
[----:B------:R-:W-:Y:S01]  /*4ce0*/  FADD R41, R22, R37 ;  /* 0x0000002516297221 */ /* 0x000fe20000000000 */
[----:B------:R-:W-:-:S06]  /*4cf0*/  FADD R24, R7, R160 ;  /* 0x000000a007187221 */ /* 0x000fcc0000000000 */
[----:B------:R-:W3:Y:S01]  /*4d00*/  MUFU.EX2 R78, R78 ;  /* 0x0000004e004e7308 */ /* 0x000ee20000000800 */
[----:B------:R-:W-:Y:S01]  /*4d10*/  FADD R39, R15, R152 ;  /* 0x000000980f277221 */ /* 0x000fe20000000000 */
[----:B------:R-:W-:-:S06]  /*4d20*/  FADD R22, R182, R21 ;  /* 0x00000015b6167221 */ /* 0x000fcc0000000000 */
[----:B------:R-:W4:Y:S01]  /*4d30*/  MUFU.EX2 R159, R79 ;  /* 0x0000004f009f7308 */ /* 0x000f220000000800 */
[----:B------:R-:W-:-:S07]  /*4d40*/  FADD R37, R174, R29 ;  /* 0x0000001dae257221 */ /* 0x000fce0000000000 */
[----:B------:R-:W5:Y:S08]  /*4d50*/  MUFU.EX2 R0, R86 ;  /* 0x0000005600007308 */ /* 0x000f700000000800 */
[----:B------:R-:W5:Y:S01]  /*4d60*/  MUFU.EX2 R155, R87 ;  /* 0x00000057009b7308 */ /* 0x000f620000000800 */
[----:B------:R-:W-:Y:S01]  /*4d70*/  FADD R43, R24, R39 ;  /* 0x00000027182b7221 */ /* 0x000fe20000000000 */
        /* <DEDUP_REMOVED lines=18> */
[----:B-1----:R-:W-:Y:S01]  /*4ea0*/  @!P3 FMUL R70, R70, R70 ;  /* 0x000000464646b220 */ /* 0x002fe20000400000 */
[----:B--2---:R-:W-:Y:S01]  /*4eb0*/  @!P6 FMUL R163, R163, R163 ;  /* 0x000000a3a3a3e220 */ /* 0x004fe20000400000 */
[----:B---3--:R-:W-:Y:S01]  /*4ec0*/  @!P2 FMUL R78, R78, R78 ;  /* 0x0000004e4e4ea220 */ /* 0x008fe20000400000 */
[----:B----4-:R-:W-:Y:S01]  /*4ed0*/  @!P4 FMUL R159, R159, R159 ;  /* 0x0000009f9f9fc220 */ /* 0x010fe20000400000 */
[----:B-----5:R-:W-:Y:S01]  /*4ee0*/  @!P5 FMUL R0, R0, R0 ;  /* 0x000000000000d220 */ /* 0x020fe20000400000 */
[----:B------:R-:W-:Y:S01]  /*4ef0*/  @!P1 FMUL R155, R155, R155 ;  /* 0x0000009b9b9b9220 */ /* 0x000fe20000400000 */
[----:B------:R-:W-:Y:S01]  /*4f00*/  UIADD3 UR6, UR36, 0x1, URZ ;  /* 0x0000000124067890 */ /* 0x000fe2000fffe03f */
        /* <DEDUP_REMOVED lines=12> */
[----:B------:R-:W-:Y:S01]  /*4fd0*/  UISETP.NE.AND UP0, UPT, UR6, 0x5, UPT ;  /* 0x000000050600788c */ /* 0x000fe2000bf05270 */
[----:B------:R-:W-:Y:S01]  /*4fe0*/  FADD R24, R24, R45 ;  /* 0x0000002d18187221 */ /* 0x000fe20000000000 */
[----:B------:R-:W-:Y:S01]  /*4ff0*/  FADD R49, R34, R49 ;  /* 0x0000003122317221 */ /* 0x000fe20000000000 */
[----:B------:R-:W-:Y:S01]  /*5000*/  FADD R26, R26, R47 ;  /* 0x0000002f1a1a7221 */ /* 0x000fe20000000000 */
[----:B------:R-:W-:Y:S01]  /*5010*/  FADD R35, R35, R36 ;  /* 0x0000002423237221 */ /* 0x000fe20000000000 */
[----:B------:R-:W-:Y:S01]  /*5020*/  USEL UR4, URZ, 0x1, UP0 ;  /* 0x000000013f047887 */ /* 0x000fe20008000000 */
        /* <DEDUP_REMOVED lines=12> */
[----:B------:R-:W-:Y:S01]  /*50f0*/  IMAD.U32 R236, RZ, RZ, UR52 ;  /* 0x00000034ffec7e24 */ /* 0x000fe2000f8e00ff */
[----:B------:R-:W-:Y:S01]  /*5100*/  MOV R237, UR53 ;  /* 0x0000003500ed7c02 */ /* 0x000fe20008000f00 */
[----:B------:R-:W-:Y:S01]  /*5110*/  USEL UR6, UR6, URZ, UP0 ;  /* 0x0000003f06067287 */ /* 0x000fe20008000000 */
[----:B------:R-:W-:Y:S01]  /*5120*/  LOP3.LUT R16, R16, UR4, RZ, 0x3c, !PT ;  /* 0x0000000410107c12 */ /* 0x000fe2000f8e3cff */
[----:B------:R-:W-:Y:S01]  /*5130*/  FADD R235, R28, R39 ;  /* 0x000000271ceb7221 */ /* 0x000fe20000000000 */
[----:B------:R-:W-:Y:S01]  /*5140*/  FADD R234, R38, R35 ;  /* 0x0000002326ea7221 */ /* 0x000fe20000000000 */
[----:B------:R-:W-:-:S02]  /*5150*/  F2FP.BF16.F32.PACK_AB R180, R3, R180 ;  /* 0x000000b403b4723e */ /* 0x000fc400000010ff */
[----:B------:R-:W-:Y:S02]  /*5160*/  F2FP.BF16.F32.PACK_AB R182, R5, R182 ;  /* 0x000000b605b6723e */ /* 0x000fe400000010ff */
[----:B------:R-:W-:Y:S02]  /*5170*/  F2FP.BF16.F32.PACK_AB R176, R7, R176 ;  /* 0x000000b007b0723e */ /* 0x000fe400000010ff */
[----:B------:R-:W-:Y:S02]  /*5180*/  F2FP.BF16.F32.PACK_AB R178, R9, R178 ;  /* 0x000000b209b2723e */ /* 0x000fe400000010ff */
[----:B------:R-:W-:Y:S02]  /*5190*/  F2FP.BF16.F32.PACK_AB R172, R11, R172 ;  /* 0x000000ac0bac723e */ /* 0x000fe400000010ff */
[----:B------:R-:W-:Y:S02]  /*51a0*/  F2FP.BF16.F32.PACK_AB R174, R13, R174 ;  /* 0x000000ae0dae723e */ /* 0x000fe400000010ff */
        /* <DEDUP_REMOVED lines=24> */
[----:B------:R-:W-:Y:S01]  /*5330*/  F2FP.BF16.F32.PACK_AB R153, R153, R82 ;  /* 0x000000529999723e */ /* 0x000fe200000010ff */
[----:B------:R-:W-:Y:S06]  /*5340*/  @!P0 BRA `(.L_x_21) ;  /* 0x0000000000048947 */ /* 0x000fec0003800000 */
[----:B------:R-:W-:Y:S01]  /*5350*/  BPT.TRAP 0x1 ;  /* 0x000000040000795c */ /* 0x000fe20000300000 */
.L_x_21:
[----:B------:R-:W-:Y:S01]  /*5360*/  ULEA UR4, UR6, UR37, 0x3 ;  /* 0x0000002506047291 */ /* 0x000fe2000f8e183f */
[----:B------:R-:W-:-:S08]  /*5370*/  SHF.L.U32 R2, R16, 0x1f, RZ ;  /* 0x0000001f10027819 */ /* 0x000fd000000006ff */
[----:B------:R-:W1:Y:S02]  /*5380*/  SYNCS.PHASECHK.TRANS64.TRYWAIT P1, [UR4+0xc4400], R2 ;  /* 0x0c440002ff0075a7 */ /* 0x000e640008020144 */
[----:B-1----:R-:W-:Y:S05]  /*5390*/  @!P1 BRA `(.L_x_22) ;  /* 0x0000032800e49947 */ /* 0x002fea0003800000 */
.L_x_153:
[----:B------:R-:W-:Y:S01]  /*53a0*/  ULOP3.LUT UR38, UR38, 0x4000000, URZ, 0xfc, !UPT ;  /* 0x0400000026267892 */ /* 0x000fe2000f8efc3f */
[----:B------:R-:W-:Y:S01]  /*53b0*/  WARPGROUP.ARRIVE ;  /* 0x00000000000079c5 */ /* 0x000fe20000000000 */
[----:B------:R-:W-:Y:S01]  /*53c0*/  UMOV UR11, 0x40000040 ;  /* 0x40000040000b7882 */ /* 0x000fe20000000000 */
[----:B------:R-:W-:Y:S01]  /*53d0*/  STL [R1+0xcf4], R168 ;  /* 0x000cf4a801007387 */ /* 0x000fe20000100800 */
[----:B------:R-:W-:-:S03]  /*53e0*/  ULEA UR4, UR6, UR38, 0xd ;  /* 0x0000002606047291 */ /* 0x000fc6000f8e683f */
[----:B------:R-:W-:Y:S01]  /*53f0*/  STL [R1+0xcf0], R169 ;  /* 0x000cf0a901007387 */ /* 0x000fe20000100800 */
[----:B------:R-:W-:-:S03]  /*5400*/  UIADD3 UR5, UR4, 0x1000, URZ ;  /* 0x0000100004057890 */ /* 0x000fc6000fffe03f */
[----:B------:R-:W-:Y:S01]  /*5410*/  UMOV UR10, UR4 ;  /* 0x00000004000a7c82 */ /* 0x000fe20008000000 */
[----:B------:R-:W-:Y:S01]  /*5420*/  STL [R1+0xcec], R170 ;  /* 0x000cecaa01007387 */ /* 0x000fe20000100800 */
[----:B------:R-:W-:Y:S01]  /*5430*/  HGMMA.64x256x16.F32.BF16 R24, R180, gdesc[UR8].tnspB, RZ, !UPT, gsb0 ;  /* 0x43e00008b4187df0 */ /* 0x000fe2000c0018ff */
[----:B------:R-:W-:Y:S01]  /*5440*/  UMOV UR11, 0x40000040 ;  /* 0x40000040000b7882 */ /* 0x000fe20000000000 */
[----:B------:R-:W-:Y:S01]  /*5450*/  UMOV UR10, UR5 ;  /* 0x00000005000a7c82 */ /* 0x000fe20008000000 */
[----:B------:R-:W-:Y:S04]  /*5460*/  STL [R1+0xce8], R171 ;  /* 0x000ce8ab01007387 */ /* 0x000fe80000100800 */
        /* <DEDUP_REMOVED lines=9> */
[----:B------:R2:W-:Y:S04]  /*5500*/  STL [R1+0x4ec], R235 ;  /* 0x0004eceb01007387 */ /* 0x0005e80000100800 */
[----:B------:R3:W-:Y:S04]  /*5510*/  STL [R1+0x4e8], R234 ;  /* 0x0004e8ea01007387 */ /* 0x0007e80000100800 */
[----:B------:R4:W-:Y:S04]  /*5520*/  STL [R1+0x4e4], R231 ;  /* 0x0004e4e701007387 */ /* 0x0009e80000100800 */
[----:B------:R1:W-:Y:S04]  /*5530*/  STL [R1+0x4e0], R216 ;  /* 0x0004e0d801007387 */ /* 0x0003e80000100800 */
[----:B------:R1:W-:Y:S04]  /*5540*/  STL [R1+0x4dc], R16 ;  /* 0x0004dc1001007387 */ /* 0x0003e80000100800 */
[----:B------:R1:W-:Y:S01]  /*5550*/  STL [R1+0x4d8], R4 ;  /* 0x0004d80401007387 */ /* 0x0003e20000100800 */
[----:B------:R-:W-:-:S03]  /*5560*/  WARPGROUP.DEPBAR.LE gsb0, 0x0 ;  /* 0x00008000000079c5 */ /* 0x000fc60000010000 */
[----:B------:R-:W-:Y:S01]  /*5570*/  STL.64 [R1], R24 ;  /* 0x0000001801007387 */ /* 0x000fe20000100a00 */
[----:B--2---:R-:W-:Y:S01]  /*5580*/  MOV R235, R65 ;  /* 0x0000004100eb7202 */ /* 0x004fe20000000f00 */
[----:B---3--:R-:W-:Y:S01]  /*5590*/  IMAD.MOV.U32 R234, RZ, RZ, R66 ;  /* 0x000000ffffea7224 */ /* 0x008fe200078e0042 */
[----:B------:R-:W-:Y:S01]  /*55a0*/  MOV R233, R67 ;  /* 0x0000004300e97202 */ /* 0x000fe20000000f00 */
[----:B------:R-:W-:Y:S01]  /*55b0*/  STL.64 [R1+0x8], R26 ;  /* 0x0000081a01007387 */ /* 0x000fe20000100a00 */
[----:B------:R-:W-:Y:S01]  /*55c0*/  IMAD.MOV.U32 R232, RZ, RZ, R68 ;  /* 0x000000ffffe87224 */ /* 0x000fe200078e0044 */
[----:B----4-:R-:W-:Y:S01]  /*55d0*/  MOV R231, R69 ;  /* 0x0000004500e77202 */ /* 0x010fe20000000f00 */
[----:B------:R-:W-:Y:S01]  /*55e0*/  IMAD.MOV.U32 R230, RZ, RZ, R70 ;  /* 0x000000ffffe67224 */ /* 0x000fe200078e0046 */
[----:B------:R-:W-:Y:S01]  /*55f0*/  STL.64 [R1+0x10], R28 ;  /* 0x0000101c01007387 */ /* 0x000fe20000100a00 */
[----:B------:R-:W-:Y:S01]  /*5600*/  MOV R229, R71 ;  /* 0x0000004700e57202 */ /* 0x000fe20000000f00 */
[----:B------:R-:W-:Y:S01]  /*5610*/  IMAD.MOV.U32 R228, RZ, RZ, R72 ;  /* 0x000000ffffe47224 */ /* 0x000fe200078e0048 */
[----:B------:R-:W-:Y:S01]  /*5620*/  MOV R227, R73 ;  /* 0x0000004900e37202 */ /* 0x000fe20000000f00 */
[----:B------:R-:W-:Y:S01]  /*5630*/  STL.64 [R1+0x18], R30 ;  /* 0x0000181e01007387 */ /* 0x000fe20000100a00 */
[----:B------:R-:W-:Y:S01]  /*5640*/  IMAD.MOV.U32 R226, RZ, RZ, R74 ;  /* 0x000000ffffe27224 */ /* 0x000fe200078e004a */
[----:B------:R-:W-:Y:S01]  /*5650*/  MOV R225, R75 ;  /* 0x0000004b00e17202 */ /* 0x000fe20000000f00 */
        /* <DEDUP_REMOVED lines=11> */
[----:B-1----:R-:W-:Y:S01]  /*5710*/  IMAD.MOV.U32 R216, RZ, RZ, R84 ;  /* 0x000000ffffd87224 */ /* 0x002fe200078e0054 */
        /* <DEDUP_REMOVED lines=79> */
[----:B------:R1:W-:Y:S01]  /*5c10*/  STL [R1+0xa0], R64 ;  /* 0x0000a04001007387 */ /* 0x0003e20000100800 */
[----:B------:R-:W-:-:S03]  /*5c20*/  MOV R0, R151 ;  /* 0x0000009700007202 */ /* 0x000fc60000000f00 */
[----:B------:R-:W-:Y:S04]  /*5c30*/  STL.64 [R1+0x10c0], R174 ;  /* 0x0010c0ae01007387 */ /* 0x000fe80000100a00 */
[----:B------:R-:W-:Y:S01]  /*5c40*/  STL.64 [R1+0x10b8], R172 ;  /* 0x0010b8ac01007387 */ /* 0x000fe20000100a00 */
[----:B-1----:R-:W-:-:S03]  /*5c50*/  WARPGROUP.ARRIVE ;  /* 0x00000000000079c5 */ /* 0x002fc60000000000 */
[----:B------:R-:W-:Y:S03]  /*5c60*/  STL.64 [R1+0x10b0], R166 ;  /* 0x0010b0a601007387 */ /* 0x000fe60000100a00 */
[----:B------:R-:W-:Y:S01]  /*5c70*/  HGMMA.64x256x16.F32.BF16 R24, R180, gdesc[UR8].tnspB, RZ, !UPT, gsb0 ;  /* 0x43e00008b4187df0 */ /* 0x000fe2000c0018ff */
[----:B------:R-:W-:Y:S04]  /*5c80*/  STL.64 [R1+0x10a8], R164 ;  /* 0x0010a8a401007387 */ /* 0x000fe80000100a00 */
[----:B------:R-:W-:Y:S04]  /*5c90*/  STL.64 [R1+0x10a0], R158 ;  /* 0x0010a09e01007387 */ /* 0x000fe80000100a00 */
[----:B------:R-:W-:Y:S01]  /*5ca0*/  STL.64 [R1+0x1098], R156 ;  /* 0x0010989c01007387 */ /* 0x000fe20000100a00 */
[----:B------:R-:W-:-:S03]  /*5cb0*/  WARPGROUP.DEPBAR.LE gsb0, 0x0 ;  /* 0x00008000000079c5 */ /* 0x000fc60000010000 */
[----:B------:R-:W-:Y:S04]  /*5cc0*/  STL.64 [R1+0x1090], R150 ;  /* 0x0010909601007387 */ /* 0x000fe80000100a00 */
        /* <DEDUP_REMOVED lines=50> */
[----:B------:R1:W-:Y:S04]  /*5ff0*/  STL.64 [R1+0xef8], R48 ;  /* 0x000ef83001007387 */ /* 0x0003e80000100a00 */
[----:B-1----:R-:W2:Y:S04]  /*6000*/  LDL.LU R48, [R1] ;  /* 0x0000000001307983 */ /* 0x002ea80000300800 */
[----:B------:R-:W2:Y:S04]  /*6010*/  LDL.LU R49, [R1+0x4] ;  /* 0x0000040001317983 */ /* 0x000ea80000300800 */
        /* <DEDUP_REMOVED lines=38> */
[----:B------:R-:W2:Y:S01]  /*6280*/  LDL.LU R88, [R1+0xa0] ;  /* 0x0000a00001587983 */ /* 0x000ea20000300800 */
        /* <DEDUP_REMOVED lines=86> */
[----:B------:R-:W-:Y:S01]  /*67f0*/  UIADD3 UR5, UR4, 0x80, URZ ;  /* 0x0000008004057890 */ /* 0x000fe2000fffe03f */
[----:B------:R-:W-:-:S06]  /*6800*/  UMOV UR11, 0x40000040 ;  /* 0x40000040000b7882 */ /* 0x000fcc0000000000 */
[----:B------:R-:W-:Y:S01]  /*6810*/  UMOV UR10, UR5 ;  /* 0x00000005000a7c82 */ /* 0x000fe20008000000 */
[----:B--2---:R-:W-:-:S06]  /*6820*/  WARPGROUP.ARRIVE ;  /* 0x00000000000079c5 */ /* 0x004fcc0000000000 */
[----:B------:R-:W-:Y:S03]  /*6830*/  HGMMA.64x256x16.F32.BF16 R48, R176, gdesc[UR8].tnspB, R48, gsb0 ;  /* 0x43e00008b0307df0 */ /* 0x000fe60008001830 */
[----:B------:R-:W-:Y:S02]  /*6840*/  WARPGROUP.DEPBAR.LE gsb0, 0x0 ;  /* 0x00008000000079c5 */ /* 0x000fe40000010000 */
[----:B------:R-:W-:Y:S04]  /*6850*/  STL.64 [R1], R48 ;  /* 0x0000003001007387 */ /* 0x000fe80000100a00 */
        /* <DEDUP_REMOVED lines=63> */
[----:B-1----:R-:W2:Y:S04]  /*6c50*/  LDL.LU.64 R174, [R1+0x10c0] ;  /* 0x0010c00001ae7983 */ /* 0x002ea80000300a00 */
[----:B------:R-:W2:Y:S04]  /*6c60*/  LDL.LU.64 R172, [R1+0x10b8] ;  /* 0x0010b80001ac7983 */ /* 0x000ea80000300a00 */
[----:B------:R-:W3:Y:S04]  /*6c70*/  LDL.LU.64 R166, [R1+0x10b0] ;  /* 0x0010b00001a67983 */ /* 0x000ee80000300a00 */
[----:B------:R-:W4:Y:S04]  /*6c80*/  LDL.LU.64 R164, [R1+0x10a8] ;  /* 0x0010a80001a47983 */ /* 0x000f280000300a00 */
[----:B------:R-:W4:Y:S04]  /*6c90*/  LDL.LU.64 R158, [R1+0x10a0] ;  /* 0x0010a000019e7983 */ /* 0x000f280000300a00 */
[----:B------:R-:W4:Y:S04]  /*6ca0*/  LDL.LU.64 R156, [R1+0x1098] ;  /* 0x00109800019c7983 */ /* 0x000f280000300a00 */
[----:B------:R-:W2:Y:S04]  /*6cb0*/  LDL.LU.64 R150, [R1+0x1090] ;  /* 0x0010900001967983 */ /* 0x000ea80000300a00 */
        /* <DEDUP_REMOVED lines=50> */
[----:B------:R-:W2:Y:S01]  /*6fe0*/  LDL.LU.64 R48, [R1+0xef8] ;  /* 0x000ef80001307983 */ /* 0x000ea20000300a00 */
[----:B------:R-:W-:Y:S01]  /*6ff0*/  UIADD3 UR5, UR4, 0x1080, URZ ;  /* 0x0000108004057890 */ /* 0x000fe2000fffe03f */
[----:B------:R-:W-:-:S06]  /*7000*/  UMOV UR11, 0x40000040 ;  /* 0x40000040000b7882 */ /* 0x000fcc0000000000 */
[----:B------:R-:W-:Y:S01]  /*7010*/  UMOV UR10, UR5 ;  /* 0x00000005000a7c82 */ /* 0x000fe20008000000 */
[----:B--2---:R-:W-:-:S06]  /*7020*/  WARPGROUP.ARRIVE ;  /* 0x00000000000079c5 */ /* 0x004fcc0000000000 */
[----:B------:R-:W-:Y:S03]  /*7030*/  HGMMA.64x256x16.F32.BF16 R24, R176, gdesc[UR8].tnspB, R24, gsb0 ;  /* 0x43e00008b0187df0 */ /* 0x000fe60008001818 */
[----:B------:R-:W-:Y:S02]  /*7040*/  WARPGROUP.DEPBAR.LE gsb0, 0x0 ;  /* 0x00008000000079c5 */ /* 0x000fe40000010000 */
        /* <DEDUP_REMOVED lines=64> */
[----:B-1----:R-:W2:Y:S04]  /*7450*/  LDL.LU.64 R24, [R1] ;  /* 0x0000000001187983 */ /* 0x002ea80000300a00 */
        /* <DEDUP_REMOVED lines=69> */
[----:B------:R-:W-:Y:S01]  /*78b0*/  STL.64 [R1], R24 ;  /* 0x0000001801007387 */ /* 0x000fe20000100a00 */
        /* <DEDUP_REMOVED lines=63> */
[----:B------:R1:W-:Y:S01]  /*7cb0*/  STL [R1+0x80], R56 ;  /* 0x0000803801007387 */ /* 0x0003e20000100800 */
[----:B------:R-:W-:Y:S01]  /*7cc0*/  MOV R194, R102 ;  /* 0x0000006600c27202 */ /* 0x000fe20000000f00 */
[----:B------:R-:W-:Y:S01]  /*7cd0*/  IMAD.MOV.U32 R193, RZ, RZ, R103 ;  /* 0x000000ffffc17224 */ /* 0x000fe200078e0067 */
[----:B------:R-:W-:Y:S01]  /*7ce0*/  MOV R196, R100 ;  /* 0x0000006400c47202 */ /* 0x000fe20000000f00 */
[----:B------:R-:W2:Y:S01]  /*7cf0*/  LDL.LU.64 R150, [R1+0xef0] ;  /* 0x000ef00001967983 */ /* 0x000ea20000300a00 */
[----:B------:R-:W-:Y:S01]  /*7d00*/  IMAD.MOV.U32 R195, RZ, RZ, R101 ;  /* 0x000000ffffc37224 */ /* 0x000fe200078e0065 */
[----:B------:R-:W-:Y:S01]  /*7d10*/  MOV R198, R98 ;  /* 0x0000006200c67202 */ /* 0x000fe20000000f00 */
[----:B------:R-:W-:Y:S01]  /*7d20*/  IMAD.MOV.U32 R197, RZ, RZ, R99 ;  /* 0x000000ffffc57224 */ /* 0x000fe200078e0063 */
[----:B------:R-:W2:Y:S01]  /*7d30*/  LDL.LU.64 R148, [R1+0xee8] ;  /* 0x000ee80001947983 */ /* 0x000ea20000300a00 */
        /* <DEDUP_REMOVED lines=52> */
[----:B------:R-:W-:-:S02]  /*8080*/  IMAD.MOV.U32 R170, RZ, RZ, R59 ;  /* 0x000000ffffaa7224 */ /* 0x000fc400078e003b */
[----:B------:R-:W-:Y:S01]  /*8090*/  IMAD.MOV.U32 R168, RZ, RZ, R57 ;  /* 0x000000ffffa87224 */ /* 0x000fe200078e0039 */
        /* <DEDUP_REMOVED lines=32> */
[----:B-1----:R-:W2:Y:S04]  /*82a0*/  LDL.LU.64 R56, [R1+0xd78] ;  /* 0x000d780001387983 */ /* 0x002ea80000300a00 */
        /* <DEDUP_REMOVED lines=19> */
[----:B---3--:R-:W-:Y:S04]  /*83e0*/  STL.64 [R1+0xce0], R166 ;  /* 0x000ce0a601007387 */ /* 0x008fe80000100a00 */
[----:B----4-:R-:W-:Y:S04]  /*83f0*/  STL.64 [R1+0xcd8], R164 ;  /* 0x000cd8a401007387 */ /* 0x010fe80000100a00 */
[----:B------:R-:W-:Y:S04]  /*8400*/  STL.64 [R1+0xcd0], R158 ;  /* 0x000cd09e01007387 */ /* 0x000fe80000100a00 */
[----:B------:R-:W-:Y:S01]  /*8410*/  STL.64 [R1+0xcc8], R156 ;  /* 0x000cc89c01007387 */ /* 0x000fe20000100a00 */
        /* <DEDUP_REMOVED lines=88> */
[----:B------:R-:W-:-:S03]  /*89a0*/  MOV R73, R168 ;  /* 0x000000a800497202 */ /* 0x000fc60000000f00 */
[----:B------:R-:W2:Y:S01]  /*89b0*/  LDL.LU R69, [R1+0x74] ;  /* 0x0000740001457983 */ /* 0x000ea20000300800 */
[----:B------:R-:W-:-:S03]  /*89c0*/  IMAD.MOV.U32 R74, RZ, RZ, R169 ;  /* 0x000000ffff4a7224 */ /* 0x000fc600078e00a9 */
[----:B------:R-:W2:Y:S01]  /*89d0*/  LDL.LU R70, [R1+0x78] ;  /* 0x0000780001467983 */ /* 0x000ea20000300800 */
[----:B------:R-:W-:-:S03]  /*89e0*/  MOV R75, R170 ;  /* 0x000000aa004b7202 */ /* 0x000fc60000000f00 */
[----:B------:R-:W2:Y:S01]  /*89f0*/  LDL.LU R71, [R1+0x7c] ;  /* 0x00007c0001477983 */ /* 0x000ea20000300800 */
[----:B------:R-:W-:-:S03]  /*8a00*/  IMAD.MOV.U32 R76, RZ, RZ, R171 ;  /* 0x000000ffff4c7224 */ /* 0x000fc600078e00ab */
[----:B------:R-:W2:Y:S04]  /*8a10*/  LDL.LU R72, [R1+0x80] ;  /* 0x0000800001487983 */ /* 0x000ea80000300800 */
[----:B------:R-:W2:Y:S04]  /*8a20*/  LDL.LU R168, [R1+0xcf4] ;  /* 0x000cf40001a87983 */ /* 0x000ea80000300800 */
[----:B------:R-:W2:Y:S04]  /*8a30*/  LDL.LU R169, [R1+0xcf0] ;  /* 0x000cf00001a97983 */ /* 0x000ea80000300800 */
[----:B------:R-:W2:Y:S04]  /*8a40*/  LDL.LU R170, [R1+0xcec] ;  /* 0x000cec0001aa7983 */ /* 0x000ea80000300800 */
[----:B------:R-:W2:Y:S01]  /*8a50*/  LDL.LU R171, [R1+0xce8] ;  /* 0x000ce80001ab7983 */ /* 0x000ea20000300800 */
        /* <DEDUP_REMOVED lines=371> */
[----:B------:R-:W-:Y:S01]  /*a190*/  STL.64 [R1+0x50], R44 ;  /* 0x0000502c01007387 */ /* 0x000fe20000100a00 */
[----:B------:R-:W-:-:S03]  /*a1a0*/  MOV R2, R150 ;  /* 0x0000009600027202 */ /* 0x000fc60000000f00 */
[----:B------:R-:W-:Y:S01]  /*a1b0*/  STL.64 [R1+0x58], R46 ;  /* 0x0000582e01007387 */ /* 0x000fe20000100a00 */
[----:B------:R-:W-:-:S03]  /*a1c0*/  IMAD.MOV.U32 R0, RZ, RZ, R151 ;  /* 0x000000ffff007224 */ /* 0x000fc600078e0097 */
[----:B------:R-:W-:Y:S01]  /*a1d0*/  STL.64 [R1+0x60], R48 ;  /* 0x0000603001007387 */ /* 0x000fe20000100a00 */
[----:B------:R-:W-:Y:S01]  /*a1e0*/  MOV R4, R148 ;  /* 0x0000009400047202 */ /* 0x000fe20000000f00 */
[----:B------:R-:W-:Y:S02]  /*a1f0*/  IMAD.MOV.U32 R3, RZ, RZ, R149 ;  /* 0x000000ffff037224 */ /* 0x000fe400078e0095 */
[----:B------:R-:W-:Y:S01]  /*a200*/  STL.64 [R1+0x68], R50 ;  /* 0x0000683201007387 */ /* 0x000fe20000100a00 */
[----:B------:R-:W-:Y:S01]  /*a210*/  MOV R6, R146 ;  /* 0x0000009200067202 */ /* 0x000fe20000000f00 */
[----:B------:R-:W-:Y:S02]  /*a220*/  IMAD.MOV.U32 R5, RZ, RZ, R147 ;  /* 0x000000ffff057224 */ /* 0x000fe400078e0093 */
[----:B------:R1:W-:Y:S01]  /*a230*/  STL [R1+0x70], R52 ;  /* 0x0000703401007387 */ /* 0x0003e20000100800 */
[----:B------:R-:W-:Y:S01]  /*a240*/  MOV R8, R144 ;  /* 0x0000009000087202 */ /* 0x000fe20000000f00 */
[----:B------:R-:W-:-:S02]  /*a250*/  IMAD.MOV.U32 R7, RZ, RZ, R145 ;  /* 0x000000ffff077224 */ /* 0x000fc400078e0091 */
[----:B------:R-:W2:Y:S01]  /*a260*/  LDL.LU.64 R150, [R1+0xb00] ;  /* 0x000b000001967983 */ /* 0x000ea20000300a00 */
[----:B------:R-:W-:Y:S01]  /*a270*/  MOV R10, R142 ;  /* 0x0000008e000a7202 */ /* 0x000fe20000000f00 */
[----:B------:R-:W-:Y:S02]  /*a280*/  IMAD.MOV.U32 R9, RZ, RZ, R143 ;  /* 0x000000ffff097224 */ /* 0x000fe400078e008f */
[----:B------:R-:W2:Y:S01]  /*a290*/  LDL.LU.64 R148, [R1+0xaf8] ;  /* 0x000af80001947983 */ /* 0x000ea20000300a00 */
[----:B------:R-:W-:Y:S01]  /*a2a0*/  MOV R12, R140 ;  /* 0x0000008c000c7202 */ /* 0x000fe20000000f00 */
[----:B------:R-:W-:Y:S02]  /*a2b0*/  IMAD.MOV.U32 R11, RZ, RZ, R141 ;  /* 0x000000ffff0b7224 */ /* 0x000fe400078e008d */
[----:B------:R-:W2:Y:S01]  /*a2c0*/  LDL.LU.64 R146, [R1+0xaf0] ;  /* 0x000af00001927983 */ /* 0x000ea20000300a00 */
        /* <DEDUP_REMOVED lines=129> */
[----:B------:R-:W-:-:S03]  /*aae0*/  IMAD.MOV.U32 R160, RZ, RZ, R53 ;  /* 0x000000ffffa07224 */ /* 0x000fc600078e0035 */
        /* <DEDUP_REMOVED lines=22> */
[----:B----4-:R-:W-:Y:S01]  /*ac50*/  STL.64 [R1+0x8e8], R156 ;  /* 0x0008e89c01007387 */ /* 0x010fe20000100a00 */
        /* <DEDUP_REMOVED lines=326> */
[----:B------:R-:W3:Y:S01]  /*c0c0*/  LDL.LU.64 R32, [R1+0x708] ;  /* 0x0007080001207983 */ /* 0x000ee20000300a00 */
[----:B------:R-:W-:Y:S01]  /*c0d0*/  UIADD3 UR5, UR4, 0x1280, URZ ;  /* 0x0000128004057890 */ /* 0x000fe2000fffe03f */
[----:B------:R-:W-:-:S06]  /*c0e0*/  UMOV UR11, 0x40000040 ;  /* 0x40000040000b7882 */ /* 0x000fcc0000000000 */
[----:B------:R-:W-:Y:S01]  /*c0f0*/  UMOV UR10, UR5 ;  /* 0x00000005000a7c82 */ /* 0x000fe20008000000 */
[----:B---3--:R-:W-:-:S06]  /*c100*/  WARPGROUP.ARRIVE ;  /* 0x00000000000079c5 */ /* 0x008fcc0000000000 */
        /* <DEDUP_REMOVED lines=410> */
[----:B------:R-:W2:Y:S04]  /*dab0*/  LDL.LU R46, [R1+0x58] ;  /* 0x00005800012e7983 */ /* 0x000ea80000300800 */
[----:B------:R-:W2:Y:S01]  /*dac0*/  LDL.LU R47, [R1+0x5c] ;  /* 0x00005c00012f7983 */ /* 0x000ea20000300800 */
[----:B------:R-:W-:-:S03]  /*dad0*/  MOV R51, R152 ;  /* 0x0000009800337202 */ /* 0x000fc60000000f00 */
[----:B------:R-:W2:Y:S01]  /*dae0*/  LDL.LU R48, [R1+0x60] ;  /* 0x0000600001307983 */ /* 0x000ea20000300800 */
[----:B------:R-:W-:-:S03]  /*daf0*/  IMAD.MOV.U32 R52, RZ, RZ, R153 ;  /* 0x000000ffff347224 */ /* 0x000fc600078e0099 */
[----:B------:R-:W3:Y:S01]  /*db00*/  LDL.LU R155, [R1+0x500] ;  /* 0x00050000019b7983 */ /* 0x000ee20000300800 */
[----:B------:R-:W-:-:S03]  /*db10*/  MOV R53, R154 ;  /* 0x0000009a00357202 */ /* 0x000fc60000000f00 */
[----:B------:R-:W3:Y:S04]  /*db20*/  LDL.LU R0, [R1+0x4fc] ;  /* 0x0004fc0001007983 */ /* 0x000ee80000300800 */
        /* <DEDUP_REMOVED lines=74> */
[----:B------:R-:W-:Y:S01]  /*dfd0*/  MOV R110, R181 ;  /* 0x000000b5006e7202 */ /* 0x000fe20000000f00 */
[----:B------:R-:W-:Y:S01]  /*dfe0*/  UMOV UR11, 0x40000040 ;  /* 0x40000040000b7882 */ /* 0x000fe20000000000 */
[----:B------:R-:W-:Y:S01]  /*dff0*/  MOV R112, R179 ;  /* 0x000000b300707202 */ /* 0x000fe20000000f00 */
[----:B------:R1:W5:Y:S01]  /*e000*/  LDL.LU R235, [R1+0x4ec] ;  /* 0x0004ec0001eb7983 */ /* 0x0003620000300800 */
[----:B------:R-:W-:-:S02]  /*e010*/  MOV R113, R178 ;  /* 0x000000b200717202 */ /* 0x000fc40000000f00 */
[----:B------:R-:W-:Y:S02]  /*e020*/  MOV R115, R176 ;  /* 0x000000b000737202 */ /* 0x000fe40000000f00 */
[----:B------:R-:W-:Y:S02]  /*e030*/  MOV R116, R175 ;  /* 0x000000af00747202 */ /* 0x000fe40000000f00 */
[----:B------:R-:W-:Y:S02]  /*e040*/  MOV R118, R173 ;  /* 0x000000ad00767202 */ /* 0x000fe40000000f00 */
[----:B------:R-:W-:Y:S02]  /*e050*/  MOV R119, R172 ;  /* 0x000000ac00777202 */ /* 0x000fe40000000f00 */
[----:B------:R-:W-:Y:S02]  /*e060*/  MOV R121, R170 ;  /* 0x000000aa00797202 */ /* 0x000fe40000000f00 */
        /* <DEDUP_REMOVED lines=19> */
[----:B------:R-:W-:Y:S01]  /*e1a0*/  MOV R151, R2 ;  /* 0x0000000200977202 */ /* 0x000fe20000000f00 */
[----:B------:R-:W-:Y:S01]  /*e1b0*/  UMOV UR10, UR5 ;  /* 0x00000005000a7c82 */ /* 0x000fe20008000000 */
[----:B------:R1:W5:Y:S04]  /*e1c0*/  LDL.LU R234, [R1+0x4e8] ;  /* 0x0004e80001ea7983 */ /* 0x0003680000300800 */
[----:B------:R1:W5:Y:S04]  /*e1d0*/  LDL.LU R231, [R1+0x4e4] ;  /* 0x0004e40001e77983 */ /* 0x0003680000300800 */
[----:B------:R1:W5:Y:S04]  /*e1e0*/  LDL.LU R216, [R1+0x4e0] ;  /* 0x0004e00001d87983 */ /* 0x0003680000300800 */
[----:B------:R1:W5:Y:S04]  /*e1f0*/  LDL.LU R16, [R1+0x4dc] ;  /* 0x0004dc0001107983 */ /* 0x0003680000300800 */
[----:B------:R1:W5:Y:S01]  /*e200*/  LDL.LU R4, [R1+0x4d8] ;  /* 0x0004d80001047983 */ /* 0x0003620000300800 */
[----:B---3--:R-:W-:-:S04]  /*e210*/  F2FP.BF16.F32.PACK_AB R155, R155, R0 ;  /* 0x000000009b9b723e */ /* 0x008fc800000010ff */
        /* <DEDUP_REMOVED lines=67> */
[----:B--2---:R-:W2:Y:S04]  /*e650*/  LDL.LU.64 R150, [R1+0x4d0] ;  /* 0x0004d00001967983 */ /* 0x004ea80000300a00 */
        /* <DEDUP_REMOVED lines=69> */
[----:B-1----:R-:W-:Y:S05]  /*eab0*/  @!P0 BRA `(.L_x_23) ;  /* 0x0000000000048947 */ /* 0x002fea0003800000 */
[----:B------:R-:W-:Y:S01]  /*eac0*/  BPT.TRAP 0x1 ;  /* 0x000000040000795c */ /* 0x000fe20000300000 */
.L_x_23:
[----:B------:R-:W2:Y:S01]  /*ead0*/  LDL R0, [R1+0x2d0] ;  /* 0x0002d00001007983 */ /* 0x000ea20000100800 */
[----:B------:R-:W-:-:S04]  /*eae0*/  UIADD3 UR4, UR40, 0xc4428, URZ ;  /* 0x000c442828047890 */ /* 0x000fc8000fffe03f */
[----:B------:R-:W-:-:S09]  /*eaf0*/  UPRMT UR4, URZ, 0x654, UR4 ;  /* 0x000006543f047896 */ /* 0x000fd20008000004 */
[----:B------:R-:W-:Y:S01]  /*eb00*/  SYNCS.ARRIVE.TRANS64.RED.A1T0 RZ, [UR4], RZ ;  /* 0x000000ffffff79a7 */ /* 0x000fe20008100404 */
[----:B--2---:R-:W-:-:S13]  /*eb10*/  R2UR UR5, R0 ;  /* 0x00000000000572ca */ /* 0x004fda00000e0000 */
[----:B------:R-:W-:-:S06]  /*eb20*/  UISETP.GT.U32.AND UP0, UPT, UR5, 0x1, UPT ;  /* 0x000000010500788c */ /* 0x000fcc000bf04070 */
[----:B------:R-:W-:-:S13]  /*eb30*/  PLOP3.LUT P1, PT, PT, PT, UP0, 0x80, 0x0 ;  /* 0x000000000000781c */ /* 0x000fda0003f2f008 */
[----:B------:R-:W-:Y:S05]  /*eb40*/  @P1 BRA `(.L_x_24) ;  /* 0x0000000000041947 */ /* 0x000fea0003800000 */
[----:B------:R-:W-:Y:S01]  /*eb50*/  BPT.TRAP 0x1 ;  /* 0x000000040000795c */ /* 0x000fe20000300000 */
.L_x_24:
[----:B------:R-:W2:Y:S01]  /*eb60*/  LDL R0, [R1+0x2b0] ;  /* 0x0002b00001007983 */ /* 0x000ea20000100800 */
[----:B------:R-:W-:Y:S01]  /*eb70*/  UIADD3 UR36, UR6, 0x1, URZ ;  /* 0x0000000106247890 */ /* 0x000fe2000fffe03f */
[C---:B-----5:R-:W-:Y:S01]  /*eb80*/  ISETP.GE.AND P2, PT, R231.reuse, 0x3, PT ;  /* 0x00000003e700780c */ /* 0x060fe20003f46270 */
[----:B------:R-:W-:Y:S02]  /*eb90*/  VIADD R231, R231, 0xffffffff ;  /* 0xffffffffe7e77836 */ /* 0x000fe40000000000 */
[----:B------:R-:W-:-:S04]  /*eba0*/  UISETP.NE.AND UP0, UPT, UR36, 0x5, UPT ;  /* 0x000000052400788c */ /* 0x000fc8000bf05270 */
[----:B------:R-:W-:Y:S02]  /*ebb0*/  USEL UR4, URZ, 0x1, UP0 ;  /* 0x000000013f047887 */ /* 0x000fe40008000000 */
[----:B------:R-:W-:-:S04]  /*ebc0*/  USEL UR36, UR36, URZ, UP0 ;  /* 0x0000003f24247287 */ /* 0x000fc80008000000 */
[----:B------:R-:W-:Y:S02]  /*ebd0*/  LOP3.LUT R16, R16, UR4, RZ, 0x3c, !PT ;  /* 0x0000000410107c12 */ /* 0x000fe4000f8e3cff */
[----:B--2---:R-:W-:Y:S01]  /*ebe0*/  IADD3 R3, R0, 0x80, RZ ;  /* 0x0000008000037810 */ /* 0x004fe20007ffe0ff */
[----:B------:R-:W-:Y:S06]  /*ebf0*/  @!P2 BRA `(.L_x_25) ;  /* 0x000000fc00eca947 */ /* 0x000fec0003800000 */
[----:B------:R-:W-:Y:S01]  /*ec00*/  MOV R2, R216 ;  /* 0x000000d800027202 */ /* 0x000fe20000000f00 */
[----:B------:R-:W-:Y:S01]  /*ec10*/  IMAD.MOV.U32 R217, RZ, RZ, R231 ;  /* 0x000000ffffd97224 */ /* 0x000fe200078e00e7 */
[----:B------:R-:W-:Y:S01]  /*ec20*/  MOV R5, R4 ;  /* 0x0000000400057202 */ /* 0x000fe20000000f00 */
[----:B------:R-:W-:-:S06]  /*ec30*/  ULDC UR4, c[0x0][0x604] ;  /* 0x0001810000047ab9 */ /* 0x000fcc0000000800 */
.L_x_36:
[----:B------:R-:W-:Y:S05]  /*ec40*/  @!P0 BRA `(.L_x_26) ;  /* 0x0000000000048947 */ /* 0x000fea0003800000 */
[----:B------:R-:W-:Y:S01]  /*ec50*/  BPT.TRAP 0x1 ;  /* 0x000000040000795c */ /* 0x000fe20000300000 */
.L_x_26:
[----:B------:R-:W-:Y:S01]  /*ec60*/  ULEA UR5, UR36, UR37, 0x3 ;  /* 0x0000002524057291 */ /* 0x000fe2000f8e183f */
[----:B------:R-:W-:-:S08]  /*ec70*/  SHF.L.U32 R0, R16, 0x1f, RZ ;  /* 0x0000001f10007819 */ /* 0x000fd000000006ff */
[----:B------:R-:W1:Y:S02]  /*ec80*/  SYNCS.PHASECHK.TRANS64.TRYWAIT P2, [UR5+0xc4400], R0 ;  /* 0x0c440000ff0075a7 */ /* 0x000e640008040145 */
[----:B-1----:R-:W-:Y:S05]  /*ec90*/  @!P2 BRA `(.L_x_27) ;  /* 0x0000029000bca947 */ /* 0x002fea0003800000 */
.L_x_154:
[----:B------:R-:W2:Y:S04]  /*eca0*/  LDL.64 R10, [R1+0x2a8] ;  /* 0x0002a800010a7983 */ /* 0x000ea80000100a00 */
[----:B------:R-:W3:Y:S04]  /*ecb0*/  LDL.64 R8, [R1+0x2a0] ;  /* 0x0002a00001087983 */ /* 0x000ee80000100a00 */
[----:B------:R-:W4:Y:S01]  /*ecc0*/  LDL.64 R6, [R1+0x298] ;  /* 0x0002980001067983 */ /* 0x000f220000100a00 */
[----:B------:R-:W-:Y:S01]  /*ecd0*/  ULEA UR5, UR36, UR39, 0xd ;  /* 0x0000002724057291 */ /* 0x000fe2000f8e683f */
[----:B------:R-:W-:Y:S01]  /*ece0*/  WARPGROUP.ARRIVE ;  /* 0x00000000000079c5 */ /* 0x000fe20000000000 */
[----:B------:R-:W-:Y:S01]  /*ecf0*/  UMOV UR55, 0x40000040 ;  /* 0x4000004000377882 */ /* 0x000fe20000000000 */
[----:B------:R-:W5:Y:S04]  /*ed00*/  LDL.64 R18, [R1+0x290] ;  /* 0x0002900001127983 */ /* 0x000f680000100a00 */
[----:B------:R-:W-:Y:S01]  /*ed10*/  UMOV UR54, UR5 ;  /* 0x0000000500367c82 */ /* 0x000fe20008000000 */
[----:B------:R-:W-:Y:S01]  /*ed20*/  UIADD3 UR7, UR5, 0x2, URZ ;  /* 0x0000000205077890 */ /* 0x000fe2000fffe03f */
[----:B------:R-:W5:Y:S04]  /*ed30*/  LDL.64 R14, [R1+0x288] ;  /* 0x00028800010e7983 */ /* 0x000f680000100a00 */
[----:B------:R-:W5:Y:S04]  /*ed40*/  LDL.64 R12, [R1+0x280] ;  /* 0x00028000010c7983 */ /* 0x000f680000100a00 */
[----:B------:R-:W5:Y:S01]  /*ed50*/  LDL.64 R20, [R1+0x230] ;  /* 0x0002300001147983 */ /* 0x000f620000100a00 */
[----:B--2---:R-:W-:-:S02]  /*ed60*/  R2UR UR52, R10 ;  /* 0x000000000a3472ca */ /* 0x004fc400000e0000 */
[----:B------:R-:W-:Y:S02]  /*ed70*/  R2UR UR53, R11 ;  /* 0x000000000b3572ca */ /* 0x000fe400000e0000 */
[----:B------:R-:W2:Y:S11]  /*ed80*/  LDL.64 R10, [R1+0x278] ;  /* 0x00027800010a7983 */ /* 0x000eb60000100a00 */
[----:B------:R-:W-:Y:S01]  /*ed90*/  HGMMA.64x128x16.F32.BF16 R152, gdesc[UR52], RZ, !UPT, gsb0 ;  /* 0x01e00000349879f0 */ /* 0x000fe2000c0018ff */
[----:B---3--:R-:W-:-:S02]  /*eda0*/  R2UR UR52, R8 ;  /* 0x00000000083472ca */ /* 0x008fc400000e0000 */
[----:B------:R-:W-:Y:S01]  /*edb0*/  R2UR UR53, R9 ;  /* 0x00000000093572ca */ /* 0x000fe200000e0000 */
[----:B------:R-:W-:Y:S01]  /*edc0*/  UMOV UR54, UR7 ;  /* 0x0000000700367c82 */ /* 0x000fe20008000000 */
[----:B------:R-:W-:Y:S01]  /*edd0*/  UMOV UR55, 0x40000040 ;  /* 0x4000004000377882 */ /* 0x000fe20000000000 */
[----:B------:R-:W-:Y:S01]  /*ede0*/  UIADD3 UR7, UR5, 0x4, URZ ;  /* 0x0000000405077890 */ /* 0x000fe2000fffe03f */
[----:B------:R-:W3:Y:S01]  /*edf0*/  LDL.64 R8, [R1+0x270] ;  /* 0x0002700001087983 */ /* 0x000ee20000100a00 */
[----:B------:R-:W-:Y:S02]  /*ee00*/  WARPGROUP.DEPBAR.LE gsb0, 0x0 ;  /* 0x00008000000079c5 */ /* 0x000fe40000010000 */
[----:B------:R-:W-:-:S06]  /*ee10*/  WARPGROUP.ARRIVE ;  /* 0x00000000000079c5 */ /* 0x000fcc0000000000 */
[----:B------:R-:W-:Y:S01]  /*ee20*/  HGMMA.64x128x16.F32.BF16 R152, gdesc[UR52], R152, gsb0 ;  /* 0x01e00000349879f0 */ /* 0x000fe20008001898 */
[----:B----4-:R-:W-:Y:S02]  /*ee30*/  R2UR UR52, R6 ;  /* 0x00000000063472ca */ /* 0x010fe400000e0000 */
[----:B------:R-:W-:Y:S01]  /*ee40*/  R2UR UR53, R7 ;  /* 0x00000000073572ca */ /* 0x000fe200000e0000 */
[----:B------:R-:W-:Y:S01]  /*ee50*/  UMOV UR54, UR7 ;  /* 0x0000000700367c82 */ /* 0x000fe20008000000 */
[----:B------:R-:W-:Y:S01]  /*ee60*/  UMOV UR55, 0x40000040 ;  /* 0x4000004000377882 */ /* 0x000fe20000000000 */
[----:B------:R-:W-:Y:S01]  /*ee70*/  UIADD3 UR7, UR5, 0x6, URZ ;  /* 0x0000000605077890 */ /* 0x000fe2000fffe03f */
[----:B------:R-:W4:Y:S01]  /*ee80*/  LDL.64 R6, [R1+0x268] ;  /* 0x0002680001067983 */ /* 0x000f220000100a00 */
[----:B------:R-:W-:Y:S02]  /*ee90*/  WARPGROUP.DEPBAR.LE gsb0, 0x0 ;  /* 0x00008000000079c5 */ /* 0x000fe40000010000 */
[----:B------:R-:W-:-:S06]  /*eea0*/  WARPGROUP.ARRIVE ;  /* 0x00000000000079c5 */ /* 0x000fcc0000000000 */
[----:B------:R-:W-:Y:S01]  /*eeb0*/  HGMMA.64x128x16.F32.BF16 R152, gdesc[UR52], R152, gsb0 ;  /* 0x01e00000349879f0 */ /* 0x000fe20008001898 */
[----:B-----5:R-:W-:Y:S02]  /*eec0*/  R2UR UR52, R18 ;  /* 0x00000000123472ca */ /* 0x020fe400000e0000 */
[----:B------:R-:W-:Y:S01]  /*eed0*/  R2UR UR53, R19 ;  /* 0x00000000133572ca */ /* 0x000fe200000e0000 */
[----:B------:R-:W-:Y:S01]  /*eee0*/  UMOV UR54, UR7 ;  /* 0x0000000700367c82 */ /* 0x000fe20008000000 */
[----:B------:R-:W-:Y:S01]  /*eef0*/  UMOV UR55, 0x40000040 ;  /* 0x4000004000377882 */ /* 0x000fe20000000000 */
[----:B------:R-:W-:Y:S01]  /*ef00*/  UIADD3 UR7, UR5, 0x400, URZ ;  /* 0x0000040005077890 */ /* 0x000fe2000fffe03f */
[----:B------:R-:W5:Y:S01]  /*ef10*/  LDL.64 R18, [R1+0x260] ;  /* 0x0002600001127983 */ /* 0x000f620000100a00 */
[----:B------:R-:W-:Y:S02]  /*ef20*/  WARPGROUP.DEPBAR.LE gsb0, 0x0 ;  /* 0x00008000000079c5 */ /* 0x000fe40000010000 */
[----:B------:R-:W-:-:S06]  /*ef30*/  WARPGROUP.ARRIVE ;  /* 0x00000000000079c5 */ /* 0x000fcc0000000000 */
[----:B------:R-:W-:Y:S01]  /*ef40*/  HGMMA.64x128x16.F32.BF16 R152, gdesc[UR52], R152, gsb0 ;  /* 0x01e00000349879f0 */ /* 0x000fe20008001898 */
[----:B------:R-:W-:Y:S02]  /*ef50*/  R2UR UR52, R14 ;  /* 0x000000000e3472ca */ /* 0x000fe400000e0000 */
        /* <DEDUP_REMOVED lines=17> */
[----:B--2---:R-:W-:Y:S02]  /*f070*/  R2UR UR52, R10 ;  /* 0x000000000a3472ca */ /* 0x004fe400000e0000 */
[----:B------:R-:W-:Y:S01]  /*f080*/  R2UR UR53, R11 ;  /* 0x000000000b3572ca */ /* 0x000fe200000e0000 */
[----:B------:R-:W-:Y:S01]  /*f090*/  UMOV UR54, UR7 ;  /* 0x0000000700367c82 */ /* 0x000fe20008000000 */
[----:B------:R-:W-:Y:S01]  /*f0a0*/  UMOV UR55, 0x40000040 ;  /* 0x4000004000377882 */ /* 0x000fe20000000000 */
[----:B------:R-:W-:Y:S01]  /*f0b0*/  UIADD3 UR7, UR5, 0x406, URZ ;  /* 0x0000040605077890 */ /* 0x000fe2000fffe03f */
[----:B------:R-:W2:Y:S01]  /*f0c0*/  LDL.64 R10, [R1+0x248] ;  /* 0x00024800010a7983 */ /* 0x000ea20000100a00 */
[----:B------:R-:W-:Y:S02]  /*f0d0*/  WARPGROUP.DEPBAR.LE gsb0, 0x0 ;  /* 0x00008000000079c5 */ /* 0x000fe40000010000 */
[----:B------:R-:W-:-:S06]  /*f0e0*/  WARPGROUP.ARRIVE ;  /* 0x00000000000079c5 */ /* 0x000fcc0000000000 */
[----:B------:R-:W-:Y:S01]  /*f0f0*/  HGMMA.64x128x16.F32.BF16 R152, gdesc[UR52], R152, gsb0 ;  /* 0x01e00000349879f0 */ /* 0x000fe20008001898 */
[----:B---3--:R-:W-:Y:S02]  /*f100*/  R2UR UR52, R8 ;  /* 0x00000000083472ca */ /* 0x008fe400000e0000 */
        /* <DEDUP_REMOVED lines=76> */
[----:B------:R-:W-:Y:S02]  /*f5d0*/  WARPGROUP.DEPBAR.LE gsb0, 0x0 ;  /* 0x00008000000079c5 */ /* 0x000fe40000010000 */
[----:B------:R-:W-:-:S07]  /*f5e0*/  WARPGROUP.ARRIVE ;  /* 0x00000000000079c5 */ /* 0x000fce0000000000 */
[----:B------:R-:W-:Y:S01]  /*f5f0*/  HGMMA.64x128x16.F32.BF16 R152, gdesc[UR52], R152, gsb0 ;  /* 0x01e00000349879f0 */ /* 0x000fe20008001898 */
[----:B-----5:R-:W-:Y:S02]  /*f600*/  R2UR UR52, R18 ;  /* 0x00000000123472ca */ /* 0x020fe400000e0000 */
[----:B------:R-:W-:Y:S01]  /*f610*/  R2UR UR53, R19 ;  /* 0x00000000133572ca */ /* 0x000fe200000e0000 */
[----:B------:R-:W-:Y:S01]  /*f620*/  UMOV UR54, UR7 ;  /* 0x0000000700367c82 */ /* 0x000fe20008000000 */
[----:B------:R-:W-:Y:S01]  /*f630*/  UMOV UR55, 0x40000040 ;  /* 0x4000004000377882 */ /* 0x000fe20000000000 */
[----:B------:R-:W-:Y:S01]  /*f640*/  UIADD3 UR7, UR5, 0x1002, URZ ;  /* 0x0000100205077890 */ /* 0x000fe2000fffe03f */
[----:B------:R-:W-:Y:S02]  /*f650*/  WARPGROUP.DEPBAR.LE gsb0, 0x0 ;  /* 0x00008000000079c5 */ /* 0x000fe40000010000 */
[----:B------:R-:W-:-:S07]  /*f660*/  WARPGROUP.ARRIVE ;  /* 0x00000000000079c5 */ /* 0x000fce0000000000 */
        /* <DEDUP_REMOVED lines=17> */
[----:B--2---:R-:W-:Y:S02]  /*f780*/  R2UR UR52, R10 ;  /* 0x000000000a3472ca */ /* 0x004fe400000e0000 */
[----:B------:R-:W-:Y:S01]  /*f790*/  R2UR UR53, R11 ;  /* 0x000000000b3572ca */ /* 0x000fe200000e0000 */
[----:B------:R-:W-:Y:S01]  /*f7a0*/  UMOV UR54, UR7 ;  /* 0x0000000700367c82 */ /* 0x000fe20008000000 */
[----:B------:R-:W-:Y:S01]  /*f7b0*/  UMOV UR55, 0x40000040 ;  /* 0x4000004000377882 */ /* 0x000fe20000000000 */
[----:B------:R-:W-:Y:S01]  /*f7c0*/  UIADD3 UR7, UR5, 0x1400, URZ ;  /* 0x0000140005077890 */ /* 0x000fe2000fffe03f */
[----:B------:R-:W-:Y:S02]  /*f7d0*/  WARPGROUP.DEPBAR.LE gsb0, 0x0 ;  /* 0x00008000000079c5 */ /* 0x000fe40000010000 */
[----:B------:R-:W-:-:S07]  /*f7e0*/  WARPGROUP.ARRIVE ;  /* 0x00000000000079c5 */ /* 0x000fce0000000000 */
[----:B------:R-:W-:Y:S01]  /*f7f0*/  HGMMA.64x128x16.F32.BF16 R152, gdesc[UR52], R152, gsb0 ;  /* 0x01e00000349879f0 */ /* 0x000fe20008001898 */
[----:B---3--:R-:W-:Y:S02]  /*f800*/  R2UR UR52, R8 ;  /* 0x00000000083472ca */ /* 0x008fe400000e0000 */
[----:B------:R-:W-:Y:S01]  /*f810*/  R2UR UR53, R9 ;  /* 0x00000000093572ca */ /* 0x000fe200000e0000 */
[----:B------:R-:W-:Y:S01]  /*f820*/  UMOV UR54, UR7 ;  /* 0x0000000700367c82 */ /* 0x000fe20008000000 */
[----:B------:R-:W-:Y:S01]  /*f830*/  UMOV UR55, 0x40000040 ;  /* 0x4000004000377882 */ /* 0x000fe20000000000 */
[----:B------:R-:W-:Y:S01]  /*f840*/  UIADD3 UR7, UR5, 0x1402, URZ ;  /* 0x0000140205077890 */ /* 0x000fe2000fffe03f */
[----:B------:R-:W-:Y:S02]  /*f850*/  WARPGROUP.DEPBAR.LE gsb0, 0x0 ;  /* 0x00008000000079c5 */ /* 0x000fe40000010000 */
[----:B------:R-:W-:-:S07]  /*f860*/  WARPGROUP.ARRIVE ;  /* 0x00000000000079c5 */ /* 0x000fce0000000000 */
[----:B------:R-:W-:Y:S01]  /*f870*/  HGMMA.64x128x16.F32.BF16 R152, gdesc[UR52], R152, gsb0 ;  /* 0x01e00000349879f0 */ /* 0x000fe20008001898 */
[----:B----4-:R-:W-:Y:S02]  /*f880*/  R2UR UR52, R6 ;  /* 0x00000000063472ca */ /* 0x010fe400000e0000 */
[----:B------:R-:W-:Y:S01]  /*f890*/  R2UR UR53, R7 ;  /* 0x00000000073572ca */ /* 0x000fe200000e0000 */
[----:B------:R-:W-:Y:S01]  /*f8a0*/  UMOV UR54, UR7 ;  /* 0x0000000700367c82 */ /* 0x000fe20008000000 */
[----:B------:R-:W-:Y:S01]  /*f8b0*/  UMOV UR55, 0x40000040 ;  /* 0x4000004000377882 */ /* 0x000fe20000000000 */
[----:B------:R-:W-:Y:S01]  /*f8c0*/  UIADD3 UR7, UR5, 0x1404, URZ ;  /* 0x0000140405077890 */ /* 0x000fe2000fffe03f */
[----:B------:R-:W-:Y:S02]  /*f8d0*/  WARPGROUP.DEPBAR.LE gsb0, 0x0 ;  /* 0x00008000000079c5 */ /* 0x000fe40000010000 */
[----:B------:R-:W-:-:S07]  /*f8e0*/  WARPGROUP.ARRIVE ;  /* 0x00000000000079c5 */ /* 0x000fce0000000000 */
[----:B------:R-:W-:Y:S01]  /*f8f0*/  HGMMA.64x128x16.F32.BF16 R152, gdesc[UR52], R152, gsb0 ;  /* 0x01e00000349879f0 */ /* 0x000fe20008001898 */
[----:B------:R-:W-:Y:S01]  /*f900*/  UMOV UR54, UR7 ;  /* 0x0000000700367c82 */ /* 0x000fe20008000000 */
[----:B------:R-:W-:Y:S01]  /*f910*/  UMOV UR55, 0x40000040 ;  /* 0x4000004000377882 */ /* 0x000fe20000000000 */
[----:B------:R-:W-:Y:S01]  /*f920*/  UMOV UR52, UR56 ;  /* 0x0000003800347c82 */ /* 0x000fe20008000000 */
[----:B------:R-:W-:Y:S01]  /*f930*/  UMOV UR53, UR57 ;  /* 0x0000003900357c82 */ /* 0x000fe20008000000 */
[----:B------:R-:W-:Y:S01]  /*f940*/  UIADD3 UR7, UR5, 0x1406, URZ ;  /* 0x0000140605077890 */ /* 0x000fe2000fffe03f */
[----:B------:R-:W-:-:S06]  /*f950*/  UMOV UR11, 0x40000040 ;  /* 0x40000040000b7882 */ /* 0x000fcc0000000000 */
[----:B------:R-:W-:Y:S01]  /*f960*/  UMOV UR10, UR7 ;  /* 0x00000007000a7c82 */ /* 0x000fe20008000000 */
[----:B------:R-:W-:Y:S02]  /*f970*/  WARPGROUP.DEPBAR.LE gsb0, 0x0 ;  /* 0x00008000000079c5 */ /* 0x000fe40000010000 */
[----:B------:R-:W-:-:S06]  /*f980*/  WARPGROUP.ARRIVE ;  /* 0x00000000000079c5 */ /* 0x000fcc0000000000 */
[----:B------:R-:W-:Y:S01]  /*f990*/  HGMMA.64x128x16.F32.BF16 R152, gdesc[UR52], R152, gsb0 ;  /* 0x01e00000349879f0 */ /* 0x000fe20008001898 */
        /* <DEDUP_REMOVED lines=42> */
[----:B------:R-:W-:Y:S02]  /*fc40*/  R2UR UR52, R236 ;  /* 0x00000000ec3472ca */ /* 0x000fe400000e0000 */
[----:B------:R-:W-:Y:S01]  /*fc50*/  R2UR UR53, R237 ;  /* 0x00000000ed3572ca */ /* 0x000fe200000e0000 */
[----:B------:R-:W-:Y:S01]  /*fc60*/  UIADD3 UR5, UR5, 0x1c06, URZ ;  /* 0x00001c0605057890 */ /* 0x000fe2000fffe03f */
[----:B------:R-:W-:-:S06]  /*fc70*/  UMOV UR55, 0x40000040 ;  /* 0x4000004000377882 */ /* 0x000fcc0000000000 */
[----:B------:R-:W-:Y:S01]  /*fc80*/  UMOV UR54, UR5 ;  /* 0x0000000500367c82 */ /* 0x000fe20008000000 */
[----:B------:R-:W-:Y:S02]  /*fc90*/  WARPGROUP.DEPBAR.LE gsb0, 0x0 ;  /* 0x00008000000079c5 */ /* 0x000fe40000010000 */
[----:B------:R-:W-:-:S06]  /*fca0*/  WARPGROUP.ARRIVE ;  /* 0x00000000000079c5 */ /* 0x000fcc0000000000 */
[----:B------:R-:W-:Y:S01]  /*fcb0*/  HGMMA.64x128x16.F32.BF16 R152, gdesc[UR48], R152, gsb0 ;  /* 0x01e00000309879f0 */ /* 0x000fe20008001898 */
[----:B------:R-:W-:-:S04]  /*fcc0*/  UIADD3 UR5, UR36, 0x1, URZ ;  /* 0x0000000124057890 */ /* 0x000fc8000fffe03f */
[----:B------:R-:W-:-:S04]  /*fcd0*/  UISETP.NE.AND UP0, UPT, UR5, 0x5, UPT ;  /* 0x000000050500788c */ /* 0x000fc8000bf05270 */
[----:B------:R-:W-:Y:S02]  /*fce0*/  USEL UR7, URZ, 0x1, UP0 ;  /* 0x000000013f077887 */ /* 0x000fe40008000000 */
[----:B------:R-:W-:-:S04]  /*fcf0*/  USEL UR5, UR5, URZ, UP0 ;  /* 0x0000003f05057287 */ /* 0x000fc80008000000 */
[----:B------:R-:W-:Y:S01]  /*fd00*/  LOP3.LUT R218, R16, UR7, RZ, 0x3c, !PT ;  /* 0x0000000710da7c12 */ /* 0x000fe2000f8e3cff */
[----:B------:R-:W-:Y:S02]  /*fd10*/  WARPGROUP.DEPBAR.LE gsb0, 0x0 ;  /* 0x00008000000079c5 */ /* 0x000fe40000010000 */
[----:B------:R-:W-:-:S06]  /*fd20*/  WARPGROUP.ARRIVE ;  /* 0x00000000000079c5 */ /* 0x000fcc0000000000 */
[----:B------:R-:W-:Y:S03]  /*fd30*/  HGMMA.64x128x16.F32.BF16 R152, gdesc[UR52], R152, gsb0 ;  /* 0x01e00000349879f0 */ /* 0x000fe60008001898 */
[----:B------:R-:W-:Y:S02]  /*fd40*/  WARPGROUP.DEPBAR.LE gsb0, 0x0 ;  /* 0x00008000000079c5 */ /* 0x000fe40000010000 */
[----:B------:R-:W-:Y:S05]  /*fd50*/  @!P0 BRA `(.L_x_28) ;  /* 0x0000000000048947 */ /* 0x000fea0003800000 */
[----:B------:R-:W-:Y:S01]  /*fd60*/  BPT.TRAP 0x1 ;  /* 0x000000040000795c */ /* 0x000fe20000300000 */
.L_x_28:
[----:B------:R-:W-:Y:S01]  /*fd70*/  FMNMX R216, R152, R2, !PT ;  /* 0x0000000298d87209 */ /* 0x000fe20007800000 */
[----:B------:R2:W-:Y:S03]  /*fd80*/  STL [R1+0x40c], R133 ;  /* 0x00040c8501007387 */ /* 0x0005e60000100800 */
[----:B------:R-:W-:-:S04]  /*fd90*/  FMNMX R216, R153, R216, !PT ;  /* 0x000000d899d87209 */ /* 0x000fc80007800000 */
[----:B------:R-:W-:Y:S01]  /*fda0*/  FMNMX R216, R156, R216, !PT ;  /* 0x000000d89cd87209 */ /* 0x000fe20007800000 */
[----:B--2---:R-:W2:Y:S03]  /*fdb0*/  LDL.LU R133, [R1] ;  /* 0x0000000001857983 */ /* 0x004ea60000300800 */
[----:B------:R-:W-:Y:S01]  /*fdc0*/  FMNMX R216, R157, R216, !PT ;  /* 0x000000d89dd87209 */ /* 0x000fe20007800000 */
[----:B------:R3:W-:Y:S03]  /*fdd0*/  STL [R1+0x408], R136 ;  /* 0x0004088801007387 */ /* 0x0007e60000100800 */
[----:B------:R-:W-:-:S04]  /*fde0*/  FMNMX R216, R160, R216, !PT ;  /* 0x000000d8a0d87209 */ /* 0x000fc80007800000 */
[----:B------:R-:W-:-:S04]  /*fdf0*/  FMNMX R216, R161, R216, !PT ;  /* 0x000000d8a1d87209 */ /* 0x000fc80007800000 */
[----:B------:R-:W-:Y:S01]  /*fe00*/  FMNMX R216, R164, R216, !PT ;  /* 0x000000d8a4d87209 */ /* 0x000fe20007800000 */
[----:B---3--:R-:W3:Y:S03]  /*fe10*/  LDL.LU R136, [R1+0x4] ;  /* 0x0000040001887983 */ /* 0x008ee60000300800 */
[----:B------:R-:W-:Y:S01]  /*fe20*/  FMNMX R216, R165, R216, !PT ;  /* 0x000000d8a5d87209 */ /* 0x000fe20007800000 */
[----:B------:R4:W-:Y:S03]  /*fe30*/  STL [R1+0x404], R137 ;  /* 0x0004048901007387 */ /* 0x0009e60000100800 */
[----:B------:R-:W-:-:S04]  /*fe40*/  FMNMX R216, R168, R216, !PT ;  /* 0x000000d8a8d87209 */ /* 0x000fc80007800000 */
[----:B------:R-:W-:Y:S01]  /*fe50*/  FMNMX R216, R169, R216, !PT ;  /* 0x000000d8a9d87209 */ /* 0x000fe20007800000 */
[----:B----4-:R-:W4:Y:S03]  /*fe60*/  LDL.LU R137, [R1+0x10] ;  /* 0x0000100001897983 */ /* 0x010f260000300800 */
[----:B------:R-:W-:Y:S01]  /*fe70*/  FMNMX R216, R172, R216, !PT ;  /* 0x000000d8acd87209 */ /* 0x000fe20007800000 */
[----:B------:R1:W-:Y:S03]  /*fe80*/  STL [R1+0x400], R140 ;  /* 0x0004008c01007387 */ /* 0x0003e60000100800 */
[----:B------:R-:W-:-:S04]  /*fe90*/  FMNMX R216, R173, R216, !PT ;  /* 0x000000d8add87209 */ /* 0x000fc80007800000 */
[----:B------:R-:W-:-:S04]  /*fea0*/  FMNMX R216, R176, R216, !PT ;  /* 0x000000d8b0d87209 */ /* 0x000fc80007800000 */
[----:B------:R-:W-:Y:S01]  /*feb0*/  FMNMX R216, R177, R216, !PT ;  /* 0x000000d8b1d87209 */ /* 0x000fe20007800000 */
[----:B-1----:R-:W4:Y:S03]  /*fec0*/  LDL.LU R140, [R1+0x14] ;  /* 0x00001400018c7983 */ /* 0x002f260000300800 */
[----:B------:R-:W-:Y:S01]  /*fed0*/  FMNMX R216, R180, R216, !PT ;  /* 0x000000d8b4d87209 */ /* 0x000fe20007800000 */
[----:B------:R1:W-:Y:S03]  /*fee0*/  STL [R1+0x3fc], R141 ;  /* 0x0003fc8d01007387 */ /* 0x0003e60000100800 */
[----:B------:R-:W-:-:S04]  /*fef0*/  FMNMX R216, R181, R216, !PT ;  /* 0x000000d8b5d87209 */ /* 0x000fc80007800000 */
[----:B------:R-:W-:Y:S01]  /*ff00*/  FMNMX R216, R184, R216, !PT ;  /* 0x000000d8b8d87209 */ /* 0x000fe20007800000 */
[----:B-1----:R-:W4:Y:S03]  /*ff10*/  LDL.LU R141, [R1+0x20] ;  /* 0x00002000018d7983 */ /* 0x002f260000300800 */
        /* <DEDUP_REMOVED lines=23> */
[----:B------:R1:W-:Y:S04]  /*10090*/  STL [R1+0x3e8], R235 ;  /* 0x0003e8eb01007387 */ /* 0x0003e80000100800 */
[----:B------:R-:W1:Y:S04]  /*100a0*/  SHFL.BFLY PT, R0, R216, 0x1, 0x1f ;  /* 0x0c201f00d8007f89 */ /* 0x000e6800000e0000 */
[----:B-1----:R-:W4:Y:S04]  /*100b0*/  LDL.LU R235, [R1+0x44] ;  /* 0x0000440001eb7983 */ /* 0x002f280000300800 */
[----:B------:R1:W-:Y:S04]  /*100c0*/  STL [R1+0x3e4], R234 ;  /* 0x0003e4ea01007387 */ /* 0x0003e80000100800 */
[----:B-1----:R-:W4:Y:S01]  /*100d0*/  LDL.LU R234, [R1+0x50] ;  /* 0x0000500001ea7983 */ /* 0x002f220000300800 */
[----:B------:R-:W-:-:S03]  /*100e0*/  FMNMX R216, R216, R0, !PT ;  /* 0x00000000d8d87209 */ /* 0x000fc60007800000 */
[----:B------:R1:W-:Y:S04]  /*100f0*/  STL [R1+0x3e0], R218 ;  /* 0x0003e0da01007387 */ /* 0x0003e80000100800 */
[----:B------:R-:W1:Y:S04]  /*10100*/  SHFL.BFLY PT, R0, R216, 0x2, 0x1f ;  /* 0x0c401f00d8007f89 */ /* 0x000e6800000e0000 */
[----:B-1----:R-:W4:Y:S04]  /*10110*/  LDL.LU R218, [R1+0x54] ;  /* 0x0000540001da7983 */ /* 0x002f280000300800 */
[----:B------:R1:W-:Y:S04]  /*10120*/  STL [R1+0x3dc], R26 ;  /* 0x0003dc1a01007387 */ /* 0x0003e80000100800 */
[----:B-1----:R-:W4:Y:S01]  /*10130*/  LDL.LU R26, [R1+0x60] ;  /* 0x00006000011a7983 */ /* 0x002f220000300800 */
[----:B------:R-:W-:-:S03]  /*10140*/  FMNMX R216, R216, R0, !PT ;  /* 0x00000000d8d87209 */ /* 0x000fc60007800000 */
[----:B------:R1:W-:Y:S01]  /*10150*/  STL [R1+0x3d8], R27 ;  /* 0x0003d81b01007387 */ /* 0x0003e20000100800 */
[----:B------:R-:W-:-:S04]  /*10160*/  FSETP.NEU.AND P2, PT, R216, -INF , PT ;  /* 0xff800000d800780b */ /* 0x000fc80003f4d000 */
[----:B------:R-:W-:Y:S01]  /*10170*/  FSEL R4, R216, RZ, P2 ;  /* 0x000000ffd8047208 */ /* 0x000fe20001000000 */
[----:B-1----:R-:W4:Y:S04]  /*10180*/  LDL.LU R27, [R1+0x64] ;  /* 0x00006400011b7983 */ /* 0x002f280000300800 */
[C---:B------:R-:W-:Y:S01]  /*10190*/  FMUL R0, R4.reuse, UR4 ;  /* 0x0000000404007c20 */ /* 0x040fe20008400000 */
[----:B------:R-:W-:Y:S01]  /*101a0*/  FADD R219, -R4, R2 ;  /* 0x0000000204db7221 */ /* 0x000fe20000000100 */
[----:B------:R1:W-:Y:S02]  /*101b0*/  STL [R1+0x3d4], R30 ;  /* 0x0003d41e01007387 */ /* 0x0003e40000100800 */
[--C-:B------:R-:W-:Y:S01]  /*101c0*/  FFMA R152, R152, UR4, -R0.reuse ;  /* 0x0000000498987c23 */ /* 0x100fe20008000800 */
[----:B------:R-:W-:-:S04]  /*101d0*/  FFMA R153, R153, UR4, -R0 ;  /* 0x0000000499997c23 */ /* 0x000fc80008000800 */
[----:B------:R-:W-:Y:S02]  /*101e0*/  FSETP.GEU.AND P4, PT, R152, -126, PT ;  /* 0xc2fc00009800780b */ /* 0x000fe40003f8e000 */
[----:B------:R-:W-:Y:S01]  /*101f0*/  FSETP.GEU.AND P2, PT, R153, -126, PT ;  /* 0xc2fc00009900780b */ /* 0x000fe20003f4e000 */
[--C-:B------:R-:W-:Y:S01]  /*10200*/  FFMA R156, R156, UR4, -R0.reuse ;  /* 0x000000049c9c7c23 */ /* 0x100fe20008000800 */
        /* <DEDUP_REMOVED lines=9> */
[----:B------:R-:W-:Y:S01]  /*102a0*/  @!P4 FMUL R152, R152, 0.5 ;  /* 0x3f0000009898c820 */ /* 0x000fe20000400000 */
[--C-:B------:R-:W-:Y:S01]  /*102b0*/  FFMA R176, R176, UR4, -R0.reuse ;  /* 0x00000004b0b07c23 */ /* 0x100fe20008000800 */
[--C-:B------:R-:W-:Y:S01]  /*102c0*/  FFMA R184, R184, UR4, -R0.reuse ;  /* 0x00000004b8b87c23 */ /* 0x100fe20008000800 */
[--C-:B------:R-:W-:Y:S01]  /*102d0*/  FFMA R177, R177, UR4, -R0.reuse ;  /* 0x00000004b1b17c23 */ /* 0x100fe20008000800 */
[----:B------:R-:W1:Y:S01]  /*102e0*/  MUFU.EX2 R23, R152 ;  /* 0x0000009800177308 */ /* 0x000e620000000800 */
[----:B------:R-:W-:Y:S01]  /*102f0*/  @!P2 FMUL R153, R153, 0.5 ;  /* 0x3f0000009999a820 */ /* 0x000fe20000400000 */
[--C-:B------:R-:W-:Y:S01]  /*10300*/  FFMA R180, R180, UR4, -R0.reuse ;  /* 0x00000004b4b47c23 */ /* 0x100fe20008000800 */
[--C-:B------:R-:W-:Y:S01]  /*10310*/  FFMA R185, R185, UR4, -R0.reuse ;  /* 0x00000004b9b97c23 */ /* 0x100fe20008000800 */
[--C-:B------:R-:W-:Y:S01]  /*10320*/  FFMA R188, R188, UR4, -R0.reuse ;  /* 0x00000004bcbc7c23 */ /* 0x100fe20008000800 */
[--C-:B------:R-:W-:Y:S01]  /*10330*/  FFMA R192, R192, UR4, -R0.reuse ;  /* 0x00000004c0c07c23 */ /* 0x100fe20008000800 */
[--C-:B------:R-:W-:Y:S01]  /*10340*/  FFMA R200, R200, UR4, -R0.reuse ;  /* 0x00000004c8c87c23 */ /* 0x100fe20008000800 */
[--C-:B------:R-:W-:Y:S01]  /*10350*/  FFMA R193, R193, UR4, -R0.reuse ;  /* 0x00000004c1c17c23 */ /* 0x100fe20008000800 */
[----:B------:R-:W1:Y:S01]  /*10360*/  MUFU.EX2 R22, R153 ;  /* 0x0000009900167308 */ /* 0x000e620000000800 */
[----:B------:R-:W-:Y:S01]  /*10370*/  FSETP.GEU.AND P3, PT, R156, -126, PT ;  /* 0xc2fc00009c00780b */ /* 0x000fe20003f6e000 */
[--C-:B------:R-:W-:Y:S01]  /*10380*/  FFMA R196, R196, UR4, -R0.reuse ;  /* 0x00000004c4c47c23 */ /* 0x100fe20008000800 */
[----:B------:R-:W-:Y:S01]  /*10390*/  FSETP.GEU.AND P6, PT, R157, -126, PT ;  /* 0xc2fc00009d00780b */ /* 0x000fe20003fce000 */
[--C-:B------:R-:W-:Y:S01]  /*103a0*/  FFMA R208, R208, UR4, -R0.reuse ;  /* 0x00000004d0d07c23 */ /* 0x100fe20008000800 */
[--C-:B------:R-:W-:Y:S01]  /*103b0*/  FFMA R201, R201, UR4, -R0.reuse ;  /* 0x00000004c9c97c23 */ /* 0x100fe20008000800 */
[--C-:B------:R-:W-:Y:S01]  /*103c0*/  FFMA R209, R209, UR4, -R0.reuse ;  /* 0x00000004d1d17c23 */ /* 0x100fe20008000800 */
[--C-:B------:R-:W-:Y:S01]  /*103d0*/  FFMA R204, R204, UR4, -R0.reuse ;  /* 0x00000004cccc7c23 */ /* 0x100fe20008000800 */
[--C-:B------:R-:W-:Y:S01]  /*103e0*/  FFMA R212, R212, UR4, -R0.reuse ;  /* 0x00000004d4d47c23 */ /* 0x100fe20008000800 */
[----:B-1----:R-:W-:Y:S01]  /*103f0*/  @!P4 FMUL R23, R23, R23 ;  /* 0x000000171717c220 */ /* 0x002fe20000400000 */
[----:B------:R-:W-:Y:S01]  /*10400*/  FSETP.GEU.AND P4, PT, R161, -126, PT ;  /* 0xc2fc0000a100780b */ /* 0x000fe20003f8e000 */
[--C-:B------:R-:W-:Y:S01]  /*10410*/  FFMA R189, R189, UR4, -R0.reuse ;  /* 0x00000004bdbd7c23 */ /* 0x100fe20008000800 */
[----:B------:R-:W-:Y:S01]  /*10420*/  FSETP.GEU.AND P5, PT, R160, -126, PT ;  /* 0xc2fc0000a000780b */ /* 0x000fe20003fae000 */
[--C-:B------:R-:W-:Y:S01]  /*10430*/  FFMA R205, R205, UR4, -R0.reuse ;  /* 0x00000004cdcd7c23 */ /* 0x100fe20008000800 */
[--C-:B------:R-:W-:Y:S01]  /*10440*/  FFMA R197, R197, UR4, -R0.reuse ;  /* 0x00000004c5c57c23 */ /* 0x100fe20008000800 */
[----:B------:R-:W-:Y:S01]  /*10450*/  FFMA R181, R181, UR4, -R0 ;  /* 0x00000004b5b57c23 */ /* 0x000fe20008000800 */
[----:B------:R-:W4:Y:S01]  /*10460*/  LDL.LU R30, [R1+0x70] ;  /* 0x00007000011e7983 */ /* 0x000f220000300800 */
[----:B------:R-:W-:Y:S01]  /*10470*/  @!P2 FMUL R22, R22, R22 ;  /* 0x000000161616a220 */ /* 0x000fe20000400000 */
[----:B------:R-:W-:Y:S01]  /*10480*/  FSETP.GEU.AND P2, PT, R164, -126, PT ;  /* 0xc2fc0000a400780b */ /* 0x000fe20003f4e000 */
[----:B------:R-:W-:Y:S01]  /*10490*/  @!P3 FMUL R156, R156, 0.5 ;  /* 0x3f0000009c9cb820 */ /* 0x000fe20000400000 */
[----:B------:R-:W-:-:S03]  /*104a0*/  @!P6 FMUL R157, R157, 0.5 ;  /* 0x3f0000009d9de820 */ /* 0x000fc60000400000 */
[----:B------:R-:W-:Y:S01]  /*104b0*/  @!P4 FMUL R161, R161, 0.5 ;  /* 0x3f000000a1a1c820 */ /* 0x000fe20000400000 */
[----:B------:R-:W1:Y:S01]  /*104c0*/  MUFU.EX2 R21, R156 ;  /* 0x0000009c00157308 */ /* 0x000e620000000800 */
[----:B------:R-:W-:Y:S01]  /*104d0*/  @!P5 FMUL R160, R160, 0.5 ;  /* 0x3f000000a0a0d820 */ /* 0x000fe20000400000 */
[----:B------:R-:W-:Y:S01]  /*104e0*/  FFMA R0, R213, UR4, -R0 ;  /* 0x00000004d5007c23 */ /* 0x000fe20008000800 */
[----:B------:R1:W-:Y:S05]  /*104f0*/  STL [R1+0x3d0], R31 ;  /* 0x0003d01f01007387 */ /* 0x0003ea0000100800 */
[----:B------:R-:W1:Y:S01]  /*10500*/  MUFU.EX2 R18, R161 ;  /* 0x000000a100127308 */ /* 0x000e620000000800 */
[----:B------:R-:W-:Y:S01]  /*10510*/  @!P2 FMUL R164, R164, 0.5 ;  /* 0x3f000000a4a4a820 */ /* 0x000fe20000400000 */
[----:B-1----:R-:W4:Y:S06]  /*10520*/  LDL.LU R31, [R1+0x74] ;  /* 0x00007400011f7983 */ /* 0x002f2c0000300800 */
[----:B------:R-:W1:Y:S01]  /*10530*/  MUFU.EX2 R19, R157 ;  /* 0x0000009d00137308 */ /* 0x000e620000000800 */
[----:B------:R-:W-:-:S07]  /*10540*/  @!P3 FMUL R21, R21, R21 ;  /* 0x000000151515b220 */ /* 0x000fce0000400000 */
[----:B------:R-:W1:Y:S08]  /*10550*/  MUFU.EX2 R20, R160 ;  /* 0x000000a000147308 */ /* 0x000e700000000800 */
[----:B------:R-:W2:Y:S01]  /*10560*/  MUFU.EX2 R17, R164 ;  /* 0x000000a400117308 */ /* 0x000ea20000000800 */
[----:B------:R-:W-:Y:S01]  /*10570*/  @!P4 FMUL R18, R18, R18 ;  /* 0x000000121212c220 */ /* 0x000fe20000400000 */
[----:B------:R-:W-:Y:S01]  /*10580*/  FSETP.GEU.AND P3, PT, R165, -126, PT ;  /* 0xc2fc0000a500780b */ /* 0x000fe20003f6e000 */
[----:B-1----:R-:W-:Y:S01]  /*10590*/  @!P6 FMUL R19, R19, R19 ;  /* 0x000000131313e220 */ /* 0x002fe20000400000 */
[----:B------:R-:W-:Y:S01]  /*105a0*/  FSETP.GEU.AND P4, PT, R172, -126, PT ;  /* 0xc2fc0000ac00780b */ /* 0x000fe20003f8e000 */
[----:B------:R1:W-:Y:S01]  /*105b0*/  STL [R1+0x3cc], R34 ;  /* 0x0003cc2201007387 */ /* 0x0003e20000100800 */
[----:B------:R-:W-:Y:S01]  /*105c0*/  FSETP.GEU.AND P6, PT, R168, -126, PT ;  /* 0xc2fc0000a800780b */ /* 0x000fe20003fce000 */
[----:B------:R-:W-:Y:S01]  /*105d0*/  @!P5 FMUL R20, R20, R20 ;  /* 0x000000141414d220 */ /* 0x000fe20000400000 */
[----:B------:R-:W-:Y:S01]  /*105e0*/  FSETP.GEU.AND P5, PT, R169, -126, PT ;  /* 0xc2fc0000a900780b */ /* 0x000fe20003fae000 */
[----:B--2---:R-:W-:Y:S01]  /*105f0*/  @!P2 FMUL R17, R17, R17 ;  /* 0x000000111111a220 */ /* 0x004fe20000400000 */
[----:B------:R-:W-:-:S05]  /*10600*/  FSETP.GEU.AND P2, PT, R173, -126, PT ;  /* 0xc2fc0000ad00780b */ /* 0x000fca0003f4e000 */
[----:B------:R-:W-:Y:S02]  /*10610*/  @!P3 FMUL R165, R165, 0.5 ;  /* 0x3f000000a5a5b820 */ /* 0x000fe40000400000 */
[----:B------:R-:W-:Y:S02]  /*10620*/  @!P4 FMUL R172, R172, 0.5 ;  /* 0x3f000000acacc820 */ /* 0x000fe40000400000 */
[----:B------:R-:W-:Y:S01]  /*10630*/  @!P6 FMUL R168, R168, 0.5 ;  /* 0x3f000000a8a8e820 */ /* 0x000fe20000400000 */
[----:B-1----:R-:W2:Y:S01]  /*10640*/  LDL.LU R34, [R1+0x80] ;  /* 0x0000800001227983 */ /* 0x002ea20000300800 */
[----:B------:R-:W1:Y:S01]  /*10650*/  MUFU.EX2 R16, R165 ;  /* 0x000000a500107308 */ /* 0x000e620000000800 */
[----:B------:R-:W-:Y:S02]  /*10660*/  @!P5 FMUL R169, R169, 0.5 ;  /* 0x3f000000a9a9d820 */ /* 0x000fe40000400000 */
[----:B------:R3:W-:Y:S05]  /*10670*/  STL [R1+0x3c8], R35 ;  /* 0x0003c82301007387 */ /* 0x0007ea0000100800 */
[----:B------:R-:W1:Y:S01]  /*10680*/  MUFU.EX2 R13, R172 ;  /* 0x000000ac000d7308 */ /* 0x000e620000000800 */
[----:B------:R-:W-:Y:S01]  /*10690*/  @!P2 FMUL R173, R173, 0.5 ;  /* 0x3f000000adada820 */ /* 0x000fe20000400000 */
[----:B---3--:R-:W3:Y:S06]  /*106a0*/  LDL.LU R35, [R1+0x84] ;  /* 0x0000840001237983 */ /* 0x008eec0000300800 */
[----:B------:R-:W1:Y:S02]  /*106b0*/  MUFU.EX2 R15, R168 ;  /* 0x000000a8000f7308 */ /* 0x000e640000000800 */
[----:B-1----:R-:W-:-:S06]  /*106c0*/  @!P3 FMUL R16, R16, R16 ;  /* 0x000000101010b220 */ /* 0x002fcc0000400000 */
[----:B------:R-:W1:Y:S08]  /*106d0*/  MUFU.EX2 R14, R169 ;  /* 0x000000a9000e7308 */ /* 0x000e700000000800 */
[----:B------:R-:W1:Y:S01]  /*106e0*/  MUFU.EX2 R12, R173 ;  /* 0x000000ad000c7308 */ /* 0x000e620000000800 */
[----:B------:R-:W-:Y:S01]  /*106f0*/  @!P4 FMUL R13, R13, R13 ;  /* 0x0000000d0d0dc220 */ /* 0x000fe20000400000 */
[----:B------:R-:W-:Y:S01]  /*10700*/  FSETP.GEU.AND P3, PT, R176, -126, PT ;  /* 0xc2fc0000b000780b */ /* 0x000fe20003f6e000 */
[----:B------:R-:W-:Y:S01]  /*10710*/  @!P6 FMUL R15, R15, R15 ;  /* 0x0000000f0f0fe220 */ /* 0x000fe20000400000 */
[----:B------:R-:W-:Y:S01]  /*10720*/  FSETP.GEU.AND P4, PT, R184, -126, PT ;  /* 0xc2fc0000b800780b */ /* 0x000fe20003f8e000 */
[----:B------:R1:W-:Y:S01]  /*10730*/  STL [R1+0x3c4], R38 ;  /* 0x0003c42601007387 */ /* 0x0003e20000100800 */
[----:B------:R-:W-:Y:S01]  /*10740*/  FSETP.GEU.AND P6, PT, R177, -126, PT ;  /* 0xc2fc0000b100780b */ /* 0x000fe20003fce000 */
[----:B-1----:R-:W-:Y:S01]  /*10750*/  @!P5 FMUL R14, R14, R14 ;  /* 0x0000000e0e0ed220 */ /* 0x002fe20000400000 */
[----:B------:R-:W-:Y:S01]  /*10760*/  FSETP.GEU.AND P5, PT, R180, -126, PT ;  /* 0xc2fc0000b400780b */ /* 0x000fe20003fae000 */
[----:B------:R-:W-:Y:S01]  /*10770*/  @!P2 FMUL R12, R12, R12 ;  /* 0x0000000c0c0ca220 */ /* 0x000fe20000400000 */
[----:B------:R-:W-:-:S05]  /*10780*/  FSETP.GEU.AND P2, PT, R185, -126, PT ;  /* 0xc2fc0000b900780b */ /* 0x000fca0003f4e000 */
[----:B------:R-:W-:Y:S02]  /*10790*/  @!P3 FMUL R176, R176, 0.5 ;  /* 0x3f000000b0b0b820 */ /* 0x000fe40000400000 */
[----:B------:R-:W-:Y:S02]  /*107a0*/  @!P4 FMUL R184, R184, 0.5 ;  /* 0x3f000000b8b8c820 */ /* 0x000fe40000400000 */
[----:B------:R-:W-:Y:S01]  /*107b0*/  @!P6 FMUL R177, R177, 0.5 ;  /* 0x3f000000b1b1e820 */ /* 0x000fe20000400000 */
[----:B------:R-:W3:Y:S01]  /*107c0*/  LDL.LU R38, [R1+0x90] ;  /* 0x0000900001267983 */ /* 0x000ee20000300800 */
[----:B------:R-:W1:Y:S01]  /*107d0*/  MUFU.EX2 R11, R176 ;  /* 0x000000b0000b7308 */ /* 0x000e620000000800 */
[----:B------:R-:W-:Y:S02]  /*107e0*/  @!P5 FMUL R180, R180, 0.5 ;  /* 0x3f000000b4b4d820 */ /* 0x000fe40000400000 */
[----:B------:R1:W-:Y:S05]  /*107f0*/  STL [R1+0x3c0], R39 ;  /* 0x0003c02701007387 */ /* 0x0003ea0000100800 */
[----:B------:R-:W1:Y:S01]  /*10800*/  MUFU.EX2 R168, R177 ;  /* 0x000000b100a87308 */ /* 0x000e620000000800 */
[----:B------:R-:W-:Y:S01]  /*10810*/  @!P2 FMUL R185, R185, 0.5 ;  /* 0x3f000000b9b9a820 */ /* 0x000fe20000400000 */
[----:B-1----:R-:W3:Y:S06]  /*10820*/  LDL.LU R39, [R1+0x94] ;  /* 0x0000940001277983 */ /* 0x002eec0000300800 */
[----:B------:R-:W1:Y:S01]  /*10830*/  MUFU.EX2 R184, R184 ;  /* 0x000000b800b87308 */ /* 0x000e620000000800 */
[----:B------:R-:W-:-:S07]  /*10840*/  @!P3 FMUL R11, R11, R11 ;  /* 0x0000000b0b0bb220 */ /* 0x000fce0000400000 */
[----:B------:R-:W1:Y:S08]  /*10850*/  MUFU.EX2 R10, R180 ;  /* 0x000000b4000a7308 */ /* 0x000e700000000800 */
[----:B------:R-:W1:Y:S01]  /*10860*/  MUFU.EX2 R164, R185 ;  /* 0x000000b900a47308 */ /* 0x000e620000000800 */
[----:B------:R-:W-:Y:S01]  /*10870*/  FSETP.GEU.AND P3, PT, R188, -126, PT ;  /* 0xc2fc0000bc00780b */ /* 0x000fe20003f6e000 */
[----:B------:R-:W-:Y:S01]  /*10880*/  @!P6 FMUL R168, R168, R168 ;  /* 0x000000a8a8a8e220 */ /* 0x000fe20000400000 */
[----:B-1----:R-:W-:Y:S01]  /*10890*/  @!P4 FMUL R184, R184, R184 ;  /* 0x000000b8b8b8c220 */ /* 0x002fe20000400000 */
[----:B------:R-:W-:Y:S01]  /*108a0*/  FSETP.GEU.AND P6, PT, R192, -126, PT ;  /* 0xc2fc0000c000780b */ /* 0x000fe20003fce000 */
[----:B------:R1:W-:Y:S01]  /*108b0*/  STL [R1+0x3bc], R42 ;  /* 0x0003bc2a01007387 */ /* 0x0003e20000100800 */
[----:B------:R-:W-:Y:S01]  /*108c0*/  FSETP.GEU.AND P4, PT, R200, -126, PT ;  /* 0xc2fc0000c800780b */ /* 0x000fe20003f8e000 */
[----:B------:R-:W-:Y:S01]  /*108d0*/  @!P5 FMUL R10, R10, R10 ;  /* 0x0000000a0a0ad220 */ /* 0x000fe20000400000 */
[----:B------:R-:W-:Y:S01]  /*108e0*/  FSETP.GEU.AND P5, PT, R193, -126, PT ;  /* 0xc2fc0000c100780b */ /* 0x000fe20003fae000 */
[----:B------:R-:W-:Y:S01]  /*108f0*/  @!P2 FMUL R164, R164, R164 ;  /* 0x000000a4a4a4a220 */ /* 0x000fe20000400000 */
[----:B------:R-:W-:-:S04]  /*10900*/  FSETP.GEU.AND P2, PT, R196, -126, PT ;  /* 0xc2fc0000c400780b */ /* 0x000fc80003f4e000 */
[----:B------:R-:W-:-:S03]  /*10910*/  @!P3 FMUL R188, R188, 0.5 ;  /* 0x3f000000bcbcb820 */ /* 0x000fc60000400000 */
[----:B------:R-:W-:Y:S02]  /*10920*/  @!P6 FMUL R192, R192, 0.5 ;  /* 0x3f000000c0c0e820 */ /* 0x000fe40000400000 */
[----:B------:R-:W-:Y:S01]  /*10930*/  @!P4 FMUL R200, R200, 0.5 ;  /* 0x3f000000c8c8c820 */ /* 0x000fe20000400000 */
[----:B------:R-:W-:Y:S01]  /*10940*/  FADD R4, R23, R184 ;  /* 0x000000b817047221 */ /* 0x000fe20000000000 */
[----:B------:R-:W-:Y:S01]  /*10950*/  @!P5 FMUL R193, R193, 0.5 ;  /* 0x3f000000c1c1d820 */ /* 0x000fe20000400000 */
[----:B-1----:R-:W3:Y:S01]  /*10960*/  LDL.LU R42, [R1+0xa0] ;  /* 0x0000a000012a7983 */ /* 0x002ee20000300800 */
[----:B------:R-:W1:Y:S03]  /*10970*/  MUFU.EX2 R188, R188 ;  /* 0x000000bc00bc7308 */ /* 0x000e660000000800 */
[----:B------:R1:W-:Y:S01]  /*10980*/  STL [R1+0x3b8], R43 ;  /* 0x0003b82b01007387 */ /* 0x0003e20000100800 */
[----:B------:R-:W-:-:S04]  /*10990*/  @!P2 FMUL R196, R196, 0.5 ;  /* 0x3f000000c4c4a820 */ /* 0x000fc80000400000 */
[----:B------:R-:W1:Y:S02]  /*109a0*/  MUFU.EX2 R192, R192 ;  /* 0x000000c000c07308 */ /* 0x000e640000000800 */
[----:B-1----:R-:W3:Y:S06]  /*109b0*/  LDL.LU R43, [R1+0xa4] ;  /* 0x0000a400012b7983 */ /* 0x002eec0000300800 */
[----:B------:R-:W1:Y:S08]  /*109c0*/  MUFU.EX2 R200, R200 ;  /* 0x000000c800c87308 */ /* 0x000e700000000800 */
[----:B------:R-:W1:Y:S08]  /*109d0*/  MUFU.EX2 R160, R193 ;  /* 0x000000c100a07308 */ /* 0x000e700000000800 */
[----:B------:R-:W1:Y:S01]  /*109e0*/  MUFU.EX2 R196, R196 ;  /* 0x000000c400c47308 */ /* 0x000e620000000800 */
[----:B------:R-:W-:Y:S01]  /*109f0*/  @!P3 FMUL R188, R188, R188 ;  /* 0x000000bcbcbcb220 */ /* 0x000fe20000400000 */
        /* <DEDUP_REMOVED lines=15> */
[----:B------:R-:W1:Y:S02]  /*10af0*/  MUFU.EX2 R156, R201 ;  /* 0x000000c9009c7308 */ /* 0x000e640000000800 */
[----:B-1----:R-:W3:Y:S01]  /*10b00*/  LDL.LU R46, [R1+0xb0] ;  /* 0x0000b000012e7983 */ /* 0x002ee20000300800 */
[----:B------:R-:W-:-:S05]  /*10b10*/  @!P2 FMUL R212, R212, 0.5 ;  /* 0x3f000000d4d4a820 */ /* 0x000fca0000400000 */
[----:B------:R-:W1:Y:S08]  /*10b20*/  MUFU.EX2 R208, R208 ;  /* 0x000000d000d07308 */ /* 0x000e700000000800 */
[----:B------:R-:W1:Y:S08]  /*10b30*/  MUFU.EX2 R152, R209 ;  /* 0x000000d100987308 */ /* 0x000e700000000800 */
[----:B------:R-:W1:Y:S01]  /*10b40*/  MUFU.EX2 R204, R204 ;  /* 0x000000cc00cc7308 */ /* 0x000e620000000800 */
[----:B------:R-:W-:Y:S01]  /*10b50*/  @!P6 FMUL R156, R156, R156 ;  /* 0x0000009c9c9ce220 */ /* 0x000fe20000400000 */
[----:B------:R-:W-:Y:S01]  /*10b60*/  FADD R6, R4, R2 ;  /* 0x0000000204067221 */ /* 0x000fe20000000000 */
[----:B------:R1:W-:Y:S05]  /*10b70*/  STL [R1+0x3b0], R47 ;  /* 0x0003b02f01007387 */ /* 0x0003ea0000100800 */
[----:B------:R-:W1:Y:S02]  /*10b80*/  MUFU.EX2 R212, R212 ;  /* 0x000000d400d47308 */ /* 0x000e640000000800 */
[----:B-1----:R-:W-:Y:S01]  /*10b90*/  @!P3 FMUL R208, R208, R208 ;  /* 0x000000d0d0d0b220 */ /* 0x002fe20000400000 */
[----:B------:R-:W-:Y:S01]  /*10ba0*/  @!P4 FMUL R152, R152, R152 ;  /* 0x000000989898c220 */ /* 0x000fe20000400000 */
[----:B------:R-:W-:-:S02]  /*10bb0*/  FSETP.GEU.AND P6, PT, R189, -126, PT ;  /* 0xc2fc0000bd00780b */ /* 0x000fc40003fce000 */
[----:B------:R-:W-:Y:S01]  /*10bc0*/  FSETP.GEU.AND P4, PT, R205, -126, PT ;  /* 0xc2fc0000cd00780b */ /* 0x000fe20003f8e000 */
[----:B------:R-:W-:Y:S01]  /*10bd0*/  FADD R4, R20, R192 ;  /* 0x000000c014047221 */ /* 0x000fe20000000000 */
[----:B------:R-:W-:Y:S01]  /*10be0*/  FADD R2, R11, R208 ;  /* 0x000000d00b027221 */ /* 0x000fe20000000000 */
[----:B------:R-:W-:Y:S01]  /*10bf0*/  @!P5 FMUL R204, R204, R204 ;  /* 0x000000ccccccd220 */ /* 0x000fe20000400000 */
[----:B------:R-:W-:Y:S02]  /*10c00*/  FSETP.GEU.AND P5, PT, R197, -126, PT ;  /* 0xc2fc0000c500780b */ /* 0x000fe40003fae000 */
[----:B------:R-:W-:Y:S01]  /*10c10*/  FADD R2, R4, R2 ;  /* 0x0000000204027221 */ /* 0x000fe20000000000 */
[----:B------:R-:W-:Y:S01]  /*10c20*/  FSETP.GEU.AND P3, PT, R181, -126, PT ;  /* 0xc2fc0000b500780b */ /* 0x000fe20003f6e000 */
[----:B------:R-:W3:Y:S01]  /*10c30*/  LDL.LU R47, [R1+0xb4] ;  /* 0x0000b400012f7983 */ /* 0x000ee20000300800 */
[----:B------:R-:W-:Y:S01]  /*10c40*/  @!P2 FMUL R212, R212, R212 ;  /* 0x000000d4d4d4a220 */ /* 0x000fe20000400000 */
[----:B------:R-:W-:Y:S01]  /*10c50*/  FSETP.GEU.AND P2, PT, R0, -126, PT ;  /* 0xc2fc00000000780b */ /* 0x000fe20003f4e000 */
[----:B------:R-:W-:Y:S01]  /*10c60*/  FADD R157, R6, R2 ;  /* 0x00000002069d7221 */ /* 0x000fe20000000000 */
[----:B------:R-:W-:Y:S01]  /*10c70*/  FADD R4, R22, R164 ;  /* 0x000000a416047221 */ /* 0x000fe20000000000 */
[----:B------:R-:W-:Y:S01]  /*10c80*/  FADD R2, R14, R156 ;  /* 0x0000009c0e027221 */ /* 0x000fe20000000000 */
[----:B------:R-:W-:Y:S01]  /*10c90*/  @!P6 FMUL R189, R189, 0.5 ;  /* 0x3f000000bdbde820 */ /* 0x000fe20000400000 */
[----:B------:R-:W-:-:S02]  /*10ca0*/  @!P4 FMUL R205, R205, 0.5 ;  /* 0x3f000000cdcdc820 */ /* 0x000fc40000400000 */
[----:B------:R-:W-:Y:S01]  /*10cb0*/  @!P5 FMUL R197, R197, 0.5 ;  /* 0x3f000000c5c5d820 */ /* 0x000fe20000400000 */
[----:B------:R-:W-:Y:S01]  /*10cc0*/  FADD R6, R4, R2 ;  /* 0x0000000204067221 */ /* 0x000fe20000000000 */
[----:B------:R-:W-:Y:S01]  /*10cd0*/  FADD R4, R18, R160 ;  /* 0x000000a012047221 */ /* 0x000fe20000000000 */
[----:B------:R-:W-:Y:S01]  /*10ce0*/  FADD R2, R168, R152 ;  /* 0x00000098a8027221 */ /* 0x000fe20000000000 */
[----:B------:R-:W1:Y:S01]  /*10cf0*/  MUFU.EX2 R189, R189 ;  /* 0x000000bd00bd7308 */ /* 0x000e620000000800 */
[----:B------:R-:W-:Y:S01]  /*10d00*/  @!P3 FMUL R181, R181, 0.5 ;  /* 0x3f000000b5b5b820 */ /* 0x000fe20000400000 */
[----:B------:R4:W-:Y:S01]  /*10d10*/  STL [R1+0x3ac], R50 ;  /* 0x0003ac3201007387 */ /* 0x0009e20000100800 */
[----:B------:R-:W-:Y:S01]  /*10d20*/  @!P2 FMUL R0, R0, 0.5 ;  /* 0x3f0000000000a820 */ /* 0x000fe20000400000 */
[----:B------:R-:W-:-:S04]  /*10d30*/  FADD R2, R4, R2 ;  /* 0x0000000204027221 */ /* 0x000fc80000000000 */
[----:B------:R-:W1:Y:S01]  /*10d40*/  MUFU.EX2 R205, R205 ;  /* 0x000000cd00cd7308 */ /* 0x000e620000000800 */
[----:B------:R-:W-:Y:S01]  /*10d50*/  FADD R6, R6, R2 ;  /* 0x0000000206067221 */ /* 0x000fe20000000000 */
[----:B------:R-:W-:Y:S01]  /*10d60*/  FADD R4, R21, R188 ;  /* 0x000000bc15047221 */ /* 0x000fe20000000000 */
[----:B------:R-:W-:Y:S01]  /*10d70*/  FADD R2, R13, R204 ;  /* 0x000000cc0d027221 */ /* 0x000fe20000000000 */
[----:B----4-:R-:W4:Y:S04]  /*10d80*/  LDL.LU R50, [R1+0xc0] ;  /* 0x0000c00001327983 */ /* 0x010f280000300800 */
[----:B------:R-:W1:Y:S01]  /*10d90*/  MUFU.EX2 R8, R181 ;  /* 0x000000b500087308 */ /* 0x000e620000000800 */
[----:B------:R-:W-:-:S07]  /*10da0*/  FADD R4, R4, R2 ;  /* 0x0000000204047221 */ /* 0x000fce0000000000 */
[----:B------:R-:W1:Y:S01]  /*10db0*/  MUFU.EX2 R197, R197 ;  /* 0x000000c500c57308 */ /* 0x000e620000000800 */
[----:B------:R-:W-:-:S07]  /*10dc0*/  FADD R2, R17, R196 ;  /* 0x000000c411027221 */ /* 0x000fce0000000000 */
[----:B------:R1:W2:Y:S02]  /*10dd0*/  MUFU.EX2 R9, R0 ;  /* 0x0000000000097308 */ /* 0x0002a40000000800 */
[----:B-1----:R-:W-:Y:S01]  /*10de0*/  @!P6 FMUL R189, R189, R189 ;  /* 0x000000bdbdbde220 */ /* 0x002fe20000400000 */
[----:B------:R-:W-:Y:S01]  /*10df0*/  @!P4 FMUL R205, R205, R205 ;  /* 0x000000cdcdcdc220 */ /* 0x000fe20000400000 */
[----:B------:R1:W-:Y:S01]  /*10e00*/  STL [R1+0x3a8], R51 ;  /* 0x0003a83301007387 */ /* 0x0003e20000100800 */
[----:B------:R-:W-:-:S04]  /*10e10*/  FADD R0, R10, R212 ;  /* 0x000000d40a007221 */ /* 0x000fc80000000000 */
[----:B------:R-:W-:Y:S01]  /*10e20*/  FADD R0, R2, R0 ;  /* 0x0000000002007221 */ /* 0x000fe20000000000 */
[----:B------:R-:W-:Y:S01]  /*10e30*/  FADD R2, R19, R189 ;  /* 0x000000bd13027221 */ /* 0x000fe20000000000 */
[----:B------:R-:W-:Y:S01]  /*10e40*/  @!P3 FMUL R8, R8, R8 ;  /* 0x000000080808b220 */ /* 0x000fe20000400000 */
[----:B------:R-:W-:Y:S01]  /*10e50*/  @!P5 FMUL R197, R197, R197 ;  /* 0x000000c5c5c5d220 */ /* 0x000fe20000400000 */
[----:B------:R-:W-:Y:S01]  /*10e60*/  FADD R153, R4, R0 ;  /* 0x0000000004997221 */ /* 0x000fe20000000000 */
[----:B------:R-:W-:Y:S01]  /*10e70*/  FADD R0, R12, R205 ;  /* 0x000000cd0c007221 */ /* 0x000fe20000000000 */
[----:B--2---:R-:W-:Y:S01]  /*10e80*/  @!P2 FMUL R9, R9, R9 ;  /* 0x000000090909a220 */ /* 0x004fe20000400000 */
[----:B-1----:R-:W2:Y:S02]  /*10e90*/  LDL.LU R51, [R1+0xc4] ;  /* 0x0000c40001337983 */ /* 0x002ea40000300800 */
[----:B------:R-:W-:Y:S01]  /*10ea0*/  FADD R4, R2, R0 ;  /* 0x0000000002047221 */ /* 0x000fe20000000000 */
[----:B------:R-:W-:Y:S01]  /*10eb0*/  FADD R2, R16, R197 ;  /* 0x000000c510027221 */ /* 0x000fe20000000000 */
[----:B------:R-:W-:Y:S01]  /*10ec0*/  FADD R0, R8, R9 ;  /* 0x0000000908007221 */ /* 0x000fe20000000000 */
[----:B------:R1:W-:Y:S03]  /*10ed0*/  STL [R1+0x3a4], R54 ;  /* 0x0003a43601007387 */ /* 0x0003e60000100800 */
[----:B------:R-:W-:Y:S01]  /*10ee0*/  FADD R0, R2, R0 ;  /* 0x0000000002007221 */ /* 0x000fe20000000000 */
[----:B------:R-:W-:-:S04]  /*10ef0*/  FMNMX R2, R154, R5, !PT ;  /* 0x000000059a027209 */ /* 0x000fc80007800000 */
[----:B------:R-:W-:Y:S01]  /*10f00*/  FMNMX R2, R155, R2, !PT ;  /* 0x000000029b027209 */ /* 0x000fe20007800000 */
[----:B-1----:R-:W2:Y:S03]  /*10f10*/  LDL.LU R54, [R1+0xd0] ;  /* 0x0000d00001367983 */ /* 0x002ea60000300800 */
[----:B------:R-:W-:Y:S01]  /*10f20*/  FMNMX R2, R158, R2, !PT ;  /* 0x000000029e027209 */ /* 0x000fe20007800000 */
[----:B------:R1:W-:Y:S03]  /*10f30*/  STL [R1+0x3a0], R55 ;  /* 0x0003a03701007387 */ /* 0x0003e60000100800 */
[----:B------:R-:W-:-:S04]  /*10f40*/  FMNMX R2, R159, R2, !PT ;  /* 0x000000029f027209 */ /* 0x000fc80007800000 */
[----:B------:R-:W-:-:S04]  /*10f50*/  FMNMX R2, R162, R2, !PT ;  /* 0x00000002a2027209 */ /* 0x000fc80007800000 */
[----:B------:R-:W-:Y:S01]  /*10f60*/  FMNMX R2, R163, R2, !PT ;  /* 0x00000002a3027209 */ /* 0x000fe20007800000 */
[----:B-1----:R-:W2:Y:S03]  /*10f70*/  LDL.LU R55, [R1+0xd4] ;  /* 0x0000d40001377983 */ /* 0x002ea60000300800 */
[----:B------:R-:W-:Y:S01]  /*10f80*/  FMNMX R2, R166, R2, !PT ;  /* 0x00000002a6027209 */ /* 0x000fe20007800000 */
[----:B------:R1:W-:Y:S03]  /*10f90*/  STL [R1+0x39c], R58 ;  /* 0x00039c3a01007387 */ /* 0x0003e60000100800 */
        /* <DEDUP_REMOVED lines=11> */
[----:B------:R-:W-:Y:S01]  /*11050*/  FMNMX R2, R182, R2, !PT ;  /* 0x00000002b6027209 */ /* 0x000fe20007800000 */
[----:B-1----:R-:W2:Y:S03]  /*11060*/  LDL.LU R62, [R1+0xf0] ;  /* 0x0000f000013e7983 */ /* 0x002ea60000300800 */
[----:B------:R-:W-:Y:S01]  /*11070*/  FMNMX R2, R183, R2, !PT ;  /* 0x00000002b7027209 */ /* 0x000fe20007800000 */
[----:B------:R1:W-:Y:S03]  /*11080*/  STL [R1+0x390], R63 ;  /* 0x0003903f01007387 */ /* 0x0003e60000100800 */
[----:B------:R-:W-:Y:S01]  /*11090*/  FMNMX R2, R186, R2, !PT ;  /* 0x00000002ba027209 */ /* 0x000fe20007800000 */
[----:B-1----:R-:W2:Y:S04]  /*110a0*/  LDL.LU R63, [R1+0xf4] ;  /* 0x0000f400013f7983 */ /* 0x002ea80000300800 */
[----:B------:R1:W-:Y:S01]  /*110b0*/  STL [R1+0x38c], R66 ;  /* 0x00038c4201007387 */ /* 0x0003e20000100800 */
[----:B------:R-:W-:-:S03]  /*110c0*/  FMNMX R2, R187, R2, !PT ;  /* 0x00000002bb027209 */ /* 0x000fc60007800000 */
[----:B-1----:R-:W2:Y:S04]  /*110d0*/  LDL.LU R66, [R1+0x100] ;  /* 0x0001000001427983 */ /* 0x002ea80000300800 */
[----:B------:R1:W-:Y:S04]  /*110e0*/  STL [R1+0x388], R67 ;  /* 0x0003884301007387 */ /* 0x0003e80000100800 */
        /* <DEDUP_REMOVED lines=72> */
[----:B------:R-:W-:-:S03]  /*11570*/  FADD R0, R4, R0 ;  /* 0x0000000004007221 */ /* 0x000fc60000000000 */
[----:B-1----:R-:W2:Y:S04]  /*11580*/  LDL.LU R126, [R1+0x68] ;  /* 0x00006800017e7983 */ /* 0x002ea80000300800 */
[----:B------:R1:W-:Y:S04]  /*11590*/  STL [R1+0x310], R127 ;  /* 0x0003107f01007387 */ /* 0x0003e80000100800 */
[----:B-1----:R-:W2:Y:S04]  /*115a0*/  LDL.LU R127, [R1+0x6c] ;  /* 0x00006c00017f7983 */ /* 0x002ea80000300800 */
[----:B------:R1:W-:Y:S04]  /*115b0*/  STL [R1+0x30c], R130 ;  /* 0x00030c8201007387 */ /* 0x0003e80000100800 */
[----:B------:R-:W3:Y:S04]  /*115c0*/  SHFL.BFLY PT, R4, R2, 0x1, 0x1f ;  /* 0x0c201f0002047f89 */ /* 0x000ee800000e0000 */
[----:B-1----:R-:W2:Y:S04]  /*115d0*/  LDL.LU R130, [R1+0x78] ;  /* 0x0000780001827983 */ /* 0x002ea80000300800 */
[----:B------:R1:W-:Y:S04]  /*115e0*/  STL [R1+0x308], R131 ;  /* 0x0003088301007387 */ /* 0x0003e80000100800 */
[----:B-1----:R-:W2:Y:S04]  /*115f0*/  LDL.LU R131, [R1+0x7c] ;  /* 0x00007c0001837983 */ /* 0x002ea80000300800 */
[----:B------:R1:W-:Y:S01]  /*11600*/  STL [R1+0x304], R134 ;  /* 0x0003048601007387 */ /* 0x0003e20000100800 */
[----:B------:R-:W-:-:S03]  /*11610*/  FADD R7, R6, R0 ;  /* 0x0000000006077221 */ /* 0x000fc60000000000 */
[----:B-1----:R-:W2:Y:S04]  /*11620*/  LDL.LU R134, [R1+0x88] ;  /* 0x0000880001867983 */ /* 0x002ea80000300800 */
[----:B------:R1:W-:Y:S01]  /*11630*/  STL [R1+0x300], R135 ;  /* 0x0003008701007387 */ /* 0x0003e20000100800 */
[----:B------:R-:W-:-:S03]  /*11640*/  FMUL R0, R219, UR4 ;  /* 0x00000004db007c20 */ /* 0x000fc60008400000 */
[----:B-1----:R-:W2:Y:S04]  /*11650*/  LDL.LU R135, [R1+0x8c] ;  /* 0x00008c0001877983 */ /* 0x002ea80000300800 */
[----:B------:R1:W-:Y:S04]  /*11660*/  STL [R1+0x2fc], R138 ;  /* 0x0002fc8a01007387 */ /* 0x0003e80000100800 */
[----:B-1----:R-:W2:Y:S04]  /*11670*/  LDL.LU R138, [R1+0x98] ;  /* 0x00009800018a7983 */ /* 0x002ea80000300800 */
[----:B------:R1:W-:Y:S01]  /*11680*/  STL [R1+0x2f8], R139 ;  /* 0x0002f88b01007387 */ /* 0x0003e20000100800 */
[----:B------:R-:W-:-:S03]  /*11690*/  FSETP.GEU.AND P2, PT, R0, -126, PT ;  /* 0xc2fc00000000780b */ /* 0x000fc60003f4e000 */
[----:B-1----:R-:W2:Y:S04]  /*116a0*/  LDL.LU R139, [R1+0x9c] ;  /* 0x00009c00018b7983 */ /* 0x002ea80000300800 */
[----:B------:R1:W-:Y:S04]  /*116b0*/  STL [R1+0x2f4], R142 ;  /* 0x0002f48e01007387 */ /* 0x0003e80000100800 */
[----:B-1----:R-:W2:Y:S04]  /*116c0*/  LDL.LU R142, [R1+0xa8] ;  /* 0x0000a800018e7983 */ /* 0x002ea80000300800 */
[----:B------:R1:W-:Y:S04]  /*116d0*/  STL [R1+0x2f0], R143 ;  /* 0x0002f08f01007387 */ /* 0x0003e80000100800 */
[----:B-1----:R-:W2:Y:S04]  /*116e0*/  LDL.LU R143, [R1+0xac] ;  /* 0x0000ac00018f7983 */ /* 0x002ea80000300800 */
[----:B------:R1:W-:Y:S04]  /*116f0*/  STL [R1+0x2ec], R146 ;  /* 0x0002ec9201007387 */ /* 0x0003e80000100800 */
[----:B-1----:R-:W2:Y:S04]  /*11700*/  LDL.LU R146, [R1+0xb8] ;  /* 0x0000b80001927983 */ /* 0x002ea80000300800 */
[----:B------:R1:W-:Y:S04]  /*11710*/  STL [R1+0x2e8], R147 ;  /* 0x0002e89301007387 */ /* 0x0003e80000100800 */
[----:B-1----:R-:W2:Y:S04]  /*11720*/  LDL.LU R147, [R1+0xbc] ;  /* 0x0000bc0001937983 */ /* 0x002ea80000300800 */
[----:B------:R1:W-:Y:S01]  /*11730*/  STL [R1+0x2e4], R150 ;  /* 0x0002e49601007387 */ /* 0x0003e20000100800 */
[----:B---3--:R-:W-:-:S03]  /*11740*/  FMNMX R2, R2, R4, !PT ;  /* 0x0000000402027209 */ /* 0x008fc60007800000 */
[----:B-1----:R-:W3:Y:S04]  /*11750*/  LDL.LU R150, [R1+0xc8] ;  /* 0x0000c80001967983 */ /* 0x002ee80000300800 */
[----:B------:R1:W-:Y:S01]  /*11760*/  STL [R1+0x2e0], R151 ;  /* 0x0002e09701007387 */ /* 0x0003e20000100800 */
[----:B------:R-:W-:-:S03]  /*11770*/  @!P2 FMUL R0, R0, 0.5 ;  /* 0x3f0000000000a820 */ /* 0x000fc60000400000 */
[----:B-1----:R-:W3:Y:S04]  /*11780*/  LDL.LU R151, [R1+0xcc] ;  /* 0x0000cc0001977983 */ /* 0x002ee80000300800 */
[----:B------:R1:W-:Y:S04]  /*11790*/  STL [R1+0x2dc], R217 ;  /* 0x0002dcd901007387 */ /* 0x0003e80000100800 */
[----:B-1----:R-:W3:Y:S04]  /*117a0*/  LDL.LU R217, [R1+0xd8] ;  /* 0x0000d80001d97983 */ /* 0x002ee80000300800 */
[----:B------:R1:W-:Y:S04]  /*117b0*/  STL [R1+0x2d8], R3 ;  /* 0x0002d80301007387 */ /* 0x0003e80000100800 */
[----:B-1----:R-:W3:Y:S04]  /*117c0*/  LDL.LU R3, [R1+0xdc] ;  /* 0x0000dc0001037983 */ /* 0x002ee80000300800 */
[----:B------:R-:W3:Y:S04]  /*117d0*/  LDL.LU R233, [R1+0x198] ;  /* 0x0001980001e97983 */ /* 0x000ee80000300800 */
[----:B------:R-:W3:Y:S04]  /*117e0*/  LDL.LU R232, [R1+0x19c] ;  /* 0x00019c0001e87983 */ /* 0x000ee80000300800 */
[----:B------:R-:W3:Y:S04]  /*117f0*/  LDL.LU R231, [R1+0x1a8] ;  /* 0x0001a80001e77983 */ /* 0x000ee80000300800 */
[----:B------:R-:W3:Y:S04]  /*11800*/  LDL.LU R230, [R1+0x1ac] ;  /* 0x0001ac0001e67983 */ /* 0x000ee80000300800 */
[----:B------:R-:W3:Y:S04]  /*11810*/  LDL.LU R229, [R1+0x1b8] ;  /* 0x0001b80001e57983 */ /* 0x000ee80000300800 */
[----:B------:R-:W3:Y:S04]  /*11820*/  LDL.LU R228, [R1+0x1bc] ;  /* 0x0001bc0001e47983 */ /* 0x000ee80000300800 */
[----:B------:R-:W3:Y:S01]  /*11830*/  LDL.LU R227, [R1+0x1c8] ;  /* 0x0001c80001e37983 */ /* 0x000ee20000300800 */
[----:B------:R-:W1:Y:S03]  /*11840*/  MUFU.EX2 R0, R0 ;  /* 0x0000000000007308 */ /* 0x000e660000000800 */
[----:B------:R-:W3:Y:S04]  /*11850*/  LDL.LU R226, [R1+0x1cc] ;  /* 0x0001cc0001e27983 */ /* 0x000ee80000300800 */
[----:B------:R-:W4:Y:S04]  /*11860*/  SHFL.BFLY PT, R4, R2, 0x2, 0x1f ;  /* 0x0c401f0002047f89 */ /* 0x000f2800000e0000 */
[----:B------:R-:W3:Y:S04]  /*11870*/  LDL.LU R225, [R1+0x1d8] ;  /* 0x0001d80001e17983 */ /* 0x000ee80000300800 */
        /* <DEDUP_REMOVED lines=13> */
[----:B------:R-:W3:Y:S01]  /*11950*/  LDL.LU R185, [R1+0x18c] ;  /* 0x00018c0001b97983 */ /* 0x000ee20000300800 */
[----:B------:R-:W-:-:S03]  /*11960*/  FADD R6, R157, R153 ;  /* 0x000000999d067221 */ /* 0x000fc60000000000 */
[----:B------:R-:W3:Y:S01]  /*11970*/  LDL.LU R193, [R1+0x188] ;  /* 0x0001880001c17983 */ /* 0x000ee20000300800 */
[----:B-1----:R-:W-:-:S03]  /*11980*/  @!P2 FMUL R0, R0, R0 ;  /* 0x000000000000a220 */ /* 0x002fc60000400000 */
[----:B------:R-:W3:Y:S04]  /*11990*/  LDL.LU R201, [R1+0x17c] ;  /* 0x00017c0001c97983 */ /* 0x000ee80000300800 */
[----:B------:R-:W3:Y:S04]  /*119a0*/  LDL.LU R209, [R1+0x178] ;  /* 0x0001780001d17983 */ /* 0x000ee80000300800 */
[----:B------:R-:W3:Y:S01]  /*119b0*/  LDL.LU R213, [R1+0x16c] ;  /* 0x00016c0001d57983 */ /* 0x000ee20000300800 */
[----:B------:R-:W-:-:S03]  /*119c0*/  FADD R6, R6, R7 ;  /* 0x0000000706067221 */ /* 0x000fc60000000000 */
[----:B------:R-:W3:Y:S01]  /*119d0*/  LDL.LU R181, [R1+0x1b0] ;  /* 0x0001b00001b57983 */ /* 0x000ee20000300800 */
[----:B----4-:R-:W-:-:S03]  /*119e0*/  FMNMX R4, R2, R4, !PT ;  /* 0x0000000402047209 */ /* 0x010fc60007800000 */
[----:B------:R-:W4:Y:S01]  /*119f0*/  LDL.LU R219, [R1+0x168] ;  /* 0x0001680001db7983 */ /* 0x000f220000300800 */
[----:B------:R-:W-:-:S03]  /*11a00*/  FMUL R133, R133, R0 ;  /* 0x0000000085857220 */ /* 0x000fc60000400000 */
[----:B------:R-:W3:Y:S01]  /*11a10*/  LDL.LU R157, [R1+0x1a0] ;  /* 0x0001a000019d7983 */ /* 0x000ee20000300800 */
[----:B------:R-:W-:-:S03]  /*11a20*/  FMUL R136, R136, R0 ;  /* 0x0000000088887220 */ /* 0x000fc60000400000 */
[----:B------:R-:W4:Y:S04]  /*11a30*/  LDL.LU R153, [R1+0x1a4] ;  /* 0x0001a40001997983 */ /* 0x000f280000300800 */
[----:B------:R-:W3:Y:S01]  /*11a40*/  LDL.LU R7, [R1+0x194] ;  /* 0x0001940001077983 */ /* 0x000ee20000300800 */
[----:B------:R-:W-:-:S03]  /*11a50*/  FMUL R137, R137, R0 ;  /* 0x0000000089897220 */ /* 0x000fc60000400000 */
[----:B------:R-:W4:Y:S01]  /*11a60*/  LDL.LU R2, [R1+0x190] ;  /* 0x0001900001027983 */ /* 0x000f220000300800 */
[----:B------:R-:W-:-:S03]  /*11a70*/  FMUL R140, R140, R0 ;  /* 0x000000008c8c7220 */ /* 0x000fc60000400000 */
[----:B------:R1:W-:Y:S01]  /*11a80*/  STL [R1], R133 ;  /* 0x0000008501007387 */ /* 0x0003e20000100800 */
[-C--:B------:R-:W-:Y:S01]  /*11a90*/  FMUL R141, R141, R0.reuse ;  /* 0x000000008d8d7220 */ /* 0x080fe20000400000 */
[-C--:B------:R-:W-:Y:S01]  /*11aa0*/  FMUL R144, R144, R0.reuse ;  /* 0x0000000090907220 */ /* 0x080fe20000400000 */
[-C--:B------:R-:W-:Y:S01]  /*11ab0*/  FMUL R145, R145, R0.reuse ;  /* 0x0000000091917220 */ /* 0x080fe20000400000 */
[----:B-1----:R-:W3:Y:S04]  /*11ac0*/  LDL.LU R133, [R1+0x40c] ;  /* 0x00040c0001857983 */ /* 0x002ee80000300800 */
[----:B------:R1:W-:Y:S01]  /*11ad0*/  STL [R1+0x4], R136 ;  /* 0x0000048801007387 */ /* 0x0003e20000100800 */
[-C--:B------:R-:W-:Y:S01]  /*11ae0*/  FMUL R148, R148, R0.reuse ;  /* 0x0000000094947220 */ /* 0x080fe20000400000 */
[----:B------:R-:W-:-:S02]  /*11af0*/  FMUL R149, R149, R0 ;  /* 0x0000000095957220 */ /* 0x000fc40000400000 */
[----:B-1----:R-:W3:Y:S04]  /*11b00*/  LDL.LU R136, [R1+0x408] ;  /* 0x0004080001887983 */ /* 0x002ee80000300800 */
[----:B------:R1:W-:Y:S01]  /*11b10*/  STL [R1+0x10], R137 ;  /* 0x0000108901007387 */ /* 0x0003e20000100800 */
[----:B------:R-:W-:-:S03]  /*11b20*/  FMUL R235, R235, R0 ;  /* 0x00000000ebeb7220 */ /* 0x000fc60000400000 */
[----:B-1----:R-:W3:Y:S04]  /*11b30*/  LDL.LU R137, [R1+0x404] ;  /* 0x0004040001897983 */ /* 0x002ee80000300800 */
[----:B------:R1:W-:Y:S04]  /*11b40*/  STL [R1+0x14], R140 ;  /* 0x0000148c01007387 */ /* 0x0003e80000100800 */
        /* <DEDUP_REMOVED lines=12> */
[----:B-1----:R-:W3:Y:S01]  /*11c10*/  LDL.LU R235, [R1+0x3e8] ;  /* 0x0003e80001eb7983 */ /* 0x002ee20000300800 */
[-C--:B------:R-:W-:Y:S01]  /*11c20*/  FMUL R234, R234, R0.reuse ;  /* 0x00000000eaea7220 */ /* 0x080fe20000400000 */
[-C--:B------:R-:W-:Y:S01]  /*11c30*/  FMUL R218, R218, R0.reuse ;  /* 0x00000000dada7220 */ /* 0x080fe20000400000 */
[-C--:B------:R-:W-:Y:S01]  /*11c40*/  FMUL R26, R26, R0.reuse ;  /* 0x000000001a1a7220 */ /* 0x080fe20000400000 */
[----:B------:R-:W-:-:S02]  /*11c50*/  FMUL R27, R27, R0 ;  /* 0x000000001b1b7220 */ /* 0x000fc40000400000 */
[----:B------:R1:W-:Y:S01]  /*11c60*/  STL [R1+0x50], R234 ;  /* 0x000050ea01007387 */ /* 0x0003e20000100800 */
        /* <DEDUP_REMOVED lines=27> */
[----:B--2---:R-:W-:-:S03]  /*11e20*/  FMUL R51, R51, R0 ;  /* 0x0000000033337220 */ /* 0x004fc60000400000 */
[----:B-1----:R-:W2:Y:S04]  /*11e30*/  LDL.LU R38, [R1+0x3c4] ;  /* 0x0003c40001267983 */ /* 0x002ea80000300800 */
[----:B------:R1:W-:Y:S01]  /*11e40*/  STL [R1+0x94], R39 ;  /* 0x0000942701007387 */ /* 0x0003e20000100800 */
[----:B------:R-:W-:-:S03]  /*11e50*/  FMUL R54, R54, R0 ;  /* 0x0000000036367220 */ /* 0x000fc60000400000 */
        /* <DEDUP_REMOVED lines=71> */
[----:B----4-:R-:W-:-:S03]  /*122d0*/  FMUL R2, R2, R0 ;  /* 0x0000000002027220 */ /* 0x010fc60000400000 */
[----:B-1----:R-:W4:Y:S04]  /*122e0*/  LDL.LU R87, [R1+0x360] ;  /* 0x0003600001577983 */ /* 0x002f280000300800 */
[----:B------:R1:W-:Y:S01]  /*122f0*/  STL [R1+0x160], R90 ;  /* 0x0001605a01007387 */ /* 0x0003e20000100800 */
[-C--:B---3--:R-:W-:Y:S01]  /*12300*/  FMUL R7, R7, R0.reuse ;  /* 0x0000000007077220 */ /* 0x088fe20000400000 */
[-C--:B------:R-:W-:Y:S02]  /*12310*/  FMUL R157, R157, R0.reuse ;  /* 0x000000009d9d7220 */ /* 0x080fe40000400000 */
[----:B-1----:R-:W3:Y:S04]  /*12320*/  LDL.LU R90, [R1+0x35c] ;  /* 0x00035c00015a7983 */ /* 0x002ee80000300800 */
[----:B------:R1:W-:Y:S01]  /*12330*/  STL [R1+0x164], R91 ;  /* 0x0001645b01007387 */ /* 0x0003e20000100800 */
[-C--:B------:R-:W-:Y:S01]  /*12340*/  FMUL R153, R153, R0.reuse ;  /* 0x0000000099997220 */ /* 0x080fe20000400000 */
[----:B------:R-:W-:-:S02]  /*12350*/  FMUL R181, R181, R0 ;  /* 0x00000000b5b57220 */ /* 0x000fc40000400000 */
[----:B-1----:R-:W3:Y:S04]  /*12360*/  LDL.LU R91, [R1+0x358] ;  /* 0x00035800015b7983 */ /* 0x002ee80000300800 */
[----:B------:R1:W-:Y:S01]  /*12370*/  STL [R1+0x170], R94 ;  /* 0x0001705e01007387 */ /* 0x0003e20000100800 */
[-C--:B------:R-:W-:Y:S01]  /*12380*/  FMUL R180, R180, R0.reuse ;  /* 0x00000000b4b47220 */ /* 0x080fe20000400000 */
        /* <DEDUP_REMOVED lines=13> */
[----:B-1----:R-:W3:Y:S01]  /*12460*/  LDL.LU R99, [R1+0x348] ;  /* 0x0003480001637983 */ /* 0x002ee20000300800 */
[----:B------:R-:W-:-:S03]  /*12470*/  FMUL R161, R161, R0 ;  /* 0x00000000a1a17220 */ /* 0x000fc60000400000 */
[----:B------:R1:W-:Y:S04]  /*12480*/  STL [R1+0x190], R2 ;  /* 0x0001900201007387 */ /* 0x0003e80000100800 */
[----:B------:R-:W-:Y:S04]  /*12490*/  STL [R1+0x194], R7 ;  /* 0x0001940701007387 */ /* 0x000fe80000100800 */
[----:B------:R-:W-:Y:S04]  /*124a0*/  STL [R1+0x1a0], R157 ;  /* 0x0001a09d01007387 */ /* 0x000fe80000100800 */
[----:B------:R-:W-:Y:S04]  /*124b0*/  STL [R1+0x1a4], R153 ;  /* 0x0001a49901007387 */ /* 0x000fe80000100800 */
[----:B------:R-:W-:Y:S04]  /*124c0*/  STL [R1+0x1b0], R181 ;  /* 0x0001b0b501007387 */ /* 0x000fe80000100800 */
[----:B------:R-:W-:Y:S04]  /*124d0*/  STL [R1+0x1b4], R180 ;  /* 0x0001b4b401007387 */ /* 0x000fe80000100800 */
[----:B------:R-:W-:Y:S01]  /*124e0*/  STL [R1+0x1c0], R177 ;  /* 0x0001c0b101007387 */ /* 0x000fe20000100800 */
[----:B------:R-:W-:-:S03]  /*124f0*/  FSETP.NEU.AND P2, PT, R4, -INF , PT ;  /* 0xff8000000400780b */ /* 0x000fc60003f4d000 */
[----:B------:R-:W-:Y:S04]  /*12500*/  STL [R1+0x1c4], R176 ;  /* 0x0001c4b001007387 */ /* 0x000fe80000100800 */
[----:B------:R-:W-:Y:S04]  /*12510*/  STL [R1+0x1d0], R173 ;  /* 0x0001d0ad01007387 */ /* 0x000fe80000100800 */
[----:B------:R-:W-:Y:S04]  /*12520*/  STL [R1+0x1d4], R172 ;  /* 0x0001d4ac01007387 */ /* 0x000fe80000100800 */
[----:B------:R-:W-:Y:S01]  /*12530*/  STL [R1+0x1e0], R169 ;  /* 0x0001e0a901007387 */ /* 0x000fe20000100800 */
[----:B-1----:R-:W-:-:S03]  /*12540*/  FSEL R2, R4, RZ, P2 ;  /* 0x000000ff04027208 */ /* 0x002fc60001000000 */
[----:B------:R1:W-:Y:S04]  /*12550*/  STL [R1+0x1f4], R102 ;  /* 0x0001f46601007387 */ /* 0x0003e80000100800 */
[----:B------:R2:W-:Y:S01]  /*12560*/  STL [R1+0x1e4], R165 ;  /* 0x0001e4a501007387 */ /* 0x0005e20000100800 */
[----:B------:R-:W-:-:S03]  /*12570*/  FMUL R24, R24, R0 ;  /* 0x0000000018187220 */ /* 0x000fc60000400000 */
[----:B-1----:R-:W4:Y:S01]  /*12580*/  LDL.LU R102, [R1+0x8] ;  /* 0x0000080001667983 */ /* 0x002f220000300800 */
[-C--:B------:R-:W-:Y:S01]  /*12590*/  FMUL R25, R25, R0.reuse ;  /* 0x0000000019197220 */ /* 0x080fe20000400000 */
        /* <DEDUP_REMOVED lines=61> */
[----:B------:R-:W-:Y:S01]  /*12970*/  FMUL R149, R149, R0 ;  /* 0x0000000095957220 */ /* 0x000fe20000400000 */
[----:B------:R-:W-:Y:S01]  /*12980*/  FFMA R235, R0, R235, R6 ;  /* 0x000000eb00eb7223 */ /* 0x000fe20000000006 */
[C---:B------:R-:W-:Y:S01]  /*12990*/  FMUL R0, R2.reuse, UR4 ;  /* 0x0000000402007c20 */ /* 0x040fe20008400000 */
[----:B------:R-:W-:Y:S01]  /*129a0*/  FADD R172, -R2, R5 ;  /* 0x0000000502ac7221 */ /* 0x000fe20000000100 */
[----:B------:R1:W-:Y:S02]  /*129b0*/  STL [R1+0x1f0], R161 ;  /* 0x0001f0a101007387 */ /* 0x0003e40000100800 */
[--C-:B------:R-:W-:Y:S01]  /*129c0*/  FFMA R158, R158, UR4, -R0.reuse ;  /* 0x000000049e9e7c23 */ /* 0x100fe20008000800 */
[--C-:B------:R-:W-:Y:S01]  /*129d0*/  FFMA R154, R154, UR4, -R0.reuse ;  /* 0x000000049a9a7c23 */ /* 0x100fe20008000800 */
[--C-:B------:R-:W-:Y:S01]  /*129e0*/  FFMA R159, R159, UR4, -R0.reuse ;  /* 0x000000049f9f7c23 */ /* 0x100fe20008000800 */
[--C-:B------:R-:W-:Y:S01]  /*129f0*/  FFMA R155, R155, UR4, -R0.reuse ;  /* 0x000000049b9b7c23 */ /* 0x100fe20008000800 */
[--C-:B------:R-:W-:Y:S01]  /*12a00*/  FFMA R162, R162, UR4, -R0.reuse ;  /* 0x00000004a2a27c23 */ /* 0x100fe20008000800 */
[----:B------:R-:W-:Y:S01]  /*12a10*/  FSETP.GEU.AND P5, PT, R158, -126, PT ;  /* 0xc2fc00009e00780b */ /* 0x000fe20003fae000 */
        /* <DEDUP_REMOVED lines=9> */
[--C-:B------:R-:W-:Y:S01]  /*12ab0*/  FFMA R174, R174, UR4, -R0.reuse ;  /* 0x00000004aeae7c23 */ /* 0x100fe20008000800 */
[--C-:B------:R-:W-:Y:S01]  /*12ac0*/  FFMA R179, R179, UR4, -R0.reuse ;  /* 0x00000004b3b37c23 */ /* 0x100fe20008000800 */
[--C-:B------:R-:W-:Y:S01]  /*12ad0*/  FFMA R182, R182, UR4, -R0.reuse ;  /* 0x00000004b6b67c23 */ /* 0x100fe20008000800 */
[----:B------:R-:W-:Y:S01]  /*12ae0*/  @!P5 FMUL R158, R158, 0.5 ;  /* 0x3f0000009e9ed820 */ /* 0x000fe20000400000 */
[--C-:B------:R-:W-:Y:S01]  /*12af0*/  FFMA R178, R178, UR4, -R0.reuse ;  /* 0x00000004b2b27c23 */ /* 0x100fe20008000800 */
[----:B------:R-:W-:Y:S01]  /*12b00*/  @!P3 FMUL R154, R154, 0.5 ;  /* 0x3f0000009a9ab820 */ /* 0x000fe20000400000 */
[--C-:B------:R-:W-:Y:S01]  /*12b10*/  FFMA R186, R186, UR4, -R0.reuse ;  /* 0x00000004baba7c23 */ /* 0x100fe20008000800 */
[----:B------:R-:W-:Y:S01]  /*12b20*/  @!P6 FMUL R159, R159, 0.5 ;  /* 0x3f0000009f9fe820 */ /* 0x000fe20000400000 */
[--C-:B------:R-:W-:Y:S01]  /*12b30*/  FFMA R191, R191, UR4, -R0.reuse ;  /* 0x00000004bfbf7c23 */ /* 0x100fe20008000800 */
[----:B------:R-:W1:Y:S01]  /*12b40*/  MUFU.EX2 R158, R158 ;  /* 0x0000009e009e7308 */ /* 0x000e620000000800 */
[----:B------:R-:W-:Y:S01]  /*12b50*/  @!P4 FMUL R155, R155, 0.5 ;  /* 0x3f0000009b9bc820 */ /* 0x000fe20000400000 */
[----:B------:R-:W-:Y:S01]  /*12b60*/  @!P2 FMUL R162, R162, 0.5 ;  /* 0x3f000000a2a2a820 */ /* 0x000fe20000400000 */
[--C-:B------:R-:W-:Y:S01]  /*12b70*/  FFMA R187, R187, UR4, -R0.reuse ;  /* 0x00000004bbbb7c23 */ /* 0x100fe20008000800 */
[--C-:B------:R-:W-:Y:S01]  /*12b80*/  FFMA R194, R194, UR4, -R0.reuse ;  /* 0x00000004c2c27c23 */ /* 0x100fe20008000800 */
[----:B------:R-:W-:-:S03]  /*12b90*/  FFMA R190, R190, UR4, -R0 ;  /* 0x00000004bebe7c23 */ /* 0x000fc60008000800 */
[----:B------:R-:W1:Y:S08]  /*12ba0*/  MUFU.EX2 R154, R154 ;  /* 0x0000009a009a7308 */ /* 0x000e700000000800 */
[----:B------:R-:W1:Y:S02]  /*12bb0*/  MUFU.EX2 R7, R159 ;  /* 0x0000009f00077308 */ /* 0x000e640000000800 */
[----:B-1----:R-:W-:Y:S01]  /*12bc0*/  @!P5 FMUL R158, R158, R158 ;  /* 0x0000009e9e9ed220 */ /* 0x002fe20000400000 */
[----:B------:R-:W-:-:S05]  /*12bd0*/  FSETP.GEU.AND P5, PT, R170, -126, PT ;  /* 0xc2fc0000aa00780b */ /* 0x000fca0003fae000 */
[----:B------:R-:W1:Y:S01]  /*12be0*/  MUFU.EX2 R181, R155 ;  /* 0x0000009b00b57308 */ /* 0x000e620000000800 */
[----:B------:R-:W-:Y:S01]  /*12bf0*/  @!P3 FMUL R154, R154, R154 ;  /* 0x0000009a9a9ab220 */ /* 0x000fe20000400000 */
[----:B------:R-:W-:-:S06]  /*12c00*/  FSETP.GEU.AND P3, PT, R163, -126, PT ;  /* 0xc2fc0000a300780b */ /* 0x000fcc0003f6e000 */
[----:B------:R-:W-:Y:S01]  /*12c10*/  @!P5 FMUL R170, R170, 0.5 ;  /* 0x3f000000aaaad820 */ /* 0x000fe20000400000 */
[----:B------:R-:W2:Y:S01]  /*12c20*/  MUFU.EX2 R162, R162 ;  /* 0x000000a200a27308 */ /* 0x000ea20000000800 */
[----:B------:R-:W-:Y:S01]  /*12c30*/  @!P6 FMUL R7, R7, R7 ;  /* 0x000000070707e220 */ /* 0x000fe20000400000 */
[----:B------:R-:W-:-:S04]  /*12c40*/  FSETP.GEU.AND P6, PT, R171, -126, PT ;  /* 0xc2fc0000ab00780b */ /* 0x000fc80003fce000 */
[----:B------:R-:W-:Y:S02]  /*12c50*/  @!P3 FMUL R163, R163, 0.5 ;  /* 0x3f000000a3a3b820 */ /* 0x000fe40000400000 */
[----:B------:R-:W2:Y:S01]  /*12c60*/  MUFU.EX2 R170, R170 ;  /* 0x000000aa00aa7308 */ /* 0x000ea20000000800 */
[----:B-1----:R-:W-:Y:S01]  /*12c70*/  @!P4 FMUL R181, R181, R181 ;  /* 0x000000b5b5b5c220 */ /* 0x002fe20000400000 */
[----:B------:R-:W-:-:S05]  /*12c80*/  FSETP.GEU.AND P4, PT, R166, -126, PT ;  /* 0xc2fc0000a600780b */ /* 0x000fca0003f8e000 */
[----:B------:R-:W-:Y:S01]  /*12c90*/  @!P6 FMUL R171, R171, 0.5 ;  /* 0x3f000000ababe820 */ /* 0x000fe20000400000 */
[----:B------:R-:W1:Y:S01]  /*12ca0*/  MUFU.EX2 R177, R163 ;  /* 0x000000a300b17308 */ /* 0x000e620000000800 */
[----:B--2---:R-:W-:Y:S01]  /*12cb0*/  @!P2 FMUL R162, R162, R162 ;  /* 0x000000a2a2a2a220 */ /* 0x004fe20000400000 */
[----:B------:R-:W-:-:S05]  /*12cc0*/  FSETP.GEU.AND P2, PT, R174, -126, PT ;  /* 0xc2fc0000ae00780b */ /* 0x000fca0003f4e000 */
[----:B------:R-:W-:Y:S01]  /*12cd0*/  @!P4 FMUL R166, R166, 0.5 ;  /* 0x3f000000a6a6c820 */ /* 0x000fe20000400000 */
[----:B------:R-:W2:Y:S01]  /*12ce0*/  MUFU.EX2 R173, R171 ;  /* 0x000000ab00ad7308 */ /* 0x000ea20000000800 */
[----:B------:R-:W-:Y:S01]  /*12cf0*/  @!P5 FMUL R170, R170, R170 ;  /* 0x000000aaaaaad220 */ /* 0x000fe20000400000 */
[----:B------:R-:W-:-:S05]  /*12d00*/  FSETP.GEU.AND P5, PT, R179, -126, PT ;  /* 0xc2fc0000b300780b */ /* 0x000fca0003fae000 */
[----:B------:R-:W-:Y:S01]  /*12d10*/  @!P2 FMUL R174, R174, 0.5 ;  /* 0x3f000000aeaea820 */ /* 0x000fe20000400000 */
        /* <DEDUP_REMOVED lines=29> */
[--C-:B------:R-:W-:Y:S01]  /*12ef0*/  FFMA R202, R202, UR4, -R0.reuse ;  /* 0x00000004caca7c23 */ /* 0x100fe20008000800 */
[--C-:B------:R-:W-:Y:S01]  /*12f00*/  FFMA R195, R195, UR4, -R0.reuse ;  /* 0x00000004c3c37c23 */ /* 0x100fe20008000800 */
[----:B------:R-:W-:Y:S01]  /*12f10*/  FFMA R210, R210, UR4, -R0 ;  /* 0x00000004d2d27c23 */ /* 0x000fe20008000800 */
[----:B--2---:R-:W-:Y:S01]  /*12f20*/  @!P4 FMUL R5, R5, R5 ;  /* 0x000000050505c220 */ /* 0x004fe20000400000 */
[----:B------:R-:W-:-:S03]  /*12f30*/  FSETP.GEU.AND P4, PT, R190, -126, PT ;  /* 0xc2fc0000be00780b */ /* 0x000fc60003f8e000 */
[----:B------:R-:W2:Y:S01]  /*12f40*/  MUFU.EX2 R165, R187 ;  /* 0x000000bb00a57308 */ /* 0x000ea20000000800 */
[----:B------:R-:W-:Y:S01]  /*12f50*/  @!P6 FMUL R194, R194, 0.5 ;  /* 0x3f000000c2c2e820 */ /* 0x000fe20000400000 */
[----:B------:R-:W-:Y:S01]  /*12f60*/  @!P2 FMUL R186, R186, R186 ;  /* 0x000000bababaa220 */ /* 0x000fe20000400000 */
[----:B------:R-:W-:Y:S01]  /*12f70*/  FSETP.GEU.AND P2, PT, R195, -126, PT ;  /* 0xc2fc0000c300780b */ /* 0x000fe20003f4e000 */
[----:B-1----:R-:W-:Y:S01]  /*12f80*/  @!P5 FMUL R191, R191, R191 ;  /* 0x000000bfbfbfd220 */ /* 0x002fe20000400000 */
[----:B------:R-:W-:-:S03]  /*12f90*/  FSETP.GEU.AND P5, PT, R210, -126, PT ;  /* 0xc2fc0000d200780b */ /* 0x000fc60003fae000 */
[----:B------:R-:W1:Y:S02]  /*12fa0*/  MUFU.EX2 R194, R194 ;  /* 0x000000c200c27308 */ /* 0x000e640000000800 */
[----:B------:R-:W-:Y:S01]  /*12fb0*/  @!P4 FMUL R190, R190, 0.5 ;  /* 0x3f000000bebec820 */ /* 0x000fe20000400000 */
[--C-:B------:R-:W-:Y:S01]  /*12fc0*/  FFMA R203, R203, UR4, -R0.reuse ;  /* 0x00000004cbcb7c23 */ /* 0x100fe20008000800 */
[--C-:B------:R-:W-:Y:S01]  /*12fd0*/  FFMA R198, R198, UR4, -R0.reuse ;  /* 0x00000004c6c67c23 */ /* 0x100fe20008000800 */
[--C-:B------:R-:W-:Y:S01]  /*12fe0*/  FFMA R206, R206, UR4, -R0.reuse ;  /* 0x00000004cece7c23 */ /* 0x100fe20008000800 */
[--C-:B------:R-:W-:Y:S01]  /*12ff0*/  FFMA R211, R211, UR4, -R0.reuse ;  /* 0x00000004d3d37c23 */ /* 0x100fe20008000800 */
[----:B--2---:R-:W-:Y:S01]  /*13000*/  @!P3 FMUL R165, R165, R165 ;  /* 0x000000a5a5a5b220 */ /* 0x004fe20000400000 */
[----:B------:R-:W-:Y:S01]  /*13010*/  FSETP.GEU.AND P3, PT, R202, -126, PT ;  /* 0xc2fc0000ca00780b */ /* 0x000fe20003f6e000 */
[----:B------:R-:W-:Y:S01]  /*13020*/  @!P2 FMUL R195, R195, 0.5 ;  /* 0x3f000000c3c3a820 */ /* 0x000fe20000400000 */
[--C-:B------:R-:W-:Y:S01]  /*13030*/  FFMA R207, R207, UR4, -R0.reuse ;  /* 0x00000004cfcf7c23 */ /* 0x100fe20008000800 */
[--C-:B------:R-:W-:Y:S01]  /*13040*/  FFMA R167, R167, UR4, -R0.reuse ;  /* 0x00000004a7a77c23 */ /* 0x100fe20008000800 */
[--C-:B------:R-:W-:Y:S01]  /*13050*/  FFMA R183, R183, UR4, -R0.reuse ;  /* 0x00000004b7b77c23 */ /* 0x100fe20008000800 */
[----:B------:R-:W-:Y:S01]  /*13060*/  @!P5 FMUL R210, R210, 0.5 ;  /* 0x3f000000d2d2d820 */ /* 0x000fe20000400000 */
[----:B------:R-:W2:Y:S01]  /*13070*/  MUFU.EX2 R190, R190 ;  /* 0x000000be00be7308 */ /* 0x000ea20000000800 */
[--C-:B------:R-:W-:Y:S01]  /*13080*/  FFMA R199, R199, UR4, -R0.reuse ;  /* 0x00000004c7c77c23 */ /* 0x100fe20008000800 */
[--C-:B------:R-:W-:Y:S01]  /*13090*/  FFMA R214, R214, UR4, -R0.reuse ;  /* 0x00000004d6d67c23 */ /* 0x100fe20008000800 */
[----:B------:R-:W-:Y:S01]  /*130a0*/  FFMA R215, R215, UR4, -R0 ;  /* 0x00000004d7d77c23 */ /* 0x000fe20008000800 */
[----:B------:R-:W3:Y:S03]  /*130b0*/  LDL.LU R187, [R1+0x15c] ;  /* 0x00015c0001bb7983 */ /* 0x000ee60000300800 */
[----:B------:R-:W-:Y:S01]  /*130c0*/  @!P3 FMUL R202, R202, 0.5 ;  /* 0x3f000000cacab820 */ /* 0x000fe20000400000 */
[----:B------:R2:W2:Y:S01]  /*130d0*/  MUFU.EX2 R161, R195 ;  /* 0x000000c300a17308 */ /* 0x0004a20000000800 */
[----:B-1----:R-:W-:Y:S01]  /*130e0*/  @!P6 FMUL R194, R194, R194 ;  /* 0x000000c2c2c2e220 */ /* 0x002fe20000400000 */
[----:B------:R-:W-:-:S06]  /*130f0*/  FSETP.GEU.AND P6, PT, R203, -126, PT ;  /* 0xc2fc0000cb00780b */ /* 0x000fcc0003fce000 */
[----:B------:R-:W1:Y:S01]  /*13100*/  MUFU.EX2 R202, R202 ;  /* 0x000000ca00ca7308 */ /* 0x000e620000000800 */
[----:B--2---:R-:W-:Y:S01]  /*13110*/  @!P4 FMUL R190, R190, R190 ;  /* 0x000000bebebec220 */ /* 0x004fe20000400000 */
[----:B------:R-:W-:Y:S01]  /*13120*/  FSETP.GEU.AND P4, PT, R198, -126, PT ;  /* 0xc2fc0000c600780b */ /* 0x000fe20003f8e000 */
[----:B------:R-:W-:Y:S01]  /*13130*/  FADD R153, R154, R186 ;  /* 0x000000ba9a997221 */ /* 0x000fe20000000000 */
[----:B------:R-:W2:Y:S03]  /*13140*/  LDL.LU R195, [R1+0x158] ;  /* 0x0001580001c37983 */ /* 0x000ea60000300800 */
[----:B------:R-:W-:Y:S01]  /*13150*/  @!P6 FMUL R203, R203, 0.5 ;  /* 0x3f000000cbcbe820 */ /* 0x000fe20000400000 */
[----:B------:R-:W1:Y:S01]  /*13160*/  MUFU.EX2 R210, R210 ;  /* 0x000000d200d27308 */ /* 0x000e620000000800 */
[----:B------:R-:W-:Y:S01]  /*13170*/  @!P2 FMUL R161, R161, R161 ;  /* 0x000000a1a1a1a220 */ /* 0x000fe20000400000 */
[----:B------:R-:W-:-:S05]  /*13180*/  FSETP.GEU.AND P2, PT, R206, -126, PT ;  /* 0xc2fc0000ce00780b */ /* 0x000fca0003f4e000 */
[----:B------:R-:W-:Y:S01]  /*13190*/  @!P4 FMUL R198, R198, 0.5 ;  /* 0x3f000000c6c6c820 */ /* 0x000fe20000400000 */
[----:B------:R4:W4:Y:S01]  /*131a0*/  MUFU.EX2 R157, R203 ;  /* 0x000000cb009d7308 */ /* 0x0009220000000800 */
[----:B-1----:R-:W-:Y:S01]  /*131b0*/  @!P3 FMUL R202, R202, R202 ;  /* 0x000000cacacab220 */ /* 0x002fe20000400000 */
[----:B------:R-:W-:Y:S01]  /*131c0*/  FSETP.GEU.AND P3, PT, R211, -126, PT ;  /* 0xc2fc0000d300780b */ /* 0x000fe20003f6e000 */
[----:B------:R-:W-:Y:S01]  /*131d0*/  @!P5 FMUL R210, R210, R210 ;  /* 0x000000d2d2d2d220 */ /* 0x000fe20000400000 */
[----:B------:R-:W-:Y:S01]  /*131e0*/  FSETP.GEU.AND P5, PT, R207, -126, PT ;  /* 0xc2fc0000cf00780b */ /* 0x000fe20003fae000 */
[----:B------:R-:W-:Y:S02]  /*131f0*/  FADD R0, R170, R202 ;  /* 0x000000caaa007221 */ /* 0x000fe40000000000 */
[----:B------:R-:W-:Y:S01]  /*13200*/  @!P2 FMUL R206, R206, 0.5 ;  /* 0x3f000000cecea820 */ /* 0x000fe20000400000 */
[----:B------:R-:W1:Y:S01]  /*13210*/  MUFU.EX2 R198, R198 ;  /* 0x000000c600c67308 */ /* 0x000e620000000800 */
[----:B----4-:R-:W4:Y:S01]  /*13220*/  LDL.LU R203, [R1+0x14c] ;  /* 0x00014c0001cb7983 */ /* 0x010f220000300800 */
[----:B------:R-:W-:Y:S01]  /*13230*/  FADD R155, R153, R0 ;  /* 0x00000000999b7221 */ /* 0x000fe20000000000 */
[----:B------:R-:W-:Y:S01]  /*13240*/  FADD R153, R162, R194 ;  /* 0x000000c2a2997221 */ /* 0x000fe20000000000 */
[----:B------:R-:W-:-:S03]  /*13250*/  FADD R0, R5, R210 ;  /* 0x000000d205007221 */ /* 0x000fc60000000000 */
[----:B------:R-:W-:Y:S01]  /*13260*/  @!P3 FMUL R211, R211, 0.5 ;  /* 0x3f000000d3d3b820 */ /* 0x000fe20000400000 */
[----:B------:R-:W-:Y:S01]  /*13270*/  @!P6 FMUL R157, R157, R157 ;  /* 0x0000009d9d9de220 */ /* 0x000fe20000400000 */
[----:B------:R-:W-:Y:S01]  /*13280*/  FADD R0, R153, R0 ;  /* 0x0000000099007221 */ /* 0x000fe20000000000 */
[----:B------:R-:W1:Y:S01]  /*13290*/  MUFU.EX2 R206, R206 ;  /* 0x000000ce00ce7308 */ /* 0x000e620000000800 */
[----:B------:R-:W-:Y:S01]  /*132a0*/  @!P5 FMUL R207, R207, 0.5 ;  /* 0x3f000000cfcfd820 */ /* 0x000fe20000400000 */
[----:B------:R-:W-:-:S06]  /*132b0*/  FSETP.GEU.AND P6, PT, R214, -126, PT ;  /* 0xc2fc0000d600780b */ /* 0x000fcc0003fce000 */
[----:B------:R1:W1:Y:S08]  /*132c0*/  MUFU.EX2 R153, R211 ;  /* 0x000000d300997308 */ /* 0x0002700000000800 */
[----:B------:R-:W1:Y:S01]  /*132d0*/  MUFU.EX2 R159, R207 ;  /* 0x000000cf009f7308 */ /* 0x000e620000000800 */
[----:B------:R-:W-:Y:S01]  /*132e0*/  @!P6 FMUL R214, R214, 0.5 ;  /* 0x3f000000d6d6e820 */ /* 0x000fe20000400000 */
[----:B------:R-:W-:Y:S01]  /*132f0*/  FADD R180, R155, R0 ;  /* 0x000000009bb47221 */ /* 0x000fe20000000000 */
[----:B------:R-:W-:Y:S01]  /*13300*/  FADD R155, R181, R165 ;  /* 0x000000a5b59b7221 */ /* 0x000fe20000000000 */
[----:B------:R-:W-:Y:S01]  /*13310*/  FADD R0, R173, R157 ;  /* 0x0000009dad007221 */ /* 0x000fe20000000000 */
[----:B-1----:R-:W-:Y:S01]  /*13320*/  @!P4 FMUL R198, R198, R198 ;  /* 0x000000c6c6c6c220 */ /* 0x002fe20000400000 */
[----:B------:R-:W-:Y:S01]  /*13330*/  @!P2 FMUL R206, R206, R206 ;  /* 0x000000cececea220 */ /* 0x000fe20000400000 */
[----:B------:R-:W-:Y:S01]  /*13340*/  FSETP.GEU.AND P4, PT, R167, -126, PT ;  /* 0xc2fc0000a700780b */ /* 0x000fe20003f8e000 */
[----:B------:R-:W3:Y:S01]  /*13350*/  LDL.LU R211, [R1+0x148] ;  /* 0x0001480001d37983 */ /* 0x000ee20000300800 */
[----:B------:R-:W-:Y:S01]  /*13360*/  @!P3 FMUL R153, R153, R153 ;  /* 0x000000999999b220 */ /* 0x000fe20000400000 */
[----:B------:R-:W-:Y:S01]  /*13370*/  FSETP.GEU.AND P2, PT, R183, -126, PT ;  /* 0xc2fc0000b700780b */ /* 0x000fe20003f4e000 */
[----:B------:R-:W-:Y:S01]  /*13380*/  FADD R163, R155, R0 ;  /* 0x000000009ba37221 */ /* 0x000fe20000000000 */
[----:B------:R-:W-:Y:S01]  /*13390*/  FSETP.GEU.AND P3, PT, R199, -126, PT ;  /* 0xc2fc0000c700780b */ /* 0x000fe20003f6e000 */
[----:B------:R-:W1:Y:S01]  /*133a0*/  MUFU.EX2 R214, R214 ;  /* 0x000000d600d67308 */ /* 0x000e620000000800 */
[----:B------:R-:W-:Y:S01]  /*133b0*/  FADD R155, R177, R161 ;  /* 0x000000a1b19b7221 */ /* 0x000fe20000000000 */
[----:B------:R-:W-:Y:S01]  /*133c0*/  @!P5 FMUL R159, R159, R159 ;  /* 0x0000009f9f9fd220 */ /* 0x000fe20000400000 */
[----:B------:R-:W-:Y:S01]  /*133d0*/  FSETP.GEU.AND P5, PT, R215, -126, PT ;  /* 0xc2fc0000d700780b */ /* 0x000fe20003fae000 */
[----:B------:R-:W-:-:S03]  /*133e0*/  FADD R0, R169, R153 ;  /* 0x00000099a9007221 */ /* 0x000fc60000000000 */
[----:B------:R-:W-:Y:S01]  /*133f0*/  @!P4 FMUL R167, R167, 0.5 ;  /* 0x3f000000a7a7c820 */ /* 0x000fe20000400000 */
[----:B------:R-:W2:Y:S01]  /*13400*/  LDL.LU R207, [R1+0x13c] ;  /* 0x00013c0001cf7983 */ /* 0x000ea20000300800 */
[----:B------:R-:W-:Y:S01]  /*13410*/  FADD R0, R155, R0 ;  /* 0x000000009b007221 */ /* 0x000fe20000000000 */
[----:B------:R-:W-:Y:S01]  /*13420*/  FADD R155, R6, R206 ;  /* 0x000000ce069b7221 */ /* 0x000fe20000000000 */
[----:B------:R-:W-:Y:S01]  /*13430*/  @!P2 FMUL R183, R183, 0.5 ;  /* 0x3f000000b7b7a820 */ /* 0x000fe20000400000 */
[----:B------:R-:W-:Y:S01]  /*13440*/  @!P3 FMUL R199, R199, 0.5 ;  /* 0x3f000000c7c7b820 */ /* 0x000fe20000400000 */
[----:B------:R-:W-:Y:S01]  /*13450*/  FADD R178, R163, R0 ;  /* 0x00000000a3b27221 */ /* 0x000fe20000000000 */
[----:B------:R-:W-:Y:S01]  /*13460*/  FADD R163, R158, R190 ;  /* 0x000000be9ea37221 */ /* 0x000fe20000000000 */
[----:B------:R-:W-:Y:S01]  /*13470*/  FMUL R0, R172, UR4 ;  /* 0x00000004ac007c20 */ /* 0x000fe20008400000 */
[----:B------:R1:W1:Y:S01]  /*13480*/  MUFU.EX2 R179, R167 ;  /* 0x000000a700b37308 */ /* 0x0002620000000800 */
[----:B------:R-:W-:Y:S01]  /*13490*/  @!P5 FMUL R215, R215, 0.5 ;  /* 0x3f000000d7d7d820 */ /* 0x000fe20000400000 */
[----:B------:R-:W-:Y:S01]  /*134a0*/  FADD R174, R163, R155 ;  /* 0x0000009ba3ae7221 */ /* 0x000fe20000000000 */
[----:B-1----:R-:W-:Y:S01]  /*134b0*/  @!P6 FMUL R214, R214, R214 ;  /* 0x000000d6d6d6e220 */ /* 0x002fe20000400000 */
[----:B------:R-:W-:-:S04]  /*134c0*/  FSETP.GEU.AND P6, PT, R0, -126, PT ;  /* 0xc2fc00000000780b */ /* 0x000fc80003fce000 */
[----:B------:R-:W1:Y:S01]  /*134d0*/  MUFU.EX2 R171, R183 ;  /* 0x000000b700ab7308 */ /* 0x000e620000000800 */
[----:B------:R-:W-:-:S07]  /*134e0*/  FADD R172, R166, R198 ;  /* 0x000000c6a6ac7221 */ /* 0x000fce0000000000 */
[----:B------:R-:W1:Y:S01]  /*134f0*/  MUFU.EX2 R163, R199 ;  /* 0x000000c700a37308 */ /* 0x000e620000000800 */
[----:B------:R-:W-:-:S07]  /*13500*/  FADD R167, R2, R214 ;  /* 0x000000d602a77221 */ /* 0x000fce0000000000 */
[----:B------:R1:W1:Y:S01]  /*13510*/  MUFU.EX2 R155, R215 ;  /* 0x000000d7009b7308 */ /* 0x0002620000000800 */
[----:B------:R-:W-:Y:S01]  /*13520*/  FADD R167, R172, R167 ;  /* 0x000000a7aca77221 */ /* 0x000fe20000000000 */
[----:B------:R-:W-:Y:S01]  /*13530*/  @!P6 FMUL R0, R0, 0.5 ;  /* 0x3f0000000000e820 */ /* 0x000fe20000400000 */
[----:B------:R-:W-:Y:S01]  /*13540*/  FADD R172, R7, R191 ;  /* 0x000000bf07ac7221 */ /* 0x000fe20000000000 */
[----:B------:R-:W-:Y:S01]  /*13550*/  @!P4 FMUL R179, R179, R179 ;  /* 0x000000b3b3b3c220 */ /* 0x000fe20000400000 */
[----:B------:R-:W-:Y:S01]  /*13560*/  FADD R176, R174, R167 ;  /* 0x000000a7aeb07221 */ /* 0x000fe20000000000 */
[----:B------:R-:W-:Y:S01]  /*13570*/  FADD R167, R175, R159 ;  /* 0x0000009fafa77221 */ /* 0x000fe20000000000 */
[----:B-1----:R-:W-:Y:S01]  /*13580*/  @!P2 FMUL R171, R171, R171 ;  /* 0x000000abababa220 */ /* 0x002fe20000400000 */
[----:B------:R-:W4:Y:S01]  /*13590*/  LDL.LU R183, [R1+0x138] ;  /* 0x0001380001b77983 */ /* 0x000f220000300800 */
[----:B------:R-:W-:Y:S01]  /*135a0*/  @!P3 FMUL R163, R163, R163 ;  /* 0x000000a3a3a3b220 */ /* 0x000fe20000400000 */
[----:B------:R-:W-:Y:S01]  /*135b0*/  FADD R174, R172, R167 ;  /* 0x000000a7acae7221 */ /* 0x000fe20000000000 */
[----:B------:R-:W1:Y:S01]  /*135c0*/  MUFU.EX2 R0, R0 ;  /* 0x0000000000007308 */ /* 0x000e620000000800 */
[----:B------:R-:W3:Y:S01]  /*135d0*/  LDL.LU R199, [R1+0x12c] ;  /* 0x00012c0001c77983 */ /* 0x000ee20000300800 */
[----:B------:R-:W-:-:S03]  /*135e0*/  FADD R172, R179, R163 ;  /* 0x000000a3b3ac7221 */ /* 0x000fc60000000000 */
[----:B------:R-:W2:Y:S01]  /*135f0*/  LDL.LU R215, [R1+0x128] ;  /* 0x0001280001d77983 */ /* 0x000ea20000300800 */
[----:B------:R-:W-:-:S04]  /*13600*/  @!P5 FMUL R155, R155, R155 ;  /* 0x0000009b9b9bd220 */ /* 0x000fc80000400000 */
[----:B------:R-:W-:-:S04]  /*13610*/  FADD R167, R171, R155 ;  /* 0x0000009baba77221 */ /* 0x000fc80000000000 */
[----:B------:R-:W-:-:S04]  /*13620*/  FADD R167, R172, R167 ;  /* 0x000000a7aca77221 */ /* 0x000fc80000000000 */
[----:B------:R-:W-:Y:S01]  /*13630*/  FADD R167, R174, R167 ;  /* 0x000000a7aea77221 */ /* 0x000fe20000000000 */
[----:B------:R-:W-:Y:S01]  /*13640*/  FADD R172, R180, R176 ;  /* 0x000000b0b4ac7221 */ /* 0x000fe20000000000 */
[----:B-1----:R-:W-:Y:S01]  /*13650*/  @!P6 FMUL R0, R0, R0 ;  /* 0x000000000000e220 */ /* 0x002fe20000400000 */
[----:B------:R-:W4:Y:S01]  /*13660*/  LDL.LU R174, [R1+0x11c] ;  /* 0x00011c0001ae7983 */ /* 0x000f220000300800 */
[----:B------:R-:W-:-:S03]  /*13670*/  FADD R167, R178, R167 ;  /* 0x000000a7b2a77221 */ /* 0x000fc60000000000 */
[----:B------:R-:W3:Y:S01]  /*13680*/  LDL.LU R178, [R1+0x118] ;  /* 0x0001180001b27983 */ /* 0x000ee20000300800 */
[----:B------:R-:W-:Y:S01]  /*13690*/  FADD R167, R172, R167 ;  /* 0x000000a7aca77221 */ /* 0x000fe20000000000 */
[----:B------:R-:W-:Y:S02]  /*136a0*/  F2FP.BF16.F32.PACK_AB R180, R22, R23 ;  /* 0x0000001716b4723e */ /* 0x000fe400000010ff */
[----:B------:R-:W2:Y:S01]  /*136b0*/  LDL.LU R176, [R1+0x10c] ;  /* 0x00010c0001b07983 */ /* 0x000ea20000300800 */
[----:B------:R-:W-:-:S03]  /*136c0*/  FFMA R234, R0, R234, R167 ;  /* 0x000000ea00ea7223 */ /* 0x000fc600000000a7 */
[----:B------:R-:W4:Y:S01]  /*136d0*/  LDL.LU R172, [R1+0x108] ;  /* 0x0001080001ac7983 */ /* 0x000f220000300800 */
[----:B------:R-:W-:-:S03]  /*136e0*/  F2FP.BF16.F32.PACK_AB R182, R19, R21 ;  /* 0x0000001513b6723e */ /* 0x000fc600000010ff */
[----:B------:R-:W3:Y:S04]  /*136f0*/  LDL.LU R167, [R1+0xfc] ;  /* 0x0000fc0001a77983 */ /* 0x000ee80000300800 */
[----:B------:R-:W2:Y:S04]  /*13700*/  LDL.LU R23, [R1+0xec] ;  /* 0x0000ec0001177983 */ /* 0x000ea80000300800 */
[----:B------:R-:W4:Y:S04]  /*13710*/  LDL.LU R22, [R1+0xf8] ;  /* 0x0000f80001167983 */ /* 0x000f280000300800 */
[----:B------:R-:W3:Y:S01]  /*13720*/  LDL.LU R21, [R1+0xe8] ;  /* 0x0000e80001157983 */ /* 0x000ee20000300800 */
[-C--:B------:R-:W-:Y:S01]  /*13730*/  FMUL R102, R102, R0.reuse ;  /* 0x0000000066667220 */ /* 0x080fe20000400000 */
[-C--:B------:R-:W-:Y:S01]  /*13740*/  FMUL R103, R103, R0.reuse ;  /* 0x0000000067677220 */ /* 0x080fe20000400000 */
[-C--:B------:R-:W-:Y:S01]  /*13750*/  FMUL R106, R106, R0.reuse ;  /* 0x000000006a6a7220 */ /* 0x080fe20000400000 */
[-C--:B------:R-:W-:Y:S01]  /*13760*/  FMUL R107, R107, R0.reuse ;  /* 0x000000006b6b7220 */ /* 0x080fe20000400000 */
[-C--:B------:R-:W-:Y:S01]  /*13770*/  FMUL R110, R110, R0.reuse ;  /* 0x000000006e6e7220 */ /* 0x080fe20000400000 */
[----:B------:R1:W-:Y:S01]  /*13780*/  STL [R1+0x8], R102 ;  /* 0x0000086601007387 */ /* 0x0003e20000100800 */
        /* <DEDUP_REMOVED lines=9> */
[----:B-1----:R-:W4:Y:S01]  /*13820*/  LDL.LU R102, [R1+0x344] ;  /* 0x0003440001667983 */ /* 0x002f220000300800 */
        /* <DEDUP_REMOVED lines=38> */
[----:B------:R-:W-:Y:S01]  /*13a90*/  FMUL R220, R220, R0 ;  /* 0x00000000dcdc7220 */ /* 0x000fe20000400000 */
[----:B------:R-:W-:Y:S01]  /*13aa0*/  ULEA UR7, UR5, UR37, 0x3 ;  /* 0x0000002505077291 */ /* 0x000fe2000f8e183f */
[----:B------:R-:W-:Y:S01]  /*13ab0*/  SHF.L.U32 R19, R218, 0x1f, RZ ;  /* 0x0000001fda137819 */ /* 0x000fe200000006ff */
[----:B-1----:R-:W4:Y:S04]  /*13ac0*/  LDL.LU R107, [R1+0x338] ;  /* 0x00033800016b7983 */ /* 0x002f280000300800 */
[----:B------:R1:W-:Y:S01]  /*13ad0*/  STL [R1+0x28], R110 ;  /* 0x0000286e01007387 */ /* 0x0003e20000100800 */
[----:B------:R-:W-:-:S02]  /*13ae0*/  F2FP.BF16.F32.PACK_AB R181, R181, R154 ;  /* 0x0000009ab5b5723e */ /* 0x000fc400000010ff */
[----:B------:R2:W2:Y:S01]  /*13af0*/  SYNCS.PHASECHK.TRANS64.TRYWAIT P2, [UR7+0xc4400], R19 ;  /* 0x0c440013ff0075a7 */ /* 0x0004a20008040147 */
[----:B-1----:R-:W4:Y:S04]  /*13b00*/  LDL.LU R110, [R1+0x334] ;  /* 0x00033400016e7983 */ /* 0x002f280000300800 */
[----:B------:R1:W-:Y:S04]  /*13b10*/  STL [R1+0x2c], R111 ;  /* 0x00002c6f01007387 */ /* 0x0003e80000100800 */
        /* <DEDUP_REMOVED lines=40> */
[----:B-1----:R-:W4:Y:S01]  /*13da0*/  LDL.LU R151, [R1+0x2e0] ;  /* 0x0002e00001977983 */ /* 0x002f220000300800 */
[-C--:B---3--:R-:W-:Y:S01]  /*13db0*/  FMUL R21, R21, R0.reuse ;  /* 0x0000000015157220 */ /* 0x088fe20000400000 */
[-C--:B--2---:R-:W-:Y:S01]  /*13dc0*/  FMUL R23, R23, R0.reuse ;  /* 0x0000000017177220 */ /* 0x084fe20000400000 */
[-C--:B----4-:R-:W-:Y:S01]  /*13dd0*/  FMUL R22, R22, R0.reuse ;  /* 0x0000000016167220 */ /* 0x090fe20000400000 */
[----:B------:R1:W-:Y:S01]  /*13de0*/  STL [R1+0xd8], R217 ;  /* 0x0000d8d901007387 */ /* 0x0003e20000100800 */
[-C--:B------:R-:W-:Y:S01]  /*13df0*/  FMUL R167, R167, R0.reuse ;  /* 0x00000000a7a77220 */ /* 0x080fe20000400000 */
[-C--:B------:R-:W-:Y:S01]  /*13e00*/  FMUL R172, R172, R0.reuse ;  /* 0x00000000acac7220 */ /* 0x080fe20000400000 */
[-C--:B------:R-:W-:Y:S01]  /*13e10*/  FMUL R176, R176, R0.reuse ;  /* 0x00000000b0b07220 */ /* 0x080fe20000400000 */
[-C--:B------:R-:W-:Y:S01]  /*13e20*/  FMUL R178, R178, R0.reuse ;  /* 0x00000000b2b27220 */ /* 0x080fe20000400000 */
[-C--:B------:R-:W-:Y:S01]  /*13e30*/  FMUL R174, R174, R0.reuse ;  /* 0x00000000aeae7220 */ /* 0x080fe20000400000 */
[----:B-1----:R1:W5:Y:S04]  /*13e40*/  LDL.LU R217, [R1+0x2dc] ;  /* 0x0002dc0001d97983 */ /* 0x0023680000300800 */
[----:B------:R2:W-:Y:S01]  /*13e50*/  STL [R1+0xdc], R3 ;  /* 0x0000dc0301007387 */ /* 0x0005e20000100800 */
[-C--:B------:R-:W-:Y:S01]  /*13e60*/  FMUL R215, R215, R0.reuse ;  /* 0x00000000d7d77220 */ /* 0x080fe20000400000 */
[-C--:B------:R-:W-:Y:S01]  /*13e70*/  FMUL R199, R199, R0.reuse ;  /* 0x00000000c7c77220 */ /* 0x080fe20000400000 */
[-C--:B------:R-:W-:Y:S01]  /*13e80*/  FMUL R183, R183, R0.reuse ;  /* 0x00000000b7b77220 */ /* 0x080fe20000400000 */
[----:B--2---:R1:W5:Y:S04]  /*13e90*/  LDL.LU R3, [R1+0x2d8] ;  /* 0x0002d80001037983 */ /* 0x0043680000300800 */
[----:B------:R-:W-:Y:S04]  /*13ea0*/  STL [R1+0xe8], R21 ;  /* 0x0000e81501007387 */ /* 0x000fe80000100800 */
[----:B------:R-:W-:Y:S04]  /*13eb0*/  STL [R1+0xec], R23 ;  /* 0x0000ec1701007387 */ /* 0x000fe80000100800 */
[----:B------:R-:W-:Y:S01]  /*13ec0*/  STL [R1+0xf8], R22 ;  /* 0x0000f81601007387 */ /* 0x000fe20000100800 */
[----:B------:R-:W-:-:S03]  /*13ed0*/  FMUL R207, R207, R0 ;  /* 0x00000000cfcf7220 */ /* 0x000fc60000400000 */
        /* <DEDUP_REMOVED lines=36> */
[----:B------:R1:W-:Y:S01]  /*14120*/  STL [R1+0x1fc], R220 ;  /* 0x0001fcdc01007387 */ /* 0x0003e20000100800 */
[----:B--2---:R-:W-:Y:S01]  /*14130*/  F2FP.BF16.F32.PACK_AB R183, R7, R158 ;  /* 0x0000009e07b7723e */ /* 0x004fe200000010ff */
[----:B------:R-:W-:Y:S01]  /*14140*/  FMUL R26, R26, R0 ;  /* 0x000000001a1a7220 */ /* 0x000fe20000400000 */
[----:B------:R-:W-:Y:S01]  /*14150*/  F2FP.BF16.F32.PACK_AB R177, R177, R162 ;  /* 0x000000a2b1b1723e */ /* 0x000fe200000010ff */
[----:B------:R-:W-:Y:S01]  /*14160*/  FMUL R27, R27, R0 ;  /* 0x000000001b1b7220 */ /* 0x000fe20000400000 */
[----:B------:R-:W-:Y:S01]  /*14170*/  F2FP.BF16.F32.PACK_AB R179, R179, R166 ;  /* 0x000000a6b3b3723e */ /* 0x000fe200000010ff */
[----:B------:R-:W-:Y:S01]  /*14180*/  FMUL R30, R30, R0 ;  /* 0x000000001e1e7220 */ /* 0x000fe20000400000 */
[----:B------:R-:W-:Y:S01]  /*14190*/  F2FP.BF16.F32.PACK_AB R173, R173, R170 ;  /* 0x000000aaadad723e */ /* 0x000fe200000010ff */
        /* <DEDUP_REMOVED lines=56> */
[----:B------:R-:W-:-:S02]  /*14520*/  F2FP.BF16.F32.PACK_AB R176, R18, R20 ;  /* 0x0000001412b0723e */ /* 0x000fc400000010ff */
[----:B------:R-:W-:Y:S02]  /*14530*/  F2FP.BF16.F32.PACK_AB R178, R16, R17 ;  /* 0x0000001110b2723e */ /* 0x000fe400000010ff */
[----:B------:R-:W-:Y:S02]  /*14540*/  F2FP.BF16.F32.PACK_AB R172, R14, R15 ;  /* 0x0000000f0eac723e */ /* 0x000fe400000010ff */
[----:B------:R-:W-:Y:S01]  /*14550*/  F2FP.BF16.F32.PACK_AB R174, R12, R13 ;  /* 0x0000000d0cae723e */ /* 0x000fe200000010ff */
[----:B------:R-:W-:Y:S01]  /*14560*/  FMUL R143, R143, R0 ;  /* 0x000000008f8f7220 */ /* 0x000fe20000400000 */
[----:B------:R-:W-:Y:S02]  /*14570*/  F2FP.BF16.F32.PACK_AB R175, R175, R6 ;  /* 0x00000006afaf723e */ /* 0x000fe400000010ff */
[----:B------:R-:W-:Y:S02]  /*14580*/  F2FP.BF16.F32.PACK_AB R168, R168, R11 ;  /* 0x0000000ba8a8723e */ /* 0x000fe400000010ff */
[----:B------:R-:W-:-:S02]  /*14590*/  F2FP.BF16.F32.PACK_AB R169, R169, R5 ;  /* 0x00000005a9a9723e */ /* 0x000fc400000010ff */
[----:B------:R-:W-:Y:S02]  /*145a0*/  F2FP.BF16.F32.PACK_AB R170, R8, R10 ;  /* 0x0000000a08aa723e */ /* 0x000fe400000010ff */
[----:B------:R-:W-:Y:S02]  /*145b0*/  F2FP.BF16.F32.PACK_AB R171, R171, R2 ;  /* 0x00000002abab723e */ /* 0x000fe400000010ff */
[----:B------:R-:W-:Y:S02]  /*145c0*/  F2FP.BF16.F32.PACK_AB R164, R164, R184 ;  /* 0x000000b8a4a4723e */ /* 0x000fe400000010ff */
[----:B------:R-:W-:Y:S01]  /*145d0*/  F2FP.BF16.F32.PACK_AB R165, R165, R186 ;  /* 0x000000baa5a5723e */ /* 0x000fe200000010ff */
[----:B------:R-:W-:Y:S01]  /*145e0*/  FMUL R146, R146, R0 ;  /* 0x0000000092927220 */ /* 0x000fe20000400000 */
[----:B------:R-:W-:Y:S02]  /*145f0*/  F2FP.BF16.F32.PACK_AB R166, R189, R188 ;  /* 0x000000bcbda6723e */ /* 0x000fe400000010ff */
[----:B------:R-:W-:-:S02]  /*14600*/  F2FP.BF16.F32.PACK_AB R167, R191, R190 ;  /* 0x000000bebfa7723e */ /* 0x000fc400000010ff */
[----:B------:R-:W-:Y:S02]  /*14610*/  F2FP.BF16.F32.PACK_AB R160, R160, R192 ;  /* 0x000000c0a0a0723e */ /* 0x000fe400000010ff */
[----:B------:R-:W-:Y:S02]  /*14620*/  F2FP.BF16.F32.PACK_AB R161, R161, R194 ;  /* 0x000000c2a1a1723e */ /* 0x000fe400000010ff */
[----:B------:R-:W-:Y:S02]  /*14630*/  F2FP.BF16.F32.PACK_AB R162, R197, R196 ;  /* 0x000000c4c5a2723e */ /* 0x000fe400000010ff */
[----:B------:R-:W-:Y:S02]  /*14640*/  F2FP.BF16.F32.PACK_AB R163, R163, R198 ;  /* 0x000000c6a3a3723e */ /* 0x000fe400000010ff */
[----:B------:R-:W-:Y:S01]  /*14650*/  F2FP.BF16.F32.PACK_AB R156, R156, R200 ;  /* 0x000000c89c9c723e */ /* 0x000fe200000010ff */
[----:B------:R-:W-:Y:S01]  /*14660*/  FMUL R147, R147, R0 ;  /* 0x0000000093937220 */ /* 0x000fe20000400000 */
[----:B------:R-:W-:-:S02]  /*14670*/  F2FP.BF16.F32.PACK_AB R157, R157, R202 ;  /* 0x000000ca9d9d723e */ /* 0x000fc400000010ff */
[----:B------:R-:W-:Y:S02]  /*14680*/  F2FP.BF16.F32.PACK_AB R158, R205, R204 ;  /* 0x000000cccd9e723e */ /* 0x000fe400000010ff */
[----:B------:R-:W-:Y:S02]  /*14690*/  F2FP.BF16.F32.PACK_AB R159, R159, R206 ;  /* 0x000000ce9f9f723e */ /* 0x000fe400000010ff */
[----:B------:R-:W-:Y:S02]  /*146a0*/  F2FP.BF16.F32.PACK_AB R152, R152, R208 ;  /* 0x000000d09898723e */ /* 0x000fe400000010ff */
[----:B------:R-:W-:Y:S02]  /*146b0*/  F2FP.BF16.F32.PACK_AB R153, R153, R210 ;  /* 0x000000d29999723e */ /* 0x000fe400000010ff */
[----:B------:R-:W-:Y:S01]  /*146c0*/  F2FP.BF16.F32.PACK_AB R154, R9, R212 ;  /* 0x000000d4099a723e */ /* 0x000fe200000010ff */
[-C--:B------:R-:W-:Y:S01]  /*146d0*/  FMUL R150, R150, R0.reuse ;  /* 0x0000000096967220 */ /* 0x080fe20000400000 */
[----:B------:R-:W-:Y:S01]  /*146e0*/  FMUL R151, R151, R0 ;  /* 0x0000000097977220 */ /* 0x000fe20000400000 */
[----:B-1----:R-:W-:Y:S06]  /*146f0*/  @!P0 BRA `(.L_x_29) ;  /* 0x0000000000048947 */ /* 0x002fec0003800000 */
[----:B------:R-:W-:Y:S01]  /*14700*/  BPT.TRAP 0x1 ;  /* 0x000000040000795c */ /* 0x000fe20000300000 */
.L_x_29:
[----:B------:R-:W-:Y:S05]  /*14710*/  @P2 BRA `(.L_x_30) ;  /* 0x0000000000082947 */ /* 0x000fea0003800000 */
[----:B------:R-:W1:Y:S02]  /*14720*/  SYNCS.PHASECHK.TRANS64.TRYWAIT P2, [UR7+0xc4400], R19 ;  /* 0x0c440013ff0075a7 */ /* 0x000e640008040147 */
[----:B-1----:R-:W-:Y:S05]  /*14730*/  @!P2 BRA `(.L_x_31) ;  /* 0x00000238002ca947 */ /* 0x002fea0003800000 */
.L_x_30:
        /* <DEDUP_REMOVED lines=64> */
[----:B--2---:R-:W2:Y:S04]  /*14b40*/  LDL.LU.64 R24, [R1] ;  /* 0x0000000001187983 */ /* 0x004ea80000300a00 */
        /* <DEDUP_REMOVED lines=63> */
[----:B------:R-:W-:Y:S01]  /*14f40*/  ULEA UR7, UR5, UR38, 0xd ;  /* 0x0000002605077291 */ /* 0x000fe2000f8e683f */
[----:B------:R-:W-:-:S02]  /*14f50*/  UMOV UR11, 0x40000040 ;  /* 0x40000040000b7882 */ /* 0x000fc40000000000 */
[----:B------:R-:W-:Y:S04]  /*14f60*/  STL [R1+0xcf4], R168 ;  /* 0x000cf4a801007387 */ /* 0x000fe80000100800 */
        /* <DEDUP_REMOVED lines=16> */
[----:B-----5:R-:W-:Y:S04]  /*15070*/  STL [R1+0x4e4], R217 ;  /* 0x0004e4d901007387 */ /* 0x020fe80000100800 */
[----:B------:R-:W-:Y:S04]  /*15080*/  STL [R1+0x4e0], R216 ;  /* 0x0004e0d801007387 */ /* 0x000fe80000100800 */
[----:B------:R-:W-:Y:S04]  /*15090*/  STL [R1+0x4dc], R4 ;  /* 0x0004dc0401007387 */ /* 0x000fe80000100800 */
[----:B------:R3:W-:Y:S01]  /*150a0*/  STL [R1+0x4d8], R3 ;  /* 0x0004d80301007387 */ /* 0x0007e20000100800 */
[----:B--2---:R-:W-:-:S06]  /*150b0*/  WARPGROUP.ARRIVE ;  /* 0x00000000000079c5 */ /* 0x004fcc0000000000 */
[----:B------:R-:W-:Y:S03]  /*150c0*/  HGMMA.64x256x16.F32.BF16 R24, R180, gdesc[UR8].tnspB, R24, gsb0 ;  /* 0x43e00008b4187df0 */ /* 0x000fe60008001818 */
[----:B------:R-:W-:Y:S02]  /*150d0*/  WARPGROUP.DEPBAR.LE gsb0, 0x0 ;  /* 0x00008000000079c5 */ /* 0x000fe40000010000 */
[----:B------:R-:W-:Y:S01]  /*150e0*/  STL.64 [R1], R24 ;  /* 0x0000001801007387 */ /* 0x000fe20000100a00 */
[----:B------:R-:W-:Y:S01]  /*150f0*/  MOV R2, R150 ;  /* 0x0000009600027202 */ /* 0x000fe20000000f00 */
[----:B-1----:R-:W-:Y:S01]  /*15100*/  IMAD.MOV.U32 R0, RZ, RZ, R151 ;  /* 0x000000ffff007224 */ /* 0x002fe200078e0097 */
[----:B---3--:R-:W-:Y:S01]  /*15110*/  MOV R3, R149 ;  /* 0x0000009500037202 */ /* 0x008fe20000000f00 */
        /* <DEDUP_REMOVED lines=76> */
[----:B------:R1:W-:Y:S01]  /*155e0*/  STL [R1+0xa0], R64 ;  /* 0x0000a04001007387 */ /* 0x0003e20000100800 */
[----:B------:R-:W-:Y:S01]  /*155f0*/  MOV R207, R93 ;  /* 0x0000005d00cf7202 */ /* 0x000fe20000000f00 */
[----:B------:R-:W-:Y:S01]  /*15600*/  IMAD.MOV.U32 R212, RZ, RZ, R88 ;  /* 0x000000ffffd47224 */ /* 0x000fe200078e0058 */
[----:B------:R-:W-:Y:S01]  /*15610*/  MOV R210, R90 ;  /* 0x0000005a00d27202 */ /* 0x000fe20000000f00 */
[----:B------:R-:W2:Y:S01]  /*15620*/  LDL.LU.64 R150, [R1+0x12c0] ;  /* 0x0012c00001967983 */ /* 0x000ea20000300a00 */
        /* <DEDUP_REMOVED lines=28> */
[----:B------:R-:W-:-:S02]  /*157f0*/  MOV R231, R69 ;  /* 0x0000004500e77202 */ /* 0x000fc40000000f00 */
[----:B------:R-:W-:Y:S01]  /*15800*/  MOV R234, R66 ;  /* 0x0000004200ea7202 */ /* 0x000fe20000000f00 */
[----:B------:R-:W2:Y:S01]  /*15810*/  LDL.LU.64 R134, [R1+0x1280] ;  /* 0x0012800001867983 */ /* 0x000ea20000300a00 */
[----:B------:R-:W-:-:S03]  /*15820*/  MOV R235, R65 ;  /* 0x0000004100eb7202 */ /* 0x000fc60000000f00 */
        /* <DEDUP_REMOVED lines=56> */
[----:B------:R-:W-:-:S02]  /*15bb0*/  UMOV UR11, 0x40000040 ;  /* 0x40000040000b7882 */ /* 0x000fc40000000000 */
[----:B------:R-:W-:Y:S04]  /*15bc0*/  STL.64 [R1+0x10c0], R174 ;  /* 0x0010c0ae01007387 */ /* 0x000fe80000100a00 */
[----:B------:R-:W-:Y:S04]  /*15bd0*/  STL.64 [R1+0x10b8], R172 ;  /* 0x0010b8ac01007387 */ /* 0x000fe80000100a00 */
[----:B------:R-:W-:Y:S04]  /*15be0*/  STL.64 [R1+0x10b0], R166 ;  /* 0x0010b0a601007387 */ /* 0x000fe80000100a00 */
[----:B------:R-:W-:Y:S04]  /*15bf0*/  STL.64 [R1+0x10a8], R164 ;  /* 0x0010a8a401007387 */ /* 0x000fe80000100a00 */
        /* <DEDUP_REMOVED lines=183> */
[----:B------:R-:W-:Y:S01]  /*16770*/  MOV R175, R0 ;  /* 0x0000000000af7202 */ /* 0x000fe20000000f00 */
[----:B------:R-:W-:Y:S01]  /*16780*/  UIADD3 UR10, UR7, 0x80, URZ ;  /* 0x00000080070a7890 */ /* 0x000fe2000fffe03f */
[----:B------:R-:W-:-:S04]  /*16790*/  UMOV UR11, 0x40000040 ;  /* 0x40000040000b7882 */ /* 0x000fc80000000000 */
        /* <DEDUP_REMOVED lines=126> */
[----:B------:R-:W-:Y:S01]  /*16f80*/  UMOV UR11, 0x40000040 ;  /* 0x40000040000b7882 */ /* 0x000fe20000000000 */
[----:B--2---:R-:W-:-:S07]  /*16f90*/  WARPGROUP.ARRIVE ;  /* 0x00000000000079c5 */ /* 0x004fce0000000000 */
        /* <DEDUP_REMOVED lines=148> */
[----:B------:R-:W-:-:S03]  /*178e0*/  IMAD.MOV.U32 R2, RZ, RZ, R150 ;  /* 0x000000ffff027224 */ /* 0x000fc600078e0096 */
[----:B------:R-:W-:Y:S01]  /*178f0*/  STL.64 [R1+0x68], R50 ;  /* 0x0000683201007387 */ /* 0x000fe20000100a00 */
[----:B------:R-:W-:-:S03]  /*17900*/  MOV R0, R151 ;  /* 0x0000009700007202 */ /* 0x000fc60000000f00 */
[----:B------:R-:W-:Y:S01]  /*17910*/  STL.64 [R1+0x70], R52 ;  /* 0x0000703401007387 */ /* 0x000fe20000100a00 */
[----:B------:R-:W-:-:S03]  /*17920*/  MOV R4, R148 ;  /* 0x0000009400047202 */ /* 0x000fc60000000f00 */
[----:B------:R-:W-:Y:S01]  /*17930*/  STL.64 [R1+0x78], R54 ;  /* 0x0000783601007387 */ /* 0x000fe20000100a00 */
[----:B------:R-:W-:Y:S01]  /*17940*/  MOV R3, R149 ;  /* 0x0000009500037202 */ /* 0x000fe20000000f00 */
[----:B------:R-:W-:Y:S02]  /*17950*/  IMAD.MOV.U32 R5, RZ, RZ, R147 ;  /* 0x000000ffff057224 */ /* 0x000fe400078e0093 */
[----:B------:R1:W-:Y:S01]  /*17960*/  STL [R1+0x80], R56 ;  /* 0x0000803801007387 */ /* 0x0003e20000100800 */
[----:B------:R-:W-:Y:S01]  /*17970*/  MOV R6, R146 ;  /* 0x0000009200067202 */ /* 0x000fe20000000f00 */
[----:B------:R-:W-:Y:S02]  /*17980*/  IMAD.MOV.U32 R8, RZ, RZ, R144 ;  /* 0x000000ffff087224 */ /* 0x000fe400078e0090 */
[----:B------:R-:W2:Y:S01]  /*17990*/  LDL.LU.64 R150, [R1+0xef0] ;  /* 0x000ef00001967983 */ /* 0x000ea20000300a00 */
[----:B------:R-:W-:-:S03]  /*179a0*/  MOV R7, R145 ;  /* 0x0000009100077202 */ /* 0x000fc60000000f00 */
[----:B------:R-:W2:Y:S01]  /*179b0*/  LDL.LU.64 R148, [R1+0xee8] ;  /* 0x000ee80001947983 */ /* 0x000ea20000300a00 */
[----:B------:R-:W-:Y:S01]  /*179c0*/  MOV R10, R142 ;  /* 0x0000008e000a7202 */ /* 0x000fe20000000f00 */
[----:B------:R-:W-:Y:S01]  /*179d0*/  IMAD.MOV.U32 R11, RZ, RZ, R141 ;  /* 0x000000ffff0b7224 */ /* 0x000fe200078e008d */
[----:B------:R-:W-:Y:S01]  /*179e0*/  MOV R9, R143 ;  /* 0x0000008f00097202 */ /* 0x000fe20000000f00 */
[----:B------:R-:W2:Y:S01]  /*179f0*/  LDL.LU.64 R146, [R1+0xee0] ;  /* 0x000ee00001927983 */ /* 0x000ea20000300a00 */
        /* <DEDUP_REMOVED lines=245> */
[----:B------:R-:W-:-:S03]  /*18950*/  MOV R76, R171 ;  /* 0x000000ab004c7202 */ /* 0x000fc60000000f00 */
        /* <DEDUP_REMOVED lines=378> */
[----:B------:R-:W-:Y:S01]  /*1a100*/  IMAD.MOV.U32 R4, RZ, RZ, R148 ;  /* 0x000000ffff047224 */ /* 0x000fe200078e0094 */
[----:B------:R-:W-:Y:S02]  /*1a110*/  MOV R3, R149 ;  /* 0x0000009500037202 */ /* 0x000fe40000000f00 */
[----:B------:R-:W-:Y:S01]  /*1a120*/  STL.64 [R1+0x68], R50 ;  /* 0x0000683201007387 */ /* 0x000fe20000100a00 */
[----:B------:R-:W-:-:S03]  /*1a130*/  MOV R6, R146 ;  /* 0x0000009200067202 */ /* 0x000fc60000000f00 */
[----:B------:R1:W-:Y:S01]  /*1a140*/  STL [R1+0x70], R52 ;  /* 0x0000703401007387 */ /* 0x0003e20000100800 */
[----:B------:R-:W-:Y:S01]  /*1a150*/  MOV R5, R147 ;  /* 0x0000009300057202 */ /* 0x000fe20000000f00 */
[----:B------:R-:W-:Y:S02]  /*1a160*/  IMAD.MOV.U32 R7, RZ, RZ, R145 ;  /* 0x000000ffff077224 */ /* 0x000fe400078e0091 */
        /* <DEDUP_REMOVED lines=136> */
[----:B------:R-:W-:-:S03]  /*1a9f0*/  MOV R161, R54 ;  /* 0x0000003600a17202 */ /* 0x000fc60000000f00 */
[----:B------:R-:W2:Y:S01]  /*1aa00*/  LDL.LU.64 R58, [R1+0x990] ;  /* 0x00099000013a7983 */ /* 0x000ea20000300a00 */
[----:B------:R-:W-:-:S03]  /*1aa10*/  MOV R160, R53 ;  /* 0x0000003500a07202 */ /* 0x000fc60000000f00 */
        /* <DEDUP_REMOVED lines=111> */
[----:B------:R-:W-:-:S03]  /*1b110*/  MOV R62, R161 ;  /* 0x000000a1003e7202 */ /* 0x000fc60000000f00 */
[----:B------:R-:W2:Y:S01]  /*1b120*/  LDL.LU R58, [R1+0x68] ;  /* 0x00006800013a7983 */ /* 0x000ea20000300800 */
[----:B------:R-:W-:-:S03]  /*1b130*/  IMAD.MOV.U32 R63, RZ, RZ, R162 ;  /* 0x000000ffff3f7224 */ /* 0x000fc600078e00a2 */
[----:B------:R-:W2:Y:S01]  /*1b140*/  LDL.LU R59, [R1+0x6c] ;  /* 0x00006c00013b7983 */ /* 0x000ea20000300800 */
[----:B------:R-:W-:-:S03]  /*1b150*/  MOV R64, R163 ;  /* 0x000000a300407202 */ /* 0x000fc60000000f00 */
        /* <DEDUP_REMOVED lines=232> */
[----:B------:R-:W-:Y:S01]  /*1bfe0*/  UMOV UR11, 0x40000040 ;  /* 0x40000040000b7882 */ /* 0x000fe20000000000 */
[----:B---3--:R-:W-:-:S07]  /*1bff0*/  WARPGROUP.ARRIVE ;  /* 0x00000000000079c5 */ /* 0x008fce0000000000 */
        /* <DEDUP_REMOVED lines=412> */
[----:B------:R-:W-:-:S03]  /*1d9c0*/  MOV R52, R153 ;  /* 0x0000009900347202 */ /* 0x000fc60000000f00 */
[----:B------:R-:W3:Y:S01]  /*1d9d0*/  LDL.LU R155, [R1+0x504] ;  /* 0x00050400019b7983 */ /* 0x000ee20000300800 */
[----:B------:R-:W-:-:S03]  /*1d9e0*/  IMAD.MOV.U32 R53, RZ, RZ, R154 ;  /* 0x000000ffff357224 */ /* 0x000fc600078e009a */
[----:B------:R-:W3:Y:S04]  /*1d9f0*/  LDL.LU R214, [R1+0x500] ;  /* 0x0005000001d67983 */ /* 0x000ee80000300800 */
        /* <DEDUP_REMOVED lines=74> */
[----:B------:R-:W-:Y:S01]  /*1dea0*/  MOV R108, R182 ;  /* 0x000000b6006c7202 */ /* 0x000fe20000000f00 */
[----:B------:R1:W5:Y:S01]  /*1deb0*/  LDL.LU R234, [R1+0x4ec] ;  /* 0x0004ec0001ea7983 */ /* 0x0003620000300800 */
[----:B------:R-:W-:Y:S02]  /*1dec0*/  MOV R109, R181 ;  /* 0x000000b5006d7202 */ /* 0x000fe40000000f00 */
[----:B------:R-:W-:Y:S01]  /*1ded0*/  MOV R111, R179 ;  /* 0x000000b3006f7202 */ /* 0x000fe20000000f00 */
[----:B------:R1:W5:Y:S01]  /*1dee0*/  LDL.LU R218, [R1+0x4e8] ;  /* 0x0004e80001da7983 */ /* 0x0003620000300800 */
[----:B------:R-:W-:Y:S02]  /*1def0*/  MOV R112, R178 ;  /* 0x000000b200707202 */ /* 0x000fe40000000f00 */
        /* <DEDUP_REMOVED lines=170> */
.L_x_32:
[----:B------:R-:W-:-:S04]  /*1e9a0*/  ULEA UR7, UR6, UR37, 0x3 ;  /* 0x0000002506077291 */ /* 0x000fc8000f8e183f */
[----:B------:R-:W-:-:S04]  /*1e9b0*/  UIADD3 UR7, UR7, 0xc4428, URZ ;  /* 0x000c442807077890 */ /* 0x000fc8000fffe03f */
[----:B------:R-:W-:-:S09]  /*1e9c0*/  UPRMT UR7, URZ, 0x654, UR7 ;  /* 0x000006543f077896 */ /* 0x000fd20008000007 */
[----:B------:R-:W-:Y:S01]  /*1e9d0*/  SYNCS.ARRIVE.TRANS64.RED.A1T0 RZ, [UR7], RZ ;  /* 0x000000ffffff79a7 */ /* 0x000fe20008100407 */
[----:B------:R-:W-:Y:S05]  /*1e9e0*/  @P1 BRA `(.L_x_33) ;  /* 0x0000000000041947 */ /* 0x000fea0003800000 */
[----:B------:R-:W-:Y:S01]  /*1e9f0*/  BPT.TRAP 0x1 ;  /* 0x000000040000795c */ /* 0x000fe20000300000 */
.L_x_33:
[----:B------:R-:W-:-:S04]  /*1ea00*/  UIADD3 UR6, UR6, 0x1, URZ ;  /* 0x0000000106067890 */ /* 0x000fc8000fffe03f */
[----:B------:R-:W-:-:S04]  /*1ea10*/  UISETP.NE.AND UP0, UPT, UR6, 0x5, UPT ;  /* 0x000000050600788c */ /* 0x000fc8000bf05270 */
[----:B------:R-:W-:Y:S01]  /*1ea20*/  USEL UR6, UR6, URZ, UP0 ;  /* 0x0000003f06067287 */ /* 0x000fe20008000000 */
[----:B------:R-:W-:Y:S11]  /*1ea30*/  @!P0 BRA `(.L_x_34) ;  /* 0x0000000000048947 */ /* 0x000ff60003800000 */
[----:B------:R-:W-:Y:S01]  /*1ea40*/  BPT.TRAP 0x1 ;  /* 0x000000040000795c */ /* 0x000fe20000300000 */
.L_x_34:
[----:B------:R-:W-:-:S04]  /*1ea50*/  ULEA UR7, UR6, UR37, 0x3 ;  /* 0x0000002506077291 */ /* 0x000fc8000f8e183f */
[----:B------:R-:W-:-:S04]  /*1ea60*/  UIADD3 UR7, UR7, 0xc4428, URZ ;  /* 0x000c442807077890 */ /* 0x000fc8000fffe03f */
[----:B------:R-:W-:-:S09]  /*1ea70*/  UPRMT UR7, URZ, 0x654, UR7 ;  /* 0x000006543f077896 */ /* 0x000fd20008000007 */
[----:B------:R-:W-:Y:S01]  /*1ea80*/  SYNCS.ARRIVE.TRANS64.RED.A1T0 RZ, [UR7], RZ ;  /* 0x000000ffffff79a7 */ /* 0x000fe20008100407 */
[----:B------:R-:W-:Y:S05]  /*1ea90*/  @P1 BRA `(.L_x_35) ;  /* 0x0000000000041947 */ /* 0x000fea0003800000 */
[----:B------:R-:W-:Y:S01]  /*1eaa0*/  BPT.TRAP 0x1 ;  /* 0x000000040000795c */ /* 0x000fe20000300000 */
.L_x_35:
[----:B------:R-:W-:Y:S01]  /*1eab0*/  UIADD3 UR5, UR5, 0x1, URZ ;  /* 0x0000000105057890 */ /* 0x000fe2000fffe03f */
[C---:B-----5:R-:W-:Y:S01]  /*1eac0*/  ISETP.GT.AND P2, PT, R217.reuse, 0x2, PT ;  /* 0x00000002d900780c */ /* 0x060fe20003f44270 */
[----:B------:R-:W-:Y:S01]  /*1ead0*/  UIADD3 UR6, UR6, 0x1, URZ ;  /* 0x0000000106067890 */ /* 0x000fe2000fffe03f */
[----:B------:R-:W-:Y:S01]  /*1eae0*/  VIADD R0, R217, 0xffffffff ;  /* 0xffffffffd9007836 */ /* 0x000fe20000000000 */
[----:B------:R-:W-:Y:S01]  /*1eaf0*/  UISETP.NE.AND UP1, UPT, UR5, 0x5, UPT ;  /* 0x000000050500788c */ /* 0x000fe2000bf25270 */
[----:B------:R-:W-:Y:S01]  /*1eb00*/  IADD3 R3, R3, 0x80, RZ ;  /* 0x0000008003037810 */ /* 0x000fe20007ffe0ff */
[----:B------:R-:W-:Y:S01]  /*1eb10*/  UISETP.NE.AND UP0, UPT, UR6, 0x5, UPT ;  /* 0x000000050600788c */ /* 0x000fe2000bf05270 */
[----:B------:R-:W-:Y:S01]  /*1eb20*/  MOV R2, R216 ;  /* 0x000000d800027202 */ /* 0x000fe20000000f00 */
[----:B------:R-:W-:Y:S01]  /*1eb30*/  USEL UR7, URZ, 0x1, UP1 ;  /* 0x000000013f077887 */ /* 0x000fe20008800000 */
[----:B------:R-:W-:Y:S01]  /*1eb40*/  IMAD.MOV.U32 R5, RZ, RZ, R4 ;  /* 0x000000ffff057224 */ /* 0x000fe200078e0004 */
[----:B------:R-:W-:Y:S01]  /*1eb50*/  USEL UR6, UR6, URZ, UP0 ;  /* 0x0000003f06067287 */ /* 0x000fe20008000000 */
[----:B------:R-:W-:Y:S01]  /*1eb60*/  MOV R217, R0 ;  /* 0x0000000000d97202 */ /* 0x000fe20000000f00 */
[----:B------:R-:W-:-:S02]  /*1eb70*/  USEL UR36, UR5, URZ, UP1 ;  /* 0x0000003f05247287 */ /* 0x000fc40008800000 */
[----:B------:R-:W-:Y:S01]  /*1eb80*/  LOP3.LUT R16, R218, UR7, RZ, 0x3c, !PT ;  /* 0x00000007da107c12 */ /* 0x000fe2000f8e3cff */
[----:B------:R-:W-:Y:S09]  /*1eb90*/  @P2 BRA `(.L_x_36) ;  /* 0xffffff0000282947 */ /* 0x000ff2000383ffff */
[----:B------:R-:W-:-:S07]  /*1eba0*/  MOV R231, R0 ;  /* 0x0000000000e77202 */ /* 0x000fce0000000f00 */
.L_x_25:
[----:B------:R-:W-:-:S13]  /*1ebb0*/  ISETP.GE.AND P2, PT, R231, 0x1, PT ;  /* 0x00000001e700780c */ /* 0x000fda0003f46270 */
[----:B------:R-:W-:Y:S05]  /*1ebc0*/  @!P2 BRA `(.L_x_37) ;  /* 0x00000108003ca947 */ /* 0x000fea0003800000 */
[----:B------:R-:W-:Y:S01]  /*1ebd0*/  IMAD.MOV.U32 R19, RZ, RZ, R216 ;  /* 0x000000ffff137224 */ /* 0x000fe200078e00d8 */
[----:B------:R-:W-:Y:S01]  /*1ebe0*/  MOV R229, R4 ;  /* 0x0000000400e57202 */ /* 0x000fe20000000f00 */
[----:B------:R-:W-:-:S06]  /*1ebf0*/  ULDC UR4, c[0x0][0x604] ;  /* 0x0001810000047ab9 */ /* 0x000fcc0000000800 */
.L_x_48:
[----:B------:R-:W-:Y:S05]  /*1ec00*/  @!P0 BRA `(.L_x_38) ;  /* 0x0000000000048947 */ /* 0x000fea0003800000 */
[----:B------:R-:W-:Y:S01]  /*1ec10*/  BPT.TRAP 0x1 ;  /* 0x000000040000795c */ /* 0x000fe20000300000 */
.L_x_38:
[----:B------:R-:W-:Y:S01]  /*1ec20*/  ULEA UR5, UR36, UR37, 0x3 ;  /* 0x0000002524057291 */ /* 0x000fe2000f8e183f */
[----:B------:R-:W-:-:S08]  /*1ec30*/  SHF.L.U32 R0, R16, 0x1f, RZ ;  /* 0x0000001f10007819 */ /* 0x000fd000000006ff */
[----:B------:R-:W1:Y:S02]  /*1ec40*/  SYNCS.PHASECHK.TRANS64.TRYWAIT P2, [UR5+0xc4400], R0 ;  /* 0x0c440000ff0075a7 */ /* 0x000e640008040145 */
[----:B-1----:R-:W-:Y:S05]  /*1ec50*/  @!P2 BRA `(.L_x_39) ;  /* 0x0000019000fca947 */ /* 0x002fea0003800000 */
.L_x_155:
        /* <DEDUP_REMOVED lines=269> */
.L_x_40:
[----:B-1----:R-:W2:Y:S01]  /*1fd30*/  LDL R0, [R1+0x2b4] ;  /* 0x0002b40001007983 */ /* 0x002ea20000100800 */
[C---:B------:R-:W-:Y:S01]  /*1fd40*/  VIADD R4, R3.reuse, 0x1 ;  /* 0x0000000103047836 */ /* 0x040fe20000000000 */
[C---:B------:R-:W-:Y:S02]  /*1fd50*/  IADD3 R6, R3.reuse, 0x70, RZ ;  /* 0x0000007003067810 */ /* 0x040fe40007ffe0ff */
[C---:B------:R-:W-:Y:S01]  /*1fd60*/  IADD3 R5, R3.reuse, 0x71, RZ ;  /* 0x0000007103057810 */ /* 0x040fe20007ffe0ff */
[C---:B------:R-:W-:Y:S01]  /*1fd70*/  VIADD R7, R3.reuse, 0x78 ;  /* 0x0000007803077836 */ /* 0x040fe20000000000 */
[----:B------:R-:W-:Y:S01]  /*1fd80*/  IADD3 R15, R3, 0x79, RZ ;  /* 0x00000079030f7810 */ /* 0x000fe20007ffe0ff */
        /* <DEDUP_REMOVED lines=72> */
[----:B-1----:R-:W4:Y:S04]  /*20210*/  LDL.LU R144, [R1] ;  /* 0x0000000001907983 */ /* 0x002f280000300800 */
[----:B---3--:R-:W3:Y:S01]  /*20220*/  LDL.LU R145, [R1+0x4] ;  /* 0x0000040001917983 */ /* 0x008ee20000300800 */
[----:B--2---:R-:W-:-:S03]  /*20230*/  IADD3 R0, R0, UR42, RZ ;  /* 0x0000002a00007c10 */ /* 0x004fc6000fffe0ff */
[----:B----4-:R-:W2:Y:S01]  /*20240*/  LDL.LU R148, [R1+0x10] ;  /* 0x0000100001947983 */ /* 0x010ea20000300800 */
[C---:B------:R-:W-:Y:S02]  /*20250*/  IADD3 R2, R0.reuse, 0x8, RZ ;  /* 0x0000000800027810 */ /* 0x040fe40007ffe0ff */
[-C--:B------:R-:W-:Y:S01]  /*20260*/  ISETP.GE.AND P2, PT, R0, R4.reuse, PT ;  /* 0x000000040000720c */ /* 0x080fe20003f46270 */
[----:B------:R-:W4:Y:S01]  /*20270*/  LDL.LU R149, [R1+0x14] ;  /* 0x0000140001957983 */ /* 0x000f220000300800 */
[----:B------:R-:W-:Y:S02]  /*20280*/  ISETP.GE.AND P6, PT, R2, R4, PT ;  /* 0x000000040200720c */ /* 0x000fe40003fc6270 */
[C---:B------:R-:W-:Y:S01]  /*20290*/  IADD3 R4, R3.reuse, 0x8, RZ ;  /* 0x0000000803047810 */ /* 0x040fe20007ffe0ff */
[----:B------:R-:W4:Y:S03]  /*202a0*/  LDL.LU R235, [R1+0x20] ;  /* 0x0000200001eb7983 */ /* 0x000f260000300800 */
[-C--:B------:R-:W-:Y:S01]  /*202b0*/  ISETP.GE.AND P5, PT, R0, R4.reuse, PT ;  /* 0x000000040000720c */ /* 0x080fe20003fa6270 */
[----:B------:R-:W4:Y:S01]  /*202c0*/  LDL.LU R234, [R1+0x24] ;  /* 0x0000240001ea7983 */ /* 0x000f220000300800 */
[----:B------:R-:W-:Y:S01]  /*202d0*/  ISETP.GE.AND P3, PT, R2, R4, PT ;  /* 0x000000040200720c */ /* 0x000fe20003f66270 */
[----:B------:R-:W-:Y:S01]  /*202e0*/  VIADD R4, R3, 0x9 ;  /* 0x0000000903047836 */ /* 0x000fe20000000000 */
[----:B------:R-:W-:Y:S01]  /*202f0*/  FSEL R153, R153, -INF , P2 ;  /* 0xff80000099997808 */ /* 0x000fe20001000000 */
[----:B------:R-:W4:Y:S03]  /*20300*/  LDL.LU R232, [R1+0x30] ;  /* 0x0000300001e87983 */ /* 0x000f260000300800 */
[-C--:B------:R-:W-:Y:S01]  /*20310*/  ISETP.GE.AND P4, PT, R0, R4.reuse, PT ;  /* 0x000000040000720c */ /* 0x080fe20003f86270 */
[----:B------:R-:W4:Y:S01]  /*20320*/  LDL.LU R26, [R1+0x34] ;  /* 0x00003400011a7983 */ /* 0x000f220000300800 */
[----:B------:R-:W-:-:S02]  /*20330*/  ISETP.GE.AND P2, PT, R2, R4, PT ;  /* 0x000000040200720c */ /* 0x000fc40003f46270 */
[----:B------:R-:W-:Y:S01]  /*20340*/  IADD3 R4, R3, 0x10, RZ ;  /* 0x0000001003047810 */ /* 0x000fe20007ffe0ff */
[----:B------:R-:W4:Y:S01]  /*20350*/  LDL.LU R27, [R1+0x40] ;  /* 0x00004000011b7983 */ /* 0x000f220000300800 */
[----:B------:R-:W-:Y:S02]  /*20360*/  FSEL R228, R155, -INF , P6 ;  /* 0xff8000009be47808 */ /* 0x000fe40003000000 */
[----:B------:R-:W-:Y:S01]  /*20370*/  FSEL R156, R156, -INF , P5 ;  /* 0xff8000009c9c7808 */ /* 0x000fe20002800000 */
[----:B------:R-:W4:Y:S01]  /*20380*/  LDL.LU R30, [R1+0x44] ;  /* 0x00004400011e7983 */ /* 0x000f220000300800 */
[-C--:B------:R-:W-:Y:S02]  /*20390*/  ISETP.GE.AND P6, PT, R0, R4.reuse, PT ;  /* 0x000000040000720c */ /* 0x080fe40003fc6270 */
[----:B------:R-:W-:Y:S01]  /*203a0*/  ISETP.GE.AND P5, PT, R2, R4, PT ;  /* 0x000000040200720c */ /* 0x000fe20003fa6270 */
[----:B------:R-:W4:Y:S01]  /*203b0*/  LDL.LU R31, [R1+0x50] ;  /* 0x00005000011f7983 */ /* 0x000f220000300800 */
[----:B------:R-:W-:-:S02]  /*203c0*/  IADD3 R4, R3, 0x11, RZ ;  /* 0x0000001103047810 */ /* 0x000fc40007ffe0ff */
[----:B------:R-:W-:Y:S01]  /*203d0*/  FSEL R227, R158, -INF , P3 ;  /* 0xff8000009ee37808 */ /* 0x000fe20001800000 */
[----:B------:R-:W4:Y:S01]  /*203e0*/  LDL.LU R34, [R1+0x54] ;  /* 0x0000540001227983 */ /* 0x000f220000300800 */
[----:B------:R-:W-:Y:S02]  /*203f0*/  FSEL R157, R157, -INF , P4 ;  /* 0xff8000009d9d7808 */ /* 0x000fe40002000000 */
[-C--:B------:R-:W-:Y:S01]  /*20400*/  ISETP.GE.AND P3, PT, R0, R4.reuse, PT ;  /* 0x000000040000720c */ /* 0x080fe20003f66270 */
[----:B------:R-:W4:Y:S01]  /*20410*/  LDL.LU R35, [R1+0x60] ;  /* 0x0000600001237983 */ /* 0x000f220000300800 */
[----:B------:R-:W-:Y:S01]  /*20420*/  ISETP.GE.AND P4, PT, R2, R4, PT ;  /* 0x000000040200720c */ /* 0x000fe20003f86270 */
[----:B------:R-:W-:Y:S01]  /*20430*/  VIADD R4, R3, 0x18 ;  /* 0x0000001803047836 */ /* 0x000fe20000000000 */
[----:B------:R-:W-:Y:S01]  /*20440*/  FSEL R226, R159, -INF , P2 ;  /* 0xff8000009fe27808 */ /* 0x000fe20001000000 */
[----:B------:R-:W4:Y:S01]  /*20450*/  LDL.LU R38, [R1+0x64] ;  /* 0x0000640001267983 */ /* 0x000f220000300800 */
[----:B------:R-:W-:-:S02]  /*20460*/  FSEL R160, R160, -INF , P6 ;  /* 0xff800000a0a07808 */ /* 0x000fc40003000000 */
[-C--:B------:R-:W-:Y:S01]  /*20470*/  ISETP.GE.AND P2, PT, R0, R4.reuse, PT ;  /* 0x000000040000720c */ /* 0x080fe20003f46270 */
[----:B------:R-:W4:Y:S01]  /*20480*/  LDL.LU R39, [R1+0x70] ;  /* 0x0000700001277983 */ /* 0x000f220000300800 */
[----:B------:R-:W-:Y:S02]  /*20490*/  ISETP.GE.AND P6, PT, R2, R4, PT ;  /* 0x000000040200720c */ /* 0x000fe40003fc6270 */
[----:B------:R-:W-:Y:S01]  /*204a0*/  IADD3 R4, R3, 0x19, RZ ;  /* 0x0000001903047810 */ /* 0x000fe20007ffe0ff */
[----:B------:R-:W4:Y:S01]  /*204b0*/  LDL.LU R42, [R1+0x74] ;  /* 0x00007400012a7983 */ /* 0x000f220000300800 */
[----:B------:R-:W-:Y:S02]  /*204c0*/  FSEL R155, R162, -INF , P5 ;  /* 0xff800000a29b7808 */ /* 0x000fe40002800000 */
[----:B------:R-:W-:Y:S01]  /*204d0*/  FSEL R161, R161, -INF , P3 ;  /* 0xff800000a1a17808 */ /* 0x000fe20001800000 */
[----:B------:R-:W4:Y:S01]  /*204e0*/  LDL.LU R43, [R1+0x80] ;  /* 0x00008000012b7983 */ /* 0x000f220000300800 */
[----:B------:R-:W-:-:S02]  /*204f0*/  ISETP.GE.AND P5, PT, R0, R4, PT ;  /* 0x000000040000720c */ /* 0x000fc40003fa6270 */
[----:B------:R-:W-:Y:S01]  /*20500*/  ISETP.GE.AND P3, PT, R2, R4, PT ;  /* 0x000000040200720c */ /* 0x000fe20003f66270 */
[----:B------:R-:W4:Y:S01]  /*20510*/  LDL.LU R46, [R1+0x84] ;  /* 0x00008400012e7983 */ /* 0x000f220000300800 */
[----:B------:R-:W-:Y:S02]  /*20520*/  IADD3 R4, R3, 0x20, RZ ;  /* 0x0000002003047810 */ /* 0x000fe40007ffe0ff */
        /* <DEDUP_REMOVED lines=140> */
[----:B------:R-:W4:Y:S03]  /*20df0*/  LDL.LU R135, [R1+0x28] ;  /* 0x0000280001877983 */ /* 0x000f260000300800 */
[C---:B------:R-:W-:Y:S01]  /*20e00*/  ISETP.GE.AND P3, PT, R0.reuse, R4, PT ;  /* 0x000000040000720c */ /* 0x040fe20003f66270 */
[----:B------:R-:W4:Y:S03]  /*20e10*/  LDL.LU R138, [R1+0x2c] ;  /* 0x00002c00018a7983 */ /* 0x000f260000300800 */
[----:B------:R-:W-:Y:S01]  /*20e20*/  FSEL R10, R205, -INF , P3 ;  /* 0xff800000cd0a7808 */ /* 0x000fe20001800000 */
[----:B------:R-:W4:Y:S01]  /*20e30*/  LDL.LU R139, [R1+0x38] ;  /* 0x00003800018b7983 */ /* 0x000f220000300800 */
[----:B------:R-:W-:-:S02]  /*20e40*/  ISETP.GE.AND P3, PT, R0, R6, PT ;  /* 0x000000060000720c */ /* 0x000fc40003f66270 */
[----:B------:R-:W-:Y:S01]  /*20e50*/  FSEL R11, R204, -INF , P2 ;  /* 0xff800000cc0b7808 */ /* 0x000fe20001000000 */
[----:B------:R-:W4:Y:S01]  /*20e60*/  LDL.LU R142, [R1+0x3c] ;  /* 0x00003c00018e7983 */ /* 0x000f220000300800 */
[----:B------:R-:W-:Y:S02]  /*20e70*/  FSEL R13, R208, -INF , P3 ;  /* 0xff800000d00d7808 */ /* 0x000fe40001800000 */
[C---:B------:R-:W-:Y:S01]  /*20e80*/  ISETP.GE.AND P3, PT, R0.reuse, R5, PT ;  /* 0x000000050000720c */ /* 0x040fe20003f66270 */
[----:B------:R-:W4:Y:S03]  /*20e90*/  LDL.LU R143, [R1+0x48] ;  /* 0x00004800018f7983 */ /* 0x000f260000300800 */
[----:B------:R-:W-:Y:S01]  /*20ea0*/  FSEL R14, R209, -INF , P3 ;  /* 0xff800000d10e7808 */ /* 0x000fe20001800000 */
[----:B------:R-:W4:Y:S01]  /*20eb0*/  LDL.LU R146, [R1+0x4c] ;  /* 0x00004c0001927983 */ /* 0x000f220000300800 */
[----:B------:R-:W-:-:S02]  /*20ec0*/  ISETP.GE.AND P3, PT, R0, R7, PT ;  /* 0x000000070000720c */ /* 0x000fc40003f66270 */
[----:B------:R-:W-:Y:S01]  /*20ed0*/  ISETP.GE.AND P2, PT, R2, R4, PT ;  /* 0x000000040200720c */ /* 0x000fe20003f46270 */
[----:B------:R-:W4:Y:S01]  /*20ee0*/  LDL.LU R147, [R1+0x58] ;  /* 0x0000580001937983 */ /* 0x000f220000300800 */
[----:B------:R-:W-:Y:S02]  /*20ef0*/  FSEL R212, R212, -INF , P3 ;  /* 0xff800000d4d47808 */ /* 0x000fe40001800000 */
[----:B------:R-:W-:Y:S01]  /*20f00*/  ISETP.GE.AND P3, PT, R0, R3, PT ;  /* 0x000000030000720c */ /* 0x000fe20003f66270 */
[----:B------:R-:W4:Y:S03]  /*20f10*/  LDL.LU R150, [R1+0x5c] ;  /* 0x00005c0001967983 */ /* 0x000f260000300800 */
[----:B------:R-:W-:Y:S01]  /*20f20*/  FSEL R4, R152, -INF , P3 ;  /* 0xff80000098047808 */ /* 0x000fe20001800000 */
[----:B------:R-:W4:Y:S03]  /*20f30*/  LDL.LU R151, [R1+0x68] ;  /* 0x0000680001977983 */ /* 0x000f260000300800 */
[----:B------:R-:W-:Y:S01]  /*20f40*/  FMNMX R216, R4, R19, !PT ;  /* 0x0000001304d87209 */ /* 0x000fe20007800000 */
[----:B------:R-:W4:Y:S03]  /*20f50*/  LDL.LU R231, [R1+0x6c] ;  /* 0x00006c0001e77983 */ /* 0x000f260000300800 */
[----:B------:R-:W-:-:S04]  /*20f60*/  FMNMX R216, R153, R216, !PT ;  /* 0x000000d899d87209 */ /* 0x000fc80007800000 */
        /* <DEDUP_REMOVED lines=26> */
[----:B------:R-:W-:Y:S02]  /*21110*/  FMNMX R216, R13, R216, !PT ;  /* 0x000000d80dd87209 */ /* 0x000fe40007800000 */
[----:B------:R-:W-:Y:S02]  /*21120*/  ISETP.GE.AND P3, PT, R0, R15, PT ;  /* 0x0000000f0000720c */ /* 0x000fe40003f66270 */
[----:B------:R-:W-:Y:S02]  /*21130*/  FMNMX R216, R14, R216, !PT ;  /* 0x000000d80ed87209 */ /* 0x000fe40007800000 */
[----:B------:R-:W-:Y:S02]  /*21140*/  FSEL R213, R213, -INF , P3 ;  /* 0xff800000d5d57808 */ /* 0x000fe40001800000 */
[----:B------:R-:W-:-:S04]  /*21150*/  FMNMX R216, R212, R216, !PT ;  /* 0x000000d8d4d87209 */ /* 0x000fc80007800000 */
[----:B------:R-:W-:-:S05]  /*21160*/  FMNMX R216, R213, R216, !PT ;  /* 0x000000d8d5d87209 */ /* 0x000fca0007800000 */
[----:B------:R-:W1:Y:S02]  /*21170*/  SHFL.BFLY PT, R0, R216, 0x1, 0x1f ;  /* 0x0c201f00d8007f89 */ /* 0x000e6400000e0000 */
[----:B-1----:R-:W-:-:S05]  /*21180*/  FMNMX R216, R216, R0, !PT ;  /* 0x00000000d8d87209 */ /* 0x002fca0007800000 */
[----:B------:R-:W1:Y:S01]  /*21190*/  SHFL.BFLY PT, R0, R216, 0x2, 0x1f ;  /* 0x0c401f00d8007f89 */ /* 0x000e6200000e0000 */
[----:B------:R-:W-:Y:S02]  /*211a0*/  FSEL R171, R203, -INF , P4 ;  /* 0xff800000cbab7808 */ /* 0x000fe40002000000 */
[----:B------:R-:W-:Y:S02]  /*211b0*/  FSEL R175, R202, -INF , P5 ;  /* 0xff800000caaf7808 */ /* 0x000fe40002800000 */
[----:B------:R-:W-:Y:S02]  /*211c0*/  ISETP.GE.AND P5, PT, R2, R5, PT ;  /* 0x000000050200720c */ /* 0x000fe40003fa6270 */
[----:B-1----:R-:W-:-:S04]  /*211d0*/  FMNMX R216, R216, R0, !PT ;  /* 0x00000000d8d87209 */ /* 0x002fc80007800000 */
[----:B------:R-:W-:-:S04]  /*211e0*/  FSETP.NEU.AND P4, PT, R216, -INF , PT ;  /* 0xff800000d800780b */ /* 0x000fc80003f8d000 */
[----:B------:R-:W-:Y:S02]  /*211f0*/  FSEL R5, R216, RZ, P4 ;  /* 0x000000ffd8057208 */ /* 0x000fe40002000000 */
[----:B------:R-:W-:-:S03]  /*21200*/  ISETP.GE.AND P4, PT, R2, R7, PT ;  /* 0x000000070200720c */ /* 0x000fc60003f86270 */
[----:B------:R-:W-:Y:S01]  /*21210*/  FMUL R0, R5, UR4 ;  /* 0x0000000405007c20 */ /* 0x000fe20008400000 */
[----:B------:R-:W-:Y:S02]  /*21220*/  FSEL R7, R206, -INF , P6 ;  /* 0xff800000ce077808 */ /* 0x000fe40003000000 */
[----:B------:R-:W-:Y:S01]  /*21230*/  ISETP.GE.AND P6, PT, R2, R3, PT ;  /* 0x000000030200720c */ /* 0x000fe20003fc6270 */
[----:B------:R-:W-:-:S03]  /*21240*/  FFMA R4, R4, UR4, -R0 ;  /* 0x0000000404047c23 */ /* 0x000fc60008000800 */
[----:B------:R-:W-:Y:S02]  /*21250*/  FSEL R154, R154, -INF , P6 ;  /* 0xff8000009a9a7808 */ /* 0x000fe40003000000 */
[----:B------:R-:W-:-:S13]  /*21260*/  FSETP.GEU.AND P6, PT, R4, -126, PT ;  /* 0xc2fc00000400780b */ /* 0x000fda0003fce000 */
[----:B------:R-:W-:-:S04]  /*21270*/  @!P6 FMUL R4, R4, 0.5 ;  /* 0x3f0000000404e820 */ /* 0x000fc80000400000 */
[----:B------:R1:W3:Y:S02]  /*21280*/  MUFU.EX2 R209, R4 ;  /* 0x0000000400d17308 */ /* 0x0002e40000000800 */
[----:B-1----:R-:W-:Y:S01]  /*21290*/  FFMA R4, R153, UR4, -R0 ;  /* 0x0000000499047c23 */ /* 0x002fe20008000800 */
[----:B---3--:R-:W-:-:S04]  /*212a0*/  @!P6 FMUL R209, R209, R209 ;  /* 0x000000d1d1d1e220 */ /* 0x008fc80000400000 */
        /* <DEDUP_REMOVED lines=147> */
[----:B------:R-:W1:Y:S01]  /*21be0*/  MUFU.EX2 R189, R4 ;  /* 0x0000000400bd7308 */ /* 0x000e620000000800 */
[----:B------:R-:W-:Y:S01]  /*21bf0*/  FFMA R0, R213, UR4, -R0 ;  /* 0x00000004d5007c23 */ /* 0x000fe20008000800 */
[----:B-1----:R-:W-:-:S04]  /*21c00*/  @!P6 FMUL R189, R189, R189 ;  /* 0x000000bdbdbde220 */ /* 0x002fc80000400000 */
[----:B------:R-:W-:-:S13]  /*21c10*/  FSETP.GEU.AND P6, PT, R0, -126, PT ;  /* 0xc2fc00000000780b */ /* 0x000fda0003fce000 */
[----:B------:R-:W-:-:S04]  /*21c20*/  @!P6 FMUL R0, R0, 0.5 ;  /* 0x3f0000000000e820 */ /* 0x000fc80000400000 */
[----:B------:R1:W3:Y:S01]  /*21c30*/  MUFU.EX2 R188, R0 ;  /* 0x0000000000bc7308 */ /* 0x0002e20000000800 */
[----:B------:R-:W-:Y:S01]  /*21c40*/  ISETP.GE.AND P3, PT, R2, R6, PT ;  /* 0x000000060200720c */ /* 0x000fe20003f66270 */
[----:B-1----:R-:W-:Y:S01]  /*21c50*/  FADD R0, R204, R195 ;  /* 0x000000c3cc007221 */ /* 0x002fe20000000000 */
[----:B---3--:R-:W-:Y:S01]  /*21c60*/  @!P6 FMUL R188, R188, R188 ;  /* 0x000000bcbcbce220 */ /* 0x008fe20000400000 */
[----:B------:R-:W-:Y:S01]  /*21c70*/  ISETP.GE.AND P6, PT, R2, R15, PT ;  /* 0x0000000f0200720c */ /* 0x000fe20003fc6270 */
[----:B------:R-:W-:-:S04]  /*21c80*/  FADD R2, R209, R200 ;  /* 0x000000c8d1027221 */ /* 0x000fc80000000000 */
[----:B------:R-:W-:Y:S01]  /*21c90*/  FADD R4, R2, R0 ;  /* 0x0000000002047221 */ /* 0x000fe20000000000 */
[----:B------:R-:W-:Y:S01]  /*21ca0*/  FADD R2, R206, R198 ;  /* 0x000000c6ce027221 */ /* 0x000fe20000000000 */
[----:B------:R-:W-:-:S04]  /*21cb0*/  FADD R0, R202, R191 ;  /* 0x000000bfca007221 */ /* 0x000fc80000000000 */
[----:B------:R-:W-:Y:S01]  /*21cc0*/  FADD R0, R2, R0 ;  /* 0x0000000002007221 */ /* 0x000fe20000000000 */
[----:B------:R-:W-:-:S03]  /*21cd0*/  FADD R2, R180, R164 ;  /* 0x000000a4b4027221 */ /* 0x000fc60000000000 */
[----:B------:R-:W-:Y:S01]  /*21ce0*/  FADD R230, R4, R0 ;  /* 0x0000000004e67221 */ /* 0x000fe20000000000 */
[----:B------:R-:W-:-:S04]  /*21cf0*/  FADD R0, R172, R194 ;  /* 0x000000c2ac007221 */ /* 0x000fc80000000000 */
[----:B------:R-:W-:Y:S01]  /*21d00*/  FADD R4, R2, R0 ;  /* 0x0000000002047221 */ /* 0x000fe20000000000 */
[----:B------:R-:W-:Y:S01]  /*21d10*/  FADD R2, R176, R197 ;  /* 0x000000c5b0027221 */ /* 0x000fe20000000000 */
[----:B------:R-:W-:Y:S01]  /*21d20*/  FADD R0, R168, R190 ;  /* 0x000000bea8007221 */ /* 0x000fe20000000000 */
[----:B------:R-:W-:-:S03]  /*21d30*/  FADD R233, -R5, R19 ;  /* 0x0000001305e97221 */ /* 0x000fc60000000100 */
[----:B------:R-:W-:Y:S01]  /*21d40*/  FADD R0, R2, R0 ;  /* 0x0000000002007221 */ /* 0x000fe20000000000 */
[----:B------:R-:W-:-:S03]  /*21d50*/  FADD R2, R208, R199 ;  /* 0x000000c7d0027221 */ /* 0x000fc60000000000 */
[----:B------:R-:W-:Y:S01]  /*21d60*/  FADD R5, R4, R0 ;  /* 0x0000000004057221 */ /* 0x000fe20000000000 */
        /* <DEDUP_REMOVED lines=10> */
[----:B------:R-:W-:-:S04]  /*21e10*/  FADD R0, R170, R188 ;  /* 0x000000bcaa007221 */ /* 0x000fc80000000000 */
[----:B------:R-:W-:-:S04]  /*21e20*/  FADD R0, R2, R0 ;  /* 0x0000000002007221 */ /* 0x000fc80000000000 */
[----:B------:R-:W-:-:S04]  /*21e30*/  FADD R0, R4, R0 ;  /* 0x0000000004007221 */ /* 0x000fc80000000000 */
[----:B------:R-:W-:Y:S01]  /*21e40*/  FADD R213, R5, R0 ;  /* 0x0000000005d57221 */ /* 0x000fe20000000000 */
        /* <DEDUP_REMOVED lines=26> */
[----:B------:R-:W-:Y:S02]  /*21ff0*/  FSEL R160, R207, -INF , P2 ;  /* 0xff800000cfa07808 */ /* 0x000fe40001000000 */
[----:B------:R-:W-:Y:S02]  /*22000*/  FMNMX R4, R7, R0, !PT ;  /* 0x0000000007047209 */ /* 0x000fe40007800000 */
[----:B------:R-:W-:Y:S02]  /*22010*/  FSEL R6, R210, -INF , P3 ;  /* 0xff800000d2067808 */ /* 0x000fe40001800000 */
[----:B------:R-:W-:Y:S01]  /*22020*/  FMNMX R4, R160, R4, !PT ;  /* 0x00000004a0047209 */ /* 0x000fe20007800000 */
[----:B------:R-:W3:Y:S01]  /*22030*/  LDL.LU R210, [R1+0x1fc] ;  /* 0x0001fc0001d27983 */ /* 0x000ee20000300800 */
[----:B------:R-:W-:-:S02]  /*22040*/  FSEL R5, R211, -INF , P5 ;  /* 0xff800000d3057808 */ /* 0x000fc40002800000 */
[----:B------:R-:W-:Y:S01]  /*22050*/  FMNMX R4, R6, R4, !PT ;  /* 0x0000000406047209 */ /* 0x000fe20007800000 */
[----:B------:R-:W3:Y:S01]  /*22060*/  LDL.LU R211, [R1+0x1f8] ;  /* 0x0001f80001d37983 */ /* 0x000ee20000300800 */
[----:B------:R-:W-:Y:S02]  /*22070*/  FSEL R2, R214, -INF , P4 ;  /* 0xff800000d6027808 */ /* 0x000fe40002000000 */
[----:B------:R-:W-:Y:S01]  /*22080*/  FMNMX R4, R5, R4, !PT ;  /* 0x0000000405047209 */ /* 0x000fe20007800000 */
[----:B------:R-:W3:Y:S01]  /*22090*/  LDL.LU R214, [R1+0x1ec] ;  /* 0x0001ec0001d67983 */ /* 0x000ee20000300800 */
[----:B------:R-:W-:Y:S02]  /*220a0*/  FSEL R215, R215, -INF , P6 ;  /* 0xff800000d7d77808 */ /* 0x000fe40003000000 */
[----:B------:R-:W-:-:S04]  /*220b0*/  FMNMX R4, R2, R4, !PT ;  /* 0x0000000402047209 */ /* 0x000fc80007800000 */
[----:B------:R-:W-:-:S05]  /*220c0*/  FMNMX R4, R215, R4, !PT ;  /* 0x00000004d7047209 */ /* 0x000fca0007800000 */
[----:B------:R-:W1:Y:S02]  /*220d0*/  SHFL.BFLY PT, R0, R4, 0x1, 0x1f ;  /* 0x0c201f0004007f89 */ /* 0x000e6400000e0000 */
[----:B-1----:R-:W-:-:S05]  /*220e0*/  FMNMX R4, R4, R0, !PT ;  /* 0x0000000004047209 */ /* 0x002fca0007800000 */
[----:B------:R-:W1:Y:S02]  /*220f0*/  SHFL.BFLY PT, R0, R4, 0x2, 0x1f ;  /* 0x0c401f0004007f89 */ /* 0x000e6400000e0000 */
[----:B-1----:R-:W-:-:S04]  /*22100*/  FMNMX R4, R4, R0, !PT ;  /* 0x0000000004047209 */ /* 0x002fc80007800000 */
[----:B------:R-:W-:-:S04]  /*22110*/  FSETP.NEU.AND P2, PT, R4, -INF , PT ;  /* 0xff8000000400780b */ /* 0x000fc80003f4d000 */
[----:B------:R-:W-:-:S05]  /*22120*/  FSEL R161, R4, RZ, P2 ;  /* 0x000000ff04a17208 */ /* 0x000fca0001000000 */
[----:B------:R-:W-:-:S04]  /*22130*/  FMUL R0, R161, UR4 ;  /* 0x00000004a1007c20 */ /* 0x000fc80008400000 */
[----:B------:R-:W-:-:S05]  /*22140*/  FFMA R159, R154, UR4, -R0 ;  /* 0x000000049a9f7c23 */ /* 0x000fca0008000800 */
[----:B------:R-:W-:Y:S01]  /*22150*/  FSETP.GEU.AND P4, PT, R159, -126, PT ;  /* 0xc2fc00009f00780b */ /* 0x000fe20003f8e000 */
[----:B------:R-:W-:-:S12]  /*22160*/  FFMA R13, R187, UR4, -R0 ;  /* 0x00000004bb0d7c23 */ /* 0x000fd80008000800 */
[----:B------:R-:W-:-:S04]  /*22170*/  @!P4 FMUL R159, R159, 0.5 ;  /* 0x3f0000009f9fc820 */ /* 0x000fc80000400000 */
[----:B------:R-:W1:Y:S01]  /*22180*/  MUFU.EX2 R187, R159 ;  /* 0x0000009f00bb7308 */ /* 0x000e620000000800 */
[----:B------:R-:W-:Y:S01]  /*22190*/  FFMA R154, R225, UR4, -R0 ;  /* 0x00000004e19a7c23 */ /* 0x000fe20008000800 */
[----:B-1----:R-:W-:-:S04]  /*221a0*/  @!P4 FMUL R187, R187, R187 ;  /* 0x000000bbbbbbc220 */ /* 0x002fc80000400000 */
[----:B------:R-:W-:-:S13]  /*221b0*/  FSETP.GEU.AND P4, PT, R154, -126, PT ;  /* 0xc2fc00009a00780b */ /* 0x000fda0003f8e000 */
[----:B------:R-:W-:-:S04]  /*221c0*/  @!P4 FMUL R154, R154, 0.5 ;  /* 0x3f0000009a9ac820 */ /* 0x000fc80000400000 */
[----:B------:R-:W1:Y:S01]  /*221d0*/  MUFU.EX2 R177, R154 ;  /* 0x0000009a00b17308 */ /* 0x000e620000000800 */
[----:B------:R-:W-:Y:S01]  /*221e0*/  FFMA R21, R21, UR4, -R0 ;  /* 0x0000000415157c23 */ /* 0x000fe20008000800 */
[----:B-1----:R-:W-:-:S04]  /*221f0*/  @!P4 FMUL R177, R177, R177 ;  /* 0x000000b1b1b1c220 */ /* 0x002fc80000400000 */
[----:B------:R-:W-:-:S13]  /*22200*/  FSETP.GEU.AND P4, PT, R21, -126, PT ;  /* 0xc2fc00001500780b */ /* 0x000fda0003f8e000 */
[----:B------:R-:W-:-:S06]  /*22210*/  @!P4 FMUL R21, R21, 0.5 ;  /* 0x3f0000001515c820 */ /* 0x000fcc0000400000 */
[----:B------:R-:W1:Y:S01]  /*22220*/  MUFU.EX2 R21, R21 ;  /* 0x0000001500157308 */ /* 0x000e620000000800 */
[--C-:B------:R-:W-:Y:S01]  /*22230*/  FFMA R15, R218, UR4, -R0.reuse ;  /* 0x00000004da0f7c23 */ /* 0x100fe20008000800 */
        /* <DEDUP_REMOVED lines=20> */
[----:B------:R-:W-:Y:S01]  /*22380*/  FFMA R160, R160, UR4, -R0 ;  /* 0x00000004a0a07c23 */ /* 0x000fe20008000800 */
[----:B------:R-:W3:Y:S04]  /*22390*/  LDL.LU R228, [R1+0x1e8] ;  /* 0x0001e80001e47983 */ /* 0x000ee80000300800 */
[----:B------:R-:W1:Y:S01]  /*223a0*/  MUFU.EX2 R15, R15 ;  /* 0x0000000f000f7308 */ /* 0x000e620000000800 */
[----:B------:R-:W-:Y:S01]  /*223b0*/  @!P2 FMUL R158, R158, 0.5 ;  /* 0x3f0000009e9ea820 */ /* 0x000fe20000400000 */
[----:B------:R-:W-:Y:S01]  /*223c0*/  FSETP.GEU.AND P6, PT, R156, -126, PT ;  /* 0xc2fc00009c00780b */ /* 0x000fe20003fce000 */
[----:B------:R-:W3:Y:S01]  /*223d0*/  LDL.LU R227, [R1+0x1dc] ;  /* 0x0001dc0001e37983 */ /* 0x000ee20000300800 */
[----:B------:R-:W-:-:S02]  /*223e0*/  FSETP.GEU.AND P3, PT, R157, -126, PT ;  /* 0xc2fc00009d00780b */ /* 0x000fc40003f6e000 */
[----:B------:R-:W-:Y:S01]  /*223f0*/  FSETP.GEU.AND P5, PT, R155, -126, PT ;  /* 0xc2fc00009b00780b */ /* 0x000fe20003fae000 */
[----:B------:R-:W3:Y:S01]  /*22400*/  LDL.LU R226, [R1+0x1d8] ;  /* 0x0001d80001e27983 */ /* 0x000ee20000300800 */
[----:B------:R-:W2:Y:S01]  /*22410*/  MUFU.EX2 R181, R158 ;  /* 0x0000009e00b57308 */ /* 0x000ea20000000800 */
[----:B------:R-:W-:Y:S02]  /*22420*/  FFMA R17, R220, UR4, -R0 ;  /* 0x00000004dc117c23 */ /* 0x000fe40008000800 */
[----:B------:R-:W3:Y:S01]  /*22430*/  LDL.LU R225, [R1+0x1cc] ;  /* 0x0001cc0001e17983 */ /* 0x000ee20000300800 */
[----:B-1----:R-:W-:Y:S01]  /*22440*/  @!P4 FMUL R15, R15, R15 ;  /* 0x0000000f0f0fc220 */ /* 0x002fe20000400000 */
[----:B------:R-:W-:Y:S02]  /*22450*/  FSETP.GEU.AND P4, PT, R9, -126, PT ;  /* 0xc2fc00000900780b */ /* 0x000fe40003f8e000 */
[----:B------:R-:W-:Y:S02]  /*22460*/  @!P6 FMUL R156, R156, 0.5 ;  /* 0x3f0000009c9ce820 */ /* 0x000fe40000400000 */
[----:B------:R-:W-:-:S02]  /*22470*/  @!P3 FMUL R157, R157, 0.5 ;  /* 0x3f0000009d9db820 */ /* 0x000fc40000400000 */
[----:B------:R-:W-:Y:S01]  /*22480*/  @!P5 FMUL R155, R155, 0.5 ;  /* 0x3f0000009b9bd820 */ /* 0x000fe20000400000 */
[----:B------:R-:W3:Y:S01]  /*22490*/  LDL.LU R224, [R1+0x1c8] ;  /* 0x0001c80001e07983 */ /* 0x000ee20000300800 */
[----:B--2---:R-:W-:Y:S01]  /*224a0*/  @!P2 FMUL R181, R181, R181 ;  /* 0x000000b5b5b5a220 */ /* 0x004fe20000400000 */
[----:B------:R-:W-:Y:S01]  /*224b0*/  FSETP.GEU.AND P2, PT, R153, -126, PT ;  /* 0xc2fc00009900780b */ /* 0x000fe20003f4e000 */
[----:B------:R-:W1:Y:S01]  /*224c0*/  MUFU.EX2 R183, R156 ;  /* 0x0000009c00b77308 */ /* 0x000e620000000800 */
[----:B------:R-:W2:Y:S02]  /*224d0*/  LDL.LU R223, [R1+0x1bc] ;  /* 0x0001bc0001df7983 */ /* 0x000ea40000300800 */
[----:B------:R-:W-:Y:S02]  /*224e0*/  @!P4 FMUL R9, R9, 0.5 ;  /* 0x3f0000000909c820 */ /* 0x000fe40000400000 */
[----:B------:R-:W3:Y:S03]  /*224f0*/  LDL.LU R222, [R1+0x1b8] ;  /* 0x0001b80001de7983 */ /* 0x000ee60000300800 */
[----:B------:R-:W4:Y:S01]  /*22500*/  MUFU.EX2 R186, R157 ;  /* 0x0000009d00ba7308 */ /* 0x000f220000000800 */
[--C-:B------:R-:W-:Y:S01]  /*22510*/  FFMA R14, R217, UR4, -R0.reuse ;  /* 0x00000004d90e7c23 */ /* 0x100fe20008000800 */
[----:B------:R-:W2:Y:S02]  /*22520*/  LDL.LU R221, [R1+0x1ac] ;  /* 0x0001ac0001dd7983 */ /* 0x000ea40000300800 */
[----:B------:R-:W-:Y:S01]  /*22530*/  @!P2 FMUL R153, R153, 0.5 ;  /* 0x3f0000009999a820 */ /* 0x000fe20000400000 */
[----:B------:R-:W-:Y:S01]  /*22540*/  FFMA R16, R219, UR4, -R0 ;  /* 0x00000004db107c23 */ /* 0x000fe20008000800 */
[----:B------:R-:W3:Y:S02]  /*22550*/  LDL.LU R220, [R1+0x1a8] ;  /* 0x0001a80001dc7983 */ /* 0x000ee40000300800 */
[----:B------:R-:W4:Y:S01]  /*22560*/  MUFU.EX2 R9, R9 ;  /* 0x0000000900097308 */ /* 0x000f220000000800 */
[----:B-1----:R-:W-:-:S07]  /*22570*/  @!P6 FMUL R183, R183, R183 ;  /* 0x000000b7b7b7e220 */ /* 0x002fce0000400000 */
[----:B------:R-:W1:Y:S01]  /*22580*/  MUFU.EX2 R185, R155 ;  /* 0x0000009b00b97308 */ /* 0x000e620000000800 */
[----:B------:R-:W-:Y:S01]  /*22590*/  FSETP.GEU.AND P6, PT, R23, -126, PT ;  /* 0xc2fc00001700780b */ /* 0x000fe20003fce000 */
[----:B----4-:R-:W-:-:S06]  /*225a0*/  @!P3 FMUL R186, R186, R186 ;  /* 0x000000bababab220 */ /* 0x010fcc0000400000 */
[----:B------:R-:W4:Y:S01]  /*225b0*/  MUFU.EX2 R184, R153 ;  /* 0x0000009900b87308 */ /* 0x000f220000000800 */
[----:B------:R-:W-:Y:S01]  /*225c0*/  FSETP.GEU.AND P3, PT, R152, -126, PT ;  /* 0xc2fc00009800780b */ /* 0x000fe20003f6e000 */
[----:B------:R-:W-:Y:S01]  /*225d0*/  @!P4 FMUL R9, R9, R9 ;  /* 0x000000090909c220 */ /* 0x000fe20000400000 */
[----:B------:R-:W-:Y:S01]  /*225e0*/  FSETP.GEU.AND P4, PT, R5, -126, PT ;  /* 0xc2fc00000500780b */ /* 0x000fe20003f8e000 */
[----:B------:R-:W2:Y:S02]  /*225f0*/  LDL.LU R219, [R1+0x19c] ;  /* 0x00019c0001db7983 */ /* 0x000ea40000300800 */
[----:B------:R-:W-:Y:S01]  /*22600*/  @!P6 FMUL R23, R23, 0.5 ;  /* 0x3f0000001717e820 */ /* 0x000fe20000400000 */
[----:B------:R-:W-:Y:S01]  /*22610*/  FFMA R167, R167, UR4, -R0 ;  /* 0x00000004a7a77c23 */ /* 0x000fe20008000800 */
[----:B------:R-:W3:Y:S01]  /*22620*/  LDL.LU R218, [R1+0x198] ;  /* 0x0001980001da7983 */ /* 0x000ee20000300800 */
[----:B-1----:R-:W-:Y:S01]  /*22630*/  @!P5 FMUL R185, R185, R185 ;  /* 0x000000b9b9b9d220 */ /* 0x002fe20000400000 */
[----:B------:R-:W-:-:S02]  /*22640*/  FSETP.GEU.AND P5, PT, R22, -126, PT ;  /* 0xc2fc00001600780b */ /* 0x000fc40003fae000 */
[----:B------:R-:W1:Y:S01]  /*22650*/  MUFU.EX2 R23, R23 ;  /* 0x0000001700177308 */ /* 0x000e620000000800 */
[--C-:B------:R-:W-:Y:S01]  /*22660*/  FFMA R163, R163, UR4, -R0.reuse ;  /* 0x00000004a3a37c23 */ /* 0x100fe20008000800 */
[----:B------:R-:W-:Y:S01]  /*22670*/  @!P3 FMUL R152, R152, 0.5 ;  /* 0x3f0000009898b820 */ /* 0x000fe20000400000 */
[--C-:B------:R-:W-:Y:S01]  /*22680*/  FFMA R8, R171, UR4, -R0.reuse ;  /* 0x00000004ab087c23 */ /* 0x100fe20008000800 */
[----:B----4-:R-:W-:Y:S01]  /*22690*/  @!P2 FMUL R184, R184, R184 ;  /* 0x000000b8b8b8a220 */ /* 0x010fe20000400000 */
[----:B------:R-:W-:Y:S01]  /*226a0*/  FSETP.GEU.AND P2, PT, R20, -126, PT ;  /* 0xc2fc00001400780b */ /* 0x000fe20003f4e000 */
[----:B------:R-:W-:Y:S02]  /*226b0*/  @!P4 FMUL R5, R5, 0.5 ;  /* 0x3f0000000505c820 */ /* 0x000fe40000400000 */
[----:B------:R-:W4:Y:S01]  /*226c0*/  MUFU.EX2 R179, R152 ;  /* 0x0000009800b37308 */ /* 0x000f220000000800 */
[--C-:B------:R-:W-:Y:S01]  /*226d0*/  FFMA R7, R7, UR4, -R0.reuse ;  /* 0x0000000407077c23 */ /* 0x100fe20008000800 */
[--C-:B------:R-:W-:Y:S01]  /*226e0*/  FFMA R6, R6, UR4, -R0.reuse ;  /* 0x0000000406067c23 */ /* 0x100fe20008000800 */
[----:B------:R-:W-:Y:S01]  /*226f0*/  @!P5 FMUL R22, R22, 0.5 ;  /* 0x3f0000001616d820 */ /* 0x000fe20000400000 */
[----:B------:R-:W-:Y:S01]  /*22700*/  FFMA R2, R2, UR4, -R0 ;  /* 0x0000000402027c23 */ /* 0x000fe20008000800 */
[----:B------:R-:W2:Y:S03]  /*22710*/  LDL.LU R217, [R1+0x18c] ;  /* 0x00018c0001d97983 */ /* 0x000ea60000300800 */
[----:B------:R-:W4:Y:S02]  /*22720*/  MUFU.EX2 R153, R5 ;  /* 0x0000000500997308 */ /* 0x000f240000000800 */
[----:B------:R-:W-:-:S06]  /*22730*/  @!P2 FMUL R20, R20, 0.5 ;  /* 0x3f0000001414a820 */ /* 0x000fcc0000400000 */
[----:B------:R-:W4:Y:S01]  /*22740*/  MUFU.EX2 R173, R22 ;  /* 0x0000001600ad7308 */ /* 0x000f220000000800 */
[----:B-1----:R-:W-:Y:S01]  /*22750*/  @!P6 FMUL R23, R23, R23 ;  /* 0x000000171717e220 */ /* 0x002fe20000400000 */
[----:B------:R-:W-:-:S06]  /*22760*/  FSETP.GEU.AND P6, PT, R18, -126, PT ;  /* 0xc2fc00001200780b */ /* 0x000fcc0003fce000 */
[----:B------:R-:W1:Y:S01]  /*22770*/  MUFU.EX2 R175, R20 ;  /* 0x0000001400af7308 */ /* 0x000e620000000800 */
[----:B----4-:R-:W-:Y:S01]  /*22780*/  @!P3 FMUL R179, R179, R179 ;  /* 0x000000b3b3b3b220 */ /* 0x010fe20000400000 */
[----:B------:R-:W-:Y:S01]  /*22790*/  FSETP.GEU.AND P3, PT, R19, -126, PT ;  /* 0xc2fc00001300780b */ /* 0x000fe20003f6e000 */
[----:B------:R-:W-:Y:S01]  /*227a0*/  @!P4 FMUL R153, R153, R153 ;  /* 0x000000999999c220 */ /* 0x000fe20000400000 */
[----:B------:R-:W-:Y:S01]  /*227b0*/  FSETP.GEU.AND P4, PT, R160, -126, PT ;  /* 0xc2fc0000a000780b */ /* 0x000fe20003f8e000 */
[----:B------:R-:W-:Y:S01]  /*227c0*/  @!P5 FMUL R173, R173, R173 ;  /* 0x000000adadadd220 */ /* 0x000fe20000400000 */
[----:B------:R-:W-:Y:S01]  /*227d0*/  FSETP.GEU.AND P5, PT, R17, -126, PT ;  /* 0xc2fc00001100780b */ /* 0x000fe20003fae000 */
[----:B------:R-:W-:Y:S01]  /*227e0*/  FFMA R0, R215, UR4, -R0 ;  /* 0x00000004d7007c23 */ /* 0x000fe20008000800 */
[----:B------:R-:W-:Y:S01]  /*227f0*/  @!P6 FMUL R18, R18, 0.5 ;  /* 0x3f0000001212e820 */ /* 0x000fe20000400000 */
[----:B------:R-:W4:Y:S01]  /*22800*/  LDL.LU R215, [R1+0x188] ;  /* 0x0001880001d77983 */ /* 0x000f220000300800 */
[----:B------:R-:W-:Y:S01]  /*22810*/  FADD R207, -R161, R229 ;  /* 0x000000e5a1cf7221 */ /* 0x000fe20000000100 */
[----:B-1----:R-:W-:Y:S01]  /*22820*/  @!P2 FMUL R175, R175, R175 ;  /* 0x000000afafafa220 */ /* 0x002fe20000400000 */
[----:B------:R-:W-:Y:S01]  /*22830*/  FSETP.GEU.AND P2, PT, R14, -126, PT ;  /* 0xc2fc00000e00780b */ /* 0x000fe20003f4e000 */
[----:B------:R-:W3:Y:S02]  /*22840*/  LDL.LU R229, [R1+0x17c] ;  /* 0x00017c0001e57983 */ /* 0x000ee40000300800 */
[----:B------:R-:W-:Y:S01]  /*22850*/  @!P3 FMUL R19, R19, 0.5 ;  /* 0x3f0000001313b820 */ /* 0x000fe20000400000 */
[----:B------:R1:W-:Y:S01]  /*22860*/  MUFU.EX2 R169, R18 ;  /* 0x0000001200a97308 */ /* 0x0003e20000000800 */
[----:B------:R-:W2:Y:S01]  /*22870*/  LDL.LU R158, [R1+0x1f0] ;  /* 0x0001f000019e7983 */ /* 0x000ea20000300800 */
[----:B------:R-:W-:-:S03]  /*22880*/  @!P4 FMUL R160, R160, 0.5 ;  /* 0x3f000000a0a0c820 */ /* 0x000fc60000400000 */
[----:B------:R-:W4:Y:S01]  /*22890*/  LDL.LU R156, [R1+0x1e4] ;  /* 0x0001e400019c7983 */ /* 0x000f220000300800 */
[----:B-1----:R-:W-:-:S03]  /*228a0*/  FADD R18, R230, R212 ;  /* 0x000000d4e6127221 */ /* 0x002fc60000000000 */
[----:B------:R-:W3:Y:S01]  /*228b0*/  LDL.LU R154, [R1+0x1e0] ;  /* 0x0001e000019a7983 */ /* 0x000ee20000300800 */
[----:B------:R-:W1:Y:S03]  /*228c0*/  MUFU.EX2 R19, R19 ;  /* 0x0000001300137308 */ /* 0x000e660000000800 */
[----:B------:R-:W2:Y:S01]  /*228d0*/  LDL.LU R152, [R1+0x1d4] ;  /* 0x0001d40001987983 */ /* 0x000ea20000300800 */
[----:B------:R-:W-:Y:S01]  /*228e0*/  @!P5 FMUL R17, R17, 0.5 ;  /* 0x3f0000001111d820 */ /* 0x000fe20000400000 */
[----:B------:R-:W-:Y:S02]  /*228f0*/  FADD R18, R18, R213 ;  /* 0x000000d512127221 */ /* 0x000fe40000000000 */
[----:B------:R-:W4:Y:S01]  /*22900*/  LDL.LU R22, [R1+0x178] ;  /* 0x0001780001167983 */ /* 0x000f220000300800 */
[----:B------:R1:W-:Y:S03]  /*22910*/  MUFU.EX2 R159, R160 ;  /* 0x000000a0009f7308 */ /* 0x0003e60000000800 */
[----:B------:R-:W4:Y:S04]  /*22920*/  LDL.LU R230, [R1+0x168] ;  /* 0x0001680001e67983 */ /* 0x000f280000300800 */
[----:B------:R-:W4:Y:S01]  /*22930*/  LDL.LU R212, [R1+0x16c] ;  /* 0x00016c0001d47983 */ /* 0x000f220000300800 */
[----:B------:R-:W-:-:S03]  /*22940*/  @!P2 FMUL R14, R14, 0.5 ;  /* 0x3f0000000e0ea820 */ /* 0x000fc60000400000 */
[----:B------:R-:W4:Y:S04]  /*22950*/  LDL.LU R213, [R1+0x15c] ;  /* 0x00015c0001d57983 */ /* 0x000f280000300800 */
[----:B-1----:R-:W3:Y:S01]  /*22960*/  LDL.LU R160, [R1+0x1d0] ;  /* 0x0001d00001a07983 */ /* 0x002ee20000300800 */
[----:B------:R-:W1:Y:S08]  /*22970*/  MUFU.EX2 R17, R17 ;  /* 0x0000001100117308 */ /* 0x000e700000000800 */
[----:B------:R-:W1:Y:S01]  /*22980*/  MUFU.EX2 R165, R14 ;  /* 0x0000000e00a57308 */ /* 0x000e620000000800 */
[----:B------:R-:W-:Y:S01]  /*22990*/  @!P3 FMUL R19, R19, R19 ;  /* 0x000000131313b220 */ /* 0x000fe20000400000 */
[----:B------:R-:W-:Y:S01]  /*229a0*/  FSETP.GEU.AND P3, PT, R13, -126, PT ;  /* 0xc2fc00000d00780b */ /* 0x000fe20003f6e000 */
[----:B------:R-:W-:Y:S01]  /*229b0*/  @!P6 FMUL R169, R169, R169 ;  /* 0x000000a9a9a9e220 */ /* 0x000fe20000400000 */
[----:B------:R-:W-:Y:S01]  /*229c0*/  FSETP.GEU.AND P6, PT, R12, -126, PT ;  /* 0xc2fc00000c00780b */ /* 0x000fe20003fce000 */
[----:B-1----:R-:W-:Y:S01]  /*229d0*/  @!P5 FMUL R17, R17, R17 ;  /* 0x000000111111d220 */ /* 0x002fe20000400000 */
[----:B------:R-:W-:Y:S01]  /*229e0*/  FSETP.GEU.AND P5, PT, R11, -126, PT ;  /* 0xc2fc00000b00780b */ /* 0x000fe20003fae000 */
[----:B------:R-:W-:Y:S01]  /*229f0*/  @!P2 FMUL R165, R165, R165 ;  /* 0x000000a5a5a5a220 */ /* 0x000fe20000400000 */
[----:B------:R-:W-:-:S07]  /*22a00*/  FSETP.GEU.AND P2, PT, R10, -126, PT ;  /* 0xc2fc00000a00780b */ /* 0x000fce0003f4e000 */
[----:B------:R-:W-:Y:S02]  /*22a10*/  @!P3 FMUL R13, R13, 0.5 ;  /* 0x3f0000000d0db820 */ /* 0x000fe40000400000 */
[----:B------:R-:W-:Y:S02]  /*22a20*/  @!P6 FMUL R12, R12, 0.5 ;  /* 0x3f0000000c0ce820 */ /* 0x000fe40000400000 */
[----:B------:R-:W-:Y:S02]  /*22a30*/  @!P5 FMUL R11, R11, 0.5 ;  /* 0x3f0000000b0bd820 */ /* 0x000fe40000400000 */
[----:B------:R-:W1:Y:S01]  /*22a40*/  MUFU.EX2 R13, R13 ;  /* 0x0000000d000d7308 */ /* 0x000e620000000800 */
[----:B------:R-:W-:-:S07]  /*22a50*/  @!P2 FMUL R10, R10, 0.5 ;  /* 0x3f0000000a0aa820 */ /* 0x000fce0000400000 */
[----:B------:R-:W1:Y:S08]  /*22a60*/  MUFU.EX2 R12, R12 ;  /* 0x0000000c000c7308 */ /* 0x000e700000000800 */
[----:B------:R-:W1:Y:S08]  /*22a70*/  MUFU.EX2 R161, R11 ;  /* 0x0000000b00a17308 */ /* 0x000e700000000800 */
[----:B------:R-:W1:Y:S02]  /*22a80*/  MUFU.EX2 R10, R10 ;  /* 0x0000000a000a7308 */ /* 0x000e640000000800 */
[----:B-1----:R-:W-:Y:S01]  /*22a90*/  @!P3 FMUL R13, R13, R13 ;  /* 0x0000000d0d0db220 */ /* 0x002fe20000400000 */
[----:B------:R-:W-:Y:S01]  /*22aa0*/  FSETP.GEU.AND P3, PT, R6, -126, PT ;  /* 0xc2fc00000600780b */ /* 0x000fe20003f6e000 */
[----:B------:R-:W-:Y:S01]  /*22ab0*/  @!P6 FMUL R12, R12, R12 ;  /* 0x0000000c0c0ce220 */ /* 0x000fe20000400000 */
[----:B------:R-:W-:Y:S01]  /*22ac0*/  FSETP.GEU.AND P6, PT, R8, -126, PT ;  /* 0xc2fc00000800780b */ /* 0x000fe20003fce000 */
[----:B------:R-:W-:Y:S01]  /*22ad0*/  @!P5 FMUL R161, R161, R161 ;  /* 0x000000a1a1a1d220 */ /* 0x000fe20000400000 */
[----:B------:R-:W-:Y:S01]  /*22ae0*/  FSETP.GEU.AND P5, PT, R7, -126, PT ;  /* 0xc2fc00000700780b */ /* 0x000fe20003fae000 */
[----:B------:R-:W-:Y:S01]  /*22af0*/  @!P2 FMUL R10, R10, R10 ;  /* 0x0000000a0a0aa220 */ /* 0x000fe20000400000 */
[----:B------:R-:W-:-:S07]  /*22b00*/  FSETP.GEU.AND P2, PT, R2, -126, PT ;  /* 0xc2fc00000200780b */ /* 0x000fce0003f4e000 */
[----:B------:R-:W-:Y:S02]  /*22b10*/  @!P3 FMUL R6, R6, 0.5 ;  /* 0x3f0000000606b820 */ /* 0x000fe40000400000 */
[----:B------:R-:W-:Y:S02]  /*22b20*/  @!P6 FMUL R8, R8, 0.5 ;  /* 0x3f0000000808e820 */ /* 0x000fe40000400000 */
[----:B------:R-:W-:Y:S02]  /*22b30*/  @!P5 FMUL R7, R7, 0.5 ;  /* 0x3f0000000707d820 */ /* 0x000fe40000400000 */
[----:B------:R1:W-:Y:S08]  /*22b40*/  MUFU.EX2 R157, R8 ;  /* 0x00000008009d7308 */ /* 0x0003f00000000800 */
[----:B------:R-:W1:Y:S01]  /*22b50*/  MUFU.EX2 R6, R6 ;  /* 0x0000000600067308 */ /* 0x000e620000000800 */
[----:B------:R-:W-:-:S07]  /*22b60*/  @!P2 FMUL R2, R2, 0.5 ;  /* 0x3f0000000202a820 */ /* 0x000fce0000400000 */
[----:B------:R-:W1:Y:S08]  /*22b70*/  MUFU.EX2 R7, R7 ;  /* 0x0000000700077308 */ /* 0x000e700000000800 */
[----:B------:R-:W1:Y:S01]  /*22b80*/  MUFU.EX2 R5, R2 ;  /* 0x0000000200057308 */ /* 0x000e620000000800 */
[----:B------:R-:W-:Y:S01]  /*22b90*/  FADD R11, R187, R15 ;  /* 0x0000000fbb0b7221 */ /* 0x000fe20000000000 */
[----:B-1----:R-:W-:Y:S01]  /*22ba0*/  FADD R8, R23, R9 ;  /* 0x0000000917087221 */ /* 0x002fe20000000000 */
[----:B------:R-:W-:Y:S01]  /*22bb0*/  @!P3 FMUL R6, R6, R6 ;  /* 0x000000060606b220 */ /* 0x000fe20000400000 */
[----:B------:R-:W-:Y:S01]  /*22bc0*/  @!P6 FMUL R157, R157, R157 ;  /* 0x0000009d9d9de220 */ /* 0x000fe20000400000 */
[----:B------:R-:W-:Y:S01]  /*22bd0*/  FSETP.GEU.AND P6, PT, R167, -126, PT ;  /* 0xc2fc0000a700780b */ /* 0x000fe20003fce000 */
[----:B------:R-:W-:Y:S01]  /*22be0*/  FADD R14, R11, R8 ;  /* 0x000000080b0e7221 */ /* 0x000fe20000000000 */
[----:B------:R-:W-:Y:S01]  /*22bf0*/  FADD R11, R185, R12 ;  /* 0x0000000cb90b7221 */ /* 0x000fe20000000000 */
[----:B------:R-:W-:Y:S01]  /*22c00*/  FADD R8, R19, R6 ;  /* 0x0000000613087221 */ /* 0x000fe20000000000 */
[----:B------:R-:W-:Y:S01]  /*22c10*/  @!P5 FMUL R7, R7, R7 ;  /* 0x000000070707d220 */ /* 0x000fe20000400000 */
[----:B------:R-:W-:-:S02]  /*22c20*/  FSETP.GEU.AND P5, PT, R163, -126, PT ;  /* 0xc2fc0000a300780b */ /* 0x000fc40003fae000 */
[----:B------:R-:W-:Y:S01]  /*22c30*/  FSETP.GEU.AND P3, PT, R16, -126, PT ;  /* 0xc2fc00001000780b */ /* 0x000fe20003f6e000 */
[----:B------:R-:W-:Y:S01]  /*22c40*/  FADD R8, R11, R8 ;  /* 0x000000080b087221 */ /* 0x000fe20000000000 */
[----:B------:R-:W-:Y:S01]  /*22c50*/  @!P2 FMUL R5, R5, R5 ;  /* 0x000000050505a220 */ /* 0x000fe20000400000 */
[----:B------:R-:W-:Y:S02]  /*22c60*/  FSETP.GEU.AND P2, PT, R0, -126, PT ;  /* 0xc2fc00000000780b */ /* 0x000fe40003f4e000 */
[----:B------:R-:W-:Y:S01]  /*22c70*/  FADD R20, R14, R8 ;  /* 0x000000080e147221 */ /* 0x000fe20000000000 */
[----:B------:R-:W-:Y:S01]  /*22c80*/  FADD R8, R181, R165 ;  /* 0x000000a5b5087221 */ /* 0x000fe20000000000 */
[----:B------:R-:W-:Y:S01]  /*22c90*/  FADD R2, R173, R157 ;  /* 0x0000009dad027221 */ /* 0x000fe20000000000 */
[----:B------:R-:W-:-:S03]  /*22ca0*/  @!P6 FMUL R167, R167, 0.5 ;  /* 0x3f000000a7a7e820 */ /* 0x000fc60000400000 */
[----:B------:R-:W-:Y:S01]  /*22cb0*/  @!P5 FMUL R163, R163, 0.5 ;  /* 0x3f000000a3a3d820 */ /* 0x000fe20000400000 */
[----:B------:R-:W-:Y:S01]  /*22cc0*/  FADD R11, R8, R2 ;  /* 0x00000002080b7221 */ /* 0x000fe20000000000 */
[----:B------:R-:W-:Y:S01]  /*22cd0*/  FADD R8, R177, R161 ;  /* 0x000000a1b1087221 */ /* 0x000fe20000000000 */
[----:B------:R-:W-:Y:S01]  /*22ce0*/  FADD R2, R169, R153 ;  /* 0x00000099a9027221 */ /* 0x000fe20000000000 */
[----:B------:R-:W1:Y:S01]  /*22cf0*/  MUFU.EX2 R167, R167 ;  /* 0x000000a700a77308 */ /* 0x000e620000000800 */
[----:B------:R-:W-:Y:S01]  /*22d00*/  @!P3 FMUL R16, R16, 0.5 ;  /* 0x3f0000001010b820 */ /* 0x000fe20000400000 */
[----:B------:R-:W-:Y:S01]  /*22d10*/  @!P2 FMUL R0, R0, 0.5 ;  /* 0x3f0000000000a820 */ /* 0x000fe20000400000 */
[----:B------:R-:W-:Y:S01]  /*22d20*/  FADD R2, R8, R2 ;  /* 0x0000000208027221 */ /* 0x000fe20000000000 */
[----:B------:R-:W-:-:S04]  /*22d30*/  FADD R8, R186, R13 ;  /* 0x0000000dba087221 */ /* 0x000fc80000000000 */
[----:B------:R1:W1:Y:S08]  /*22d40*/  MUFU.EX2 R171, R16 ;  /* 0x0000001000ab7308 */ /* 0x0002700000000800 */
[----:B------:R-:W1:Y:S02]  /*22d50*/  MUFU.EX2 R163, R163 ;  /* 0x000000a300a37308 */ /* 0x000e640000000800 */
[----:B-1----:R-:W-:Y:S01]  /*22d60*/  FADD R16, R11, R2 ;  /* 0x000000020b107221 */ /* 0x002fe20000000000 */
[----:B------:R-:W-:-:S05]  /*22d70*/  FADD R2, R21, R7 ;  /* 0x0000000715027221 */ /* 0x000fca0000000000 */
[----:B------:R1:W1:Y:S01]  /*22d80*/  MUFU.EX2 R155, R0 ;  /* 0x00000000009b7308 */ /* 0x0002620000000800 */
[----:B------:R-:W-:Y:S01]  /*22d90*/  FADD R8, R8, R2 ;  /* 0x0000000208087221 */ /* 0x000fe20000000000 */
[----:B------:R-:W-:Y:S01]  /*22da0*/  FADD R2, R184, R10 ;  /* 0x0000000ab8027221 */ /* 0x000fe20000000000 */
[----:B------:R-:W-:Y:S01]  /*22db0*/  @!P6 FMUL R167, R167, R167 ;  /* 0x000000a7a7a7e220 */ /* 0x000fe20000400000 */
[----:B------:R-:W-:Y:S01]  /*22dc0*/  @!P4 FMUL R159, R159, R159 ;  /* 0x0000009f9f9fc220 */ /* 0x000fe20000400000 */
[----:B-1----:R-:W-:-:S04]  /*22dd0*/  FADD R0, R17, R5 ;  /* 0x0000000511007221 */ /* 0x002fc80000000000 */
[----:B------:R-:W-:Y:S01]  /*22de0*/  FADD R0, R2, R0 ;  /* 0x0000000002007221 */ /* 0x000fe20000000000 */
[----:B------:R-:W-:Y:S01]  /*22df0*/  FADD R2, R183, R167 ;  /* 0x000000a7b7027221 */ /* 0x000fe20000000000 */
[----:B------:R-:W-:Y:S02]  /*22e00*/  @!P3 FMUL R171, R171, R171 ;  /* 0x000000abababb220 */ /* 0x000fe40000400000 */
[----:B------:R-:W-:Y:S01]  /*22e10*/  FADD R14, R8, R0 ;  /* 0x00000000080e7221 */ /* 0x000fe20000000000 */
[----:B------:R-:W-:Y:S01]  /*22e20*/  FADD R0, R175, R159 ;  /* 0x0000009faf007221 */ /* 0x000fe20000000000 */
[----:B------:R-:W-:Y:S01]  /*22e30*/  @!P5 FMUL R163, R163, R163 ;  /* 0x000000a3a3a3d220 */ /* 0x000fe20000400000 */
[----:B------:R-:W-:Y:S02]  /*22e40*/  @!P2 FMUL R155, R155, R155 ;  /* 0x0000009b9b9ba220 */ /* 0x000fe40000400000 */
[----:B------:R-:W-:Y:S01]  /*22e50*/  FADD R11, R2, R0 ;  /* 0x00000000020b7221 */ /* 0x000fe20000000000 */
[----:B------:R-:W-:Y:S01]  /*22e60*/  FADD R2, R179, R163 ;  /* 0x000000a3b3027221 */ /* 0x000fe20000000000 */
[----:B------:R-:W-:-:S04]  /*22e70*/  FADD R0, R171, R155 ;  /* 0x0000009bab007221 */ /* 0x000fc80000000000 */
[----:B------:R-:W-:Y:S01]  /*22e80*/  FADD R8, R2, R0 ;  /* 0x0000000002087221 */ /* 0x000fe20000000000 */
[----:B------:R-:W-:Y:S01]  /*22e90*/  FMUL R2, R233, UR4 ;  /* 0x00000004e9027c20 */ /* 0x000fe20008400000 */
[----:B------:R-:W-:Y:S01]  /*22ea0*/  FMUL R0, R207, UR4 ;  /* 0x00000004cf007c20 */ /* 0x000fe20008400000 */
[----:B------:R-:W4:Y:S03]  /*22eb0*/  LDL.LU R233, [R1+0x158] ;  /* 0x0001580001e97983 */ /* 0x000f260000300800 */
[C---:B------:R-:W-:Y:S01]  /*22ec0*/  FSETP.GEU.AND P2, PT, R2.reuse, -126, PT ;  /* 0xc2fc00000200780b */ /* 0x040fe20003f4e000 */
[----:B------:R-:W-:Y:S01]  /*22ed0*/  FADD R8, R11, R8 ;  /* 0x000000080b087221 */ /* 0x000fe20000000000 */
[----:B------:R-:W4:Y:S11]  /*22ee0*/  LDL.LU R207, [R1+0x14c] ;  /* 0x00014c0001cf7983 */ /* 0x000f360000300800 */
[----:B------:R-:W-:-:S06]  /*22ef0*/  @!P2 FMUL R2, R2, 0.5 ;  /* 0x3f0000000202a820 */ /* 0x000fcc0000400000 */
[----:B------:R-:W1:Y:S01]  /*22f00*/  MUFU.EX2 R2, R2 ;  /* 0x0000000200027308 */ /* 0x000e620000000800 */
[----:B------:R-:W-:Y:S01]  /*22f10*/  FADD R8, R16, R8 ;  /* 0x0000000810087221 */ /* 0x000fe20000000000 */
[----:B------:R-:W-:Y:S01]  /*22f20*/  FADD R11, R20, R14 ;  /* 0x0000000e140b7221 */ /* 0x000fe20000000000 */
[----:B------:R-:W4:Y:S04]  /*22f30*/  LDL.LU R16, [R1+0x148] ;  /* 0x0001480001107983 */ /* 0x000f280000300800 */
[----:B------:R-:W4:Y:S04]  /*22f40*/  LDL.LU R20, [R1+0x138] ;  /* 0x0001380001147983 */ /* 0x000f280000300800 */
[----:B------:R-:W4:Y:S01]  /*22f50*/  LDL.LU R14, [R1+0x13c] ;  /* 0x00013c00010e7983 */ /* 0x000f220000300800 */
[----:B-1----:R-:W-:-:S04]  /*22f60*/  @!P2 FMUL R2, R2, R2 ;  /* 0x000000020202a220 */ /* 0x002fc80000400000 */
[-C--:B------:R-:W-:Y:S01]  /*22f70*/  FMUL R144, R144, R2.reuse ;  /* 0x0000000290907220 */ /* 0x080fe20000400000 */
[-C--:B------:R-:W-:Y:S01]  /*22f80*/  FMUL R145, R145, R2.reuse ;  /* 0x0000000291917220 */ /* 0x080fe20000400000 */
[-C--:B------:R-:W-:Y:S01]  /*22f90*/  FMUL R148, R148, R2.reuse ;  /* 0x0000000294947220 */ /* 0x080fe20000400000 */
[-C--:B------:R-:W-:Y:S02]  /*22fa0*/  FMUL R149, R149, R2.reuse ;  /* 0x0000000295957220 */ /* 0x080fe40000400000 */
[----:B------:R1:W-:Y:S01]  /*22fb0*/  STL [R1], R144 ;  /* 0x0000009001007387 */ /* 0x0003e20000100800 */
[-C--:B------:R-:W-:Y:S01]  /*22fc0*/  FMUL R235, R235, R2.reuse ;  /* 0x00000002ebeb7220 */ /* 0x080fe20000400000 */
[-C--:B------:R-:W-:Y:S01]  /*22fd0*/  FMUL R234, R234, R2.reuse ;  /* 0x00000002eaea7220 */ /* 0x080fe20000400000 */
[-C--:B------:R-:W-:Y:S01]  /*22fe0*/  FMUL R232, R232, R2.reuse ;  /* 0x00000002e8e87220 */ /* 0x080fe20000400000 */
[----:B-1----:R-:W4:Y:S04]  /*22ff0*/  LDL.LU R144, [R1+0x3f4] ;  /* 0x0003f40001907983 */ /* 0x002f280000300800 */
[----:B------:R1:W-:Y:S01]  /*23000*/  STL [R1+0x4], R145 ;  /* 0x0000049101007387 */ /* 0x0003e20000100800 */
[-C--:B------:R-:W-:Y:S01]  /*23010*/  FMUL R26, R26, R2.reuse ;  /* 0x000000021a1a7220 */ /* 0x080fe20000400000 */
[----:B------:R-:W-:-:S02]  /*23020*/  FMUL R27, R27, R2 ;  /* 0x000000021b1b7220 */ /* 0x000fc40000400000 */
[----:B-1----:R-:W4:Y:S04]  /*23030*/  LDL.LU R145, [R1+0x3f0] ;  /* 0x0003f00001917983 */ /* 0x002f280000300800 */
[----:B------:R1:W-:Y:S01]  /*23040*/  STL [R1+0x10], R148 ;  /* 0x0000109401007387 */ /* 0x0003e20000100800 */
[----:B------:R-:W-:-:S03]  /*23050*/  FMUL R30, R30, R2 ;  /* 0x000000021e1e7220 */ /* 0x000fc60000400000 */
        /* <DEDUP_REMOVED lines=146> */
[----:B---3--:R-:W-:-:S03]  /*23980*/  FMUL R160, R160, R2 ;  /* 0x00000002a0a07220 */ /* 0x008fc60000400000 */
[----:B-1----:R-:W3:Y:S04]  /*23990*/  LDL.LU R114, [R1+0x328] ;  /* 0x0003280001727983 */ /* 0x002ee80000300800 */
[----:B------:R1:W-:Y:S01]  /*239a0*/  STL [R1+0x1a0], R115 ;  /* 0x0001a07301007387 */ /* 0x0003e20000100800 */
[-C--:B--2---:R-:W-:Y:S01]  /*239b0*/  FMUL R152, R152, R2.reuse ;  /* 0x0000000298987220 */ /* 0x084fe20000400000 */
[-C--:B------:R-:W-:Y:S02]  /*239c0*/  FMUL R154, R154, R2.reuse ;  /* 0x000000029a9a7220 */ /* 0x080fe40000400000 */
[----:B-1----:R-:W2:Y:S04]  /*239d0*/  LDL.LU R115, [R1+0x324] ;  /* 0x0003240001737983 */ /* 0x002ea80000300800 */
[----:B------:R1:W-:Y:S01]  /*239e0*/  STL [R1+0x1a4], R118 ;  /* 0x0001a47601007387 */ /* 0x0003e20000100800 */
[-C--:B------:R-:W-:Y:S01]  /*239f0*/  FMUL R127, R127, R2.reuse ;  /* 0x000000027f7f7220 */ /* 0x080fe20000400000 */
[----:B----4-:R-:W-:-:S02]  /*23a00*/  FMUL R156, R156, R2 ;  /* 0x000000029c9c7220 */ /* 0x010fc40000400000 */
        /* <DEDUP_REMOVED lines=9> */
[----:B------:R-:W-:Y:S04]  /*23aa0*/  STL [R1+0x1d0], R160 ;  /* 0x0001d0a001007387 */ /* 0x000fe80000100800 */
[----:B------:R-:W-:Y:S04]  /*23ab0*/  STL [R1+0x1d4], R152 ;  /* 0x0001d49801007387 */ /* 0x000fe80000100800 */
[----:B------:R-:W-:Y:S04]  /*23ac0*/  STL [R1+0x1e0], R154 ;  /* 0x0001e09a01007387 */ /* 0x000fe80000100800 */
[----:B------:R1:W-:Y:S04]  /*23ad0*/  STL [R1+0x1f4], R127 ;  /* 0x0001f47f01007387 */ /* 0x0003e80000100800 */
[----:B------:R1:W-:Y:S04]  /*23ae0*/  STL [R1+0x1e4], R156 ;  /* 0x0001e49c01007387 */ /* 0x0003e80000100800 */
[----:B-1----:R-:W3:Y:S01]  /*23af0*/  LDL.LU R127, [R1+0x8] ;  /* 0x00000800017f7983 */ /* 0x002ee20000300800 */
        /* <DEDUP_REMOVED lines=67> */
[----:B------:R-:W-:Y:S01]  /*23f30*/  FADD R2, R11, R8 ;  /* 0x000000080b027221 */ /* 0x000fe20000000000 */
[----:B------:R-:W2:Y:S01]  /*23f40*/  LDL.LU R18, [R1+0x12c] ;  /* 0x00012c0001127983 */ /* 0x000ea20000300800 */
[----:B------:R-:W-:-:S03]  /*23f50*/  F2FP.BF16.F32.PACK_AB R180, R180, R209 ;  /* 0x000000d1b4b4723e */ /* 0x000fc600000010ff */
[----:B------:R-:W4:Y:S01]  /*23f60*/  LDL.LU R11, [R1+0x11c] ;  /* 0x00011c00010b7983 */ /* 0x000f220000300800 */
[----:B------:R-:W-:-:S03]  /*23f70*/  F2FP.BF16.F32.PACK_AB R182, R182, R208 ;  /* 0x000000d0b6b6723e */ /* 0x000fc600000010ff */
        /* <DEDUP_REMOVED lines=23> */
[----:B-1----:R-:W-:-:S03]  /*240f0*/  F2FP.BF16.F32.PACK_AB R158, R192, R193 ;  /* 0x000000c1c09e723e */ /* 0x002fc600000010ff */
[----:B------:R-:W2:Y:S04]  /*24100*/  LDL.LU R197, [R1+0xc8] ;  /* 0x0000c80001c57983 */ /* 0x000ea80000300800 */
[----:B------:R-:W4:Y:S01]  /*24110*/  LDL.LU R196, [R1+0xb8] ;  /* 0x0000b80001c47983 */ /* 0x000f220000300800 */
[----:B------:R-:W-:-:S03]  /*24120*/  F2FP.BF16.F32.PACK_AB R152, R190, R191 ;  /* 0x000000bfbe98723e */ /* 0x000fc600000010ff */
[----:B------:R-:W2:Y:S04]  /*24130*/  LDL.LU R195, [R1+0xa8] ;  /* 0x0000a80001c37983 */ /* 0x000ea80000300800 */
[----:B------:R-:W4:Y:S01]  /*24140*/  LDL.LU R194, [R1+0xac] ;  /* 0x0000ac0001c27983 */ /* 0x000f220000300800 */
[----:B------:R-:W-:-:S03]  /*24150*/  F2FP.BF16.F32.PACK_AB R154, R188, R189 ;  /* 0x000000bdbc9a723e */ /* 0x000fc600000010ff */
[----:B------:R-:W2:Y:S04]  /*24160*/  LDL.LU R193, [R1+0x98] ;  /* 0x0000980001c17983 */ /* 0x000ea80000300800 */
[----:B------:R-:W4:Y:S04]  /*24170*/  LDL.LU R192, [R1+0x9c] ;  /* 0x00009c0001c07983 */ /* 0x000f280000300800 */
[----:B------:R-:W2:Y:S04]  /*24180*/  LDL.LU R191, [R1+0x88] ;  /* 0x0000880001bf7983 */ /* 0x000ea80000300800 */
[----:B------:R-:W4:Y:S04]  /*24190*/  LDL.LU R190, [R1+0x8c] ;  /* 0x00008c0001be7983 */ /* 0x000f280000300800 */
[----:B------:R-:W2:Y:S01]  /*241a0*/  LDL.LU R189, [R1+0x78] ;  /* 0x0000780001bd7983 */ /* 0x000ea20000300800 */
[----:B------:R-:W-:-:S03]  /*241b0*/  FSETP.GEU.AND P3, PT, R0, -126, PT ;  /* 0xc2fc00000000780b */ /* 0x000fc60003f6e000 */
[----:B------:R-:W4:Y:S10]  /*241c0*/  LDL.LU R188, [R1+0x7c] ;  /* 0x00007c0001bc7983 */ /* 0x000f340000300800 */
[----:B------:R-:W-:-:S06]  /*241d0*/  @!P3 FMUL R0, R0, 0.5 ;  /* 0x3f0000000000b820 */ /* 0x000fcc0000400000 */
[----:B------:R-:W1:Y:S02]  /*241e0*/  MUFU.EX2 R0, R0 ;  /* 0x0000000000007308 */ /* 0x000e640000000800 */
[----:B-1----:R-:W-:-:S04]  /*241f0*/  @!P3 FMUL R0, R0, R0 ;  /* 0x000000000000b220 */ /* 0x002fc80000400000 */
        /* <DEDUP_REMOVED lines=12> */
[----:B---3--:R-:W-:-:S05]  /*242c0*/  FMUL R127, R127, R0 ;  /* 0x000000007f7f7220 */ /* 0x008fca0000400000 */
        /* <DEDUP_REMOVED lines=27> */
[-C--:B--2---:R-:W-:Y:S01]  /*24480*/  FMUL R189, R189, R0.reuse ;  /* 0x00000000bdbd7220 */ /* 0x084fe20000400000 */
[-C--:B----4-:R-:W-:Y:S01]  /*24490*/  FMUL R188, R188, R0.reuse ;  /* 0x00000000bcbc7220 */ /* 0x090fe20000400000 */
        /* <DEDUP_REMOVED lines=10> */
[----:B------:R-:W-:-:S03]  /*24540*/  FMUL R198, R198, R0 ;  /* 0x00000000c6c67220 */ /* 0x000fc60000400000 */
        /* <DEDUP_REMOVED lines=89> */
[----:B------:R-:W-:Y:S01]  /*24ae0*/  ULEA UR7, UR5, UR37, 0x3 ;  /* 0x0000002505077291 */ /* 0x000fe2000f8e183f */
[----:B------:R-:W-:Y:S01]  /*24af0*/  FFMA R234, R0, R234, R2 ;  /* 0x000000ea00ea7223 */ /* 0x000fe20000000002 */
[----:B------:R-:W-:Y:S01]  /*24b00*/  SHF.L.U32 R2, R232, 0x1f, RZ ;  /* 0x0000001fe8027819 */ /* 0x000fe200000006ff */
[-C--:B------:R-:W-:Y:S01]  /*24b10*/  FMUL R26, R26, R0.reuse ;  /* 0x000000001a1a7220 */ /* 0x080fe20000400000 */
[-C--:B------:R-:W-:Y:S01]  /*24b20*/  FMUL R27, R27, R0.reuse ;  /* 0x000000001b1b7220 */ /* 0x080fe20000400000 */
[-C--:B------:R-:W-:Y:S01]  /*24b30*/  FMUL R30, R30, R0.reuse ;  /* 0x000000001e1e7220 */ /* 0x080fe20000400000 */
[----:B------:R-:W-:-:S03]  /*24b40*/  FMUL R31, R31, R0 ;  /* 0x000000001f1f7220 */ /* 0x000fc60000400000 */
[----:B------:R1:W2:Y:S01]  /*24b50*/  SYNCS.PHASECHK.TRANS64.TRYWAIT P2, [UR7+0xc4400], R2 ;  /* 0x0c440002ff0075a7 */ /* 0x0002a20008040147 */
        /* <DEDUP_REMOVED lines=47> */
[-C--:B---3--:R-:W-:Y:S01]  /*24e50*/  FMUL R127, R127, R0.reuse ;  /* 0x000000007f7f7220 */ /* 0x088fe20000400000 */
        /* <DEDUP_REMOVED lines=10> */
[----:B------:R-:W-:Y:S01]  /*24f00*/  F2FP.BF16.F32.PACK_AB R181, R181, R187 ;  /* 0x000000bbb5b5723e */ /* 0x000fe200000010ff */
[----:B------:R-:W-:Y:S01]  /*24f10*/  FMUL R150, R150, R0 ;  /* 0x0000000096967220 */ /* 0x000fe20000400000 */
[----:B------:R-:W-:-:S02]  /*24f20*/  F2FP.BF16.F32.PACK_AB R183, R183, R186 ;  /* 0x000000bab7b7723e */ /* 0x000fc400000010ff */
[----:B------:R-:W-:Y:S02]  /*24f30*/  F2FP.BF16.F32.PACK_AB R177, R177, R185 ;  /* 0x000000b9b1b1723e */ /* 0x000fe400000010ff */
        /* <DEDUP_REMOVED lines=13> */
[----:B-12---:R-:W-:Y:S06]  /*25010*/  @!P0 BRA `(.L_x_41) ;  /* 0x0000000000048947 */ /* 0x006fec0003800000 */
[----:B------:R-:W-:Y:S01]  /*25020*/  BPT.TRAP 0x1 ;  /* 0x000000040000795c */ /* 0x000fe20000300000 */
.L_x_41:
[----:B------:R-:W-:Y:S05]  /*25030*/  @P2 BRA `(.L_x_42) ;  /* 0x0000000000082947 */ /* 0x000fea0003800000 */
[----:B------:R-:W1:Y:S02]  /*25040*/  SYNCS.PHASECHK.TRANS64.TRYWAIT P2, [UR7+0xc4400], R2 ;  /* 0x0c440002ff0075a7 */ /* 0x000e640008040147 */
[----:B-1----:R-:W-:Y:S05]  /*25050*/  @!P2 BRA `(.L_x_43) ;  /* 0x000001300014a947 */ /* 0x002fea0003800000 */
.L_x_42:
        /* <DEDUP_REMOVED lines=149> */
[----:B------:R4:W-:Y:S04]  /*259b0*/  STL [R1+0x4dc], R4 ;  /* 0x0004dc0401007387 */ /* 0x0009e80000100800 */
[----:B------:R4:W-:Y:S01]  /*259c0*/  STL [R1+0x4d8], R3 ;  /* 0x0004d80301007387 */ /* 0x0009e20000100800 */
[----:B--2---:R-:W-:-:S06]  /*259d0*/  WARPGROUP.ARRIVE ;  /* 0x00000000000079c5 */ /* 0x004fcc0000000000 */
[----:B------:R-:W-:Y:S03]  /*259e0*/  HGMMA.64x256x16.F32.BF16 R24, R180, gdesc[UR8].tnspB, R24, gsb0 ;  /* 0x43e00008b4187df0 */ /* 0x000fe60008001818 */
[----:B------:R-:W-:Y:S02]  /*259f0*/  WARPGROUP.DEPBAR.LE gsb0, 0x0 ;  /* 0x00008000000079c5 */ /* 0x000fe40000010000 */
[----:B------:R-:W-:Y:S01]  /*25a00*/  STL.64 [R1], R24 ;  /* 0x0000001801007387 */ /* 0x000fe20000100a00 */
[----:B-1----:R-:W-:Y:S01]  /*25a10*/  IMAD.MOV.U32 R2, RZ, RZ, R150 ;  /* 0x000000ffff027224 */ /* 0x002fe200078e0096 */
[----:B------:R-:W-:Y:S01]  /*25a20*/  MOV R0, R151 ;  /* 0x0000009700007202 */ /* 0x000fe20000000f00 */
[----:B---3--:R-:W-:Y:S01]  /*25a30*/  IMAD.MOV.U32 R5, RZ, RZ, R147 ;  /* 0x000000ffff057224 */ /* 0x008fe200078e0093 */
[----:B------:R-:W-:Y:S01]  /*25a40*/  STL.64 [R1+0x8], R26 ;  /* 0x0000081a01007387 */ /* 0x000fe20000100a00 */
[----:B----4-:R-:W-:Y:S01]  /*25a50*/  MOV R4, R148 ;  /* 0x0000009400047202 */ /* 0x010fe20000000f00 */
        /* <DEDUP_REMOVED lines=636> */
[----:B------:R-:W-:-:S03]  /*28220*/  MOV R0, R151 ;  /* 0x0000009700007202 */ /* 0x000fc60000000f00 */
[----:B------:R-:W-:Y:S01]  /*28230*/  STL.64 [R1+0x70], R52 ;  /* 0x0000703401007387 */ /* 0x000fe20000100a00 */
[----:B------:R-:W-:Y:S01]  /*28240*/  MOV R4, R148 ;  /* 0x0000009400047202 */ /* 0x000fe20000000f00 */
[----:B------:R-:W-:Y:S02]  /*28250*/  IMAD.MOV.U32 R3, RZ, RZ, R149 ;  /* 0x000000ffff037224 */ /* 0x000fe400078e0095 */
[----:B------:R-:W-:Y:S01]  /*28260*/  STL.64 [R1+0x78], R54 ;  /* 0x0000783601007387 */ /* 0x000fe20000100a00 */
[----:B------:R-:W-:Y:S01]  /*28270*/  IMAD.MOV.U32 R6, RZ, RZ, R146 ;  /* 0x000000ffff067224 */ /* 0x000fe200078e0092 */
[----:B------:R-:W-:Y:S02]  /*28280*/  MOV R5, R147 ;  /* 0x0000009300057202 */ /* 0x000fe40000000f00 */
[----:B------:R1:W-:Y:S01]  /*28290*/  STL [R1+0x80], R56 ;  /* 0x0000803801007387 */ /* 0x0003e20000100800 */
[----:B------:R-:W-:-:S03]  /*282a0*/  MOV R8, R144 ;  /* 0x0000009000087202 */ /* 0x000fc60000000f00 */
[----:B------:R-:W2:Y:S01]  /*282b0*/  LDL.LU.64 R150, [R1+0xef0] ;  /* 0x000ef00001967983 */ /* 0x000ea20000300a00 */
        /* <DEDUP_REMOVED lines=245> */
[----:B------:R-:W-:-:S03]  /*29210*/  IMAD.MOV.U32 R73, RZ, RZ, R168 ;  /* 0x000000ffff497224 */ /* 0x000fc600078e00a8 */
[----:B------:R-:W2:Y:S01]  /*29220*/  LDL.LU R69, [R1+0x74] ;  /* 0x0000740001457983 */ /* 0x000ea20000300800 */
[----:B------:R-:W-:-:S03]  /*29230*/  MOV R74, R169 ;  /* 0x000000a9004a7202 */ /* 0x000fc60000000f00 */
        /* <DEDUP_REMOVED lines=1544> */
.L_x_44:
[----:B------:R-:W-:-:S04]  /*2f2c0*/  ULEA UR7, UR6, UR37, 0x3 ;  /* 0x0000002506077291 */ /* 0x000fc8000f8e183f */
[----:B------:R-:W-:-:S04]  /*2f2d0*/  UIADD3 UR7, UR7, 0xc4428, URZ ;  /* 0x000c442807077890 */ /* 0x000fc8000fffe03f */
[----:B------:R-:W-:-:S09]  /*2f2e0*/  UPRMT UR7, URZ, 0x654, UR7 ;  /* 0x000006543f077896 */ /* 0x000fd20008000007 */
[----:B------:R-:W-:Y:S01]  /*2f2f0*/  SYNCS.ARRIVE.TRANS64.RED.A1T0 RZ, [UR7], RZ ;  /* 0x000000ffffff79a7 */ /* 0x000fe20008100407 */
[----:B------:R-:W-:Y:S05]  /*2f300*/  @P1 BRA `(.L_x_45) ;  /* 0x0000000000041947 */ /* 0x000fea0003800000 */
[----:B------:R-:W-:Y:S01]  /*2f310*/  BPT.TRAP 0x1 ;  /* 0x000000040000795c */ /* 0x000fe20000300000 */
.L_x_45:
[----:B------:R-:W-:-:S04]  /*2f320*/  UIADD3 UR6, UR6, 0x1, URZ ;  /* 0x0000000106067890 */ /* 0x000fc8000fffe03f */
[----:B------:R-:W-:-:S04]  /*2f330*/  UISETP.NE.AND UP0, UPT, UR6, 0x5, UPT ;  /* 0x000000050600788c */ /* 0x000fc8000bf05270 */
[----:B------:R-:W-:Y:S01]  /*2f340*/  USEL UR6, UR6, URZ, UP0 ;  /* 0x0000003f06067287 */ /* 0x000fe20008000000 */
[----:B------:R-:W-:Y:S11]  /*2f350*/  @!P0 BRA `(.L_x_46) ;  /* 0x0000000000048947 */ /* 0x000ff60003800000 */
[----:B------:R-:W-:Y:S01]  /*2f360*/  BPT.TRAP 0x1 ;  /* 0x000000040000795c */ /* 0x000fe20000300000 */
.L_x_46:
[----:B------:R-:W-:-:S04]  /*2f370*/  ULEA UR7, UR6, UR37, 0x3 ;  /* 0x0000002506077291 */ /* 0x000fc8000f8e183f */
[----:B------:R-:W-:-:S04]  /*2f380*/  UIADD3 UR7, UR7, 0xc4428, URZ ;  /* 0x000c442807077890 */ /* 0x000fc8000fffe03f */
[----:B------:R-:W-:-:S09]  /*2f390*/  UPRMT UR7, URZ, 0x654, UR7 ;  /* 0x000006543f077896 */ /* 0x000fd20008000007 */
[----:B------:R-:W-:Y:S01]  /*2f3a0*/  SYNCS.ARRIVE.TRANS64.RED.A1T0 RZ, [UR7], RZ ;  /* 0x000000ffffff79a7 */ /* 0x000fe20008100407 */
[----:B------:R-:W-:Y:S05]  /*2f3b0*/  @P1 BRA `(.L_x_47) ;  /* 0x0000000000041947 */ /* 0x000fea0003800000 */
[----:B------:R-:W-:Y:S01]  /*2f3c0*/  BPT.TRAP 0x1 ;  /* 0x000000040000795c */ /* 0x000fe20000300000 */
.L_x_47:
[----:B------:R-:W-:Y:S01]  /*2f3d0*/  UIADD3 UR5, UR5, 0x1, URZ ;  /* 0x0000000105057890 */ /* 0x000fe2000fffe03f */
[C---:B-----5:R-:W-:Y:S01]  /*2f3e0*/  ISETP.GT.AND P2, PT, R231.reuse, 0x1, PT ;  /* 0x00000001e700780c */ /* 0x060fe20003f44270 */
[----:B------:R-:W-:Y:S01]  /*2f3f0*/  UIADD3 UR6, UR6, 0x1, URZ ;  /* 0x0000000106067890 */ /* 0x000fe2000fffe03f */
[----:B------:R-:W-:Y:S01]  /*2f400*/  IADD3 R0, R231, -0x1, RZ ;  /* 0xffffffffe7007810 */ /* 0x000fe20007ffe0ff */
        /* <DEDUP_REMOVED lines=11> */
.L_x_37:
[----:B------:R-:W2:Y:S02]  /*2f4c0*/  LDL R0, [R1+0x2c4] ;  /* 0x0002c40001007983 */ /* 0x000ea40000100800 */
[----:B--2---:R-:W-:-:S13]  /*2f4d0*/  R2UR UR4, R0 ;  /* 0x00000000000472ca */ /* 0x004fda00000e0000 */
[----:B------:R-:W-:-:S04]  /*2f4e0*/  ULOP3.LUT UR4, UR4, 0x1, URZ, 0xfc, !UPT ;  /* 0x0000000104047892 */ /* 0x000fc8000f8efc3f */
[----:B------:R-:W-:-:S06]  /*2f4f0*/  UISETP.NE.AND UP0, UPT, UR4, 0x3, UPT ;  /* 0x000000030400788c */ /* 0x000fcc000bf05270 */
[----:B------:R-:W-:-:S13]  /*2f500*/  PLOP3.LUT P2, PT, PT, PT, UP0, 0x80, 0x0 ;  /* 0x000000000000781c */ /* 0x000fda0003f4f008 */
[----:B------:R-:W-:Y:S05]  /*2f510*/  @!P2 BRA `(.L_x_49) ;  /* 0x000000000004a947 */ /* 0x000fea0003800000 */
[----:B------:R-:W-:Y:S01]  /*2f520*/  BPT.TRAP 0x1 ;  /* 0x000000040000795c */ /* 0x000fe20000300000 */
.L_x_49:
[----:B------:R-:W-:Y:S01]  /*2f530*/  R2UR UR5, R0 ;  /* 0x00000000000572ca */ /* 0x000fe200000e0000 */
[----:B------:R-:W-:-:S04]  /*2f540*/  ULEA UR4, UR45, UR37, 0x3 ;  /* 0x000000252d047291 */ /* 0x000fc8000f8e183f */
[----:B------:R-:W-:-:S04]  /*2f550*/  UIADD3 UR4, UR4, 0xc4460, URZ ;  /* 0x000c446004047890 */ /* 0x000fc8000fffe03f */
[----:B------:R-:W-:-:S04]  /*2f560*/  UPRMT UR4, URZ, 0x654, UR4 ;  /* 0x000006543f047896 */ /* 0x000fc80008000004 */
[----:B------:R-:W-:-:S05]  /*2f570*/  UISETP.GT.U32.AND UP0, UPT, UR5, 0x1, UPT ;  /* 0x000000010500788c */ /* 0x000fca000bf04070 */
[----:B------:R-:W-:Y:S01]  /*2f580*/  SYNCS.ARRIVE.TRANS64.RED.A1T0 RZ, [UR4], RZ ;  /* 0x000000ffffff79a7 */ /* 0x000fe20008100404 */
[----:B------:R-:W-:-:S13]  /*2f590*/  PLOP3.LUT P2, PT, PT, PT, UP0, 0x80, 0x0 ;  /* 0x000000000000781c */ /* 0x000fda0003f4f008 */
[----:B------:R-:W-:Y:S05]  /*2f5a0*/  @P2 BRA `(.L_x_50) ;  /* 0x0000000000042947 */ /* 0x000fea0003800000 */
[----:B------:R-:W-:Y:S01]  /*2f5b0*/  BPT.TRAP 0x1 ;  /* 0x000000040000795c */ /* 0x000fe20000300000 */
.L_x_50:
[----:B------:R-:W-:Y:S05]  /*2f5c0*/  @!P0 BRA `(.L_x_51) ;  /* 0x0000000000048947 */ /* 0x000fea0003800000 */
[----:B------:R-:W-:Y:S01]  /*2f5d0*/  BPT.TRAP 0x1 ;  /* 0x000000040000795c */ /* 0x000fe20000300000 */
.L_x_51:
[----:B------:R-:W-:-:S04]  /*2f5e0*/  ULEA UR6, UR6, UR37, 0x3 ;  /* 0x0000002506067291 */ /* 0x000fc8000f8e183f */
[----:B------:R-:W-:-:S04]  /*2f5f0*/  UIADD3 UR6, UR6, 0xc4428, URZ ;  /* 0x000c442806067890 */ /* 0x000fc8000fffe03f */
[----:B------:R-:W-:-:S09]  /*2f600*/  UPRMT UR6, URZ, 0x654, UR6 ;  /* 0x000006543f067896 */ /* 0x000fd20008000006 */
[----:B------:R-:W-:Y:S01]  /*2f610*/  SYNCS.ARRIVE.TRANS64.RED.A1T0 RZ, [UR6], RZ ;  /* 0x000000ffffff79a7 */ /* 0x000fe20008100406 */
[----:B------:R-:W-:Y:S05]  /*2f620*/  @P1 BRA `(.L_x_52) ;  /* 0x0000000000041947 */ /* 0x000fea0003800000 */
[----:B------:R-:W-:Y:S01]  /*2f630*/  BPT.TRAP 0x1 ;  /* 0x000000040000795c */ /* 0x000fe20000300000 */
.L_x_52:
[----:B------:R-:W1:Y:S01]  /*2f640*/  SHFL.BFLY PT, R0, R235, 0x1, 0x1f ;  /* 0x0c201f00eb007f89 */ /* 0x000e6200000e0000 */
[----:B------:R-:W-:Y:S01]  /*2f650*/  BSSY B0, `(.L_x_53) ;  /* 0x0000025000007945 */ /* 0x000fe20003800000 */
[----:B------:R-:W-:Y:S01]  /*2f660*/  IMAD.MOV.U32 R11, RZ, RZ, 0x7f800000 ;  /* 0x7f800000ff0b7424 */ /* 0x000fe200078e00ff */
[----:B------:R-:W-:Y:S01]  /*2f670*/  MOV R10, 0x3f800000 ;  /* 0x3f800000000a7802 */ /* 0x000fe20000000f00 */
[----:B------:R-:W2:Y:S01]  /*2f680*/  SHFL.BFLY PT, R2, R234, 0x1, 0x1f ;  /* 0x0c201f00ea027f89 */ /* 0x000ea200000e0000 */
[----:B------:R-:W-:Y:S02]  /*2f690*/  IMAD.MOV.U32 R9, RZ, RZ, 0x7f800000 ;  /* 0x7f800000ff097424 */ /* 0x000fe400078e00ff */
[----:B-1----:R-:W-:Y:S01]  /*2f6a0*/  FADD R235, R0, R235 ;  /* 0x000000eb00eb7221 */ /* 0x002fe20000000000 */
[----:B--2---:R-:W-:-:S04]  /*2f6b0*/  FADD R234, R2, R234 ;  /* 0x000000ea02ea7221 */ /* 0x004fc80000000000 */
[----:B------:R-:W1:Y:S04]  /*2f6c0*/  SHFL.BFLY PT, R0, R235, 0x2, 0x1f ;  /* 0x0c401f00eb007f89 */ /* 0x000e6800000e0000 */
[----:B------:R-:W2:Y:S01]  /*2f6d0*/  SHFL.BFLY PT, R12, R234, 0x2, 0x1f ;  /* 0x0c401f00ea0c7f89 */ /* 0x000ea200000e0000 */
[C---:B-1----:R-:W-:Y:S01]  /*2f6e0*/  FSETP.NE.AND P0, PT, R235.reuse, -R0, PT ;  /* 0x80000000eb00720b */ /* 0x042fe20003f05000 */
[----:B------:R-:W-:Y:S01]  /*2f6f0*/  FADD R235, R235, R0 ;  /* 0x00000000ebeb7221 */ /* 0x000fe20000000000 */
[----:B------:R-:W-:Y:S01]  /*2f700*/  MOV R0, 0x3f800000 ;  /* 0x3f80000000007802 */ /* 0x000fe20000000f00 */
[----:B--2---:R-:W-:-:S10]  /*2f710*/  FADD R5, R234, R12 ;  /* 0x0000000cea057221 */ /* 0x004fd40000000000 */
[----:B------:R-:W-:Y:S05]  /*2f720*/  @!P0 BRA `(.L_x_54) ;  /* 0x00000000005c8947 */ /* 0x000fea0003800000 */
[----:B------:R-:W-:Y:S01]  /*2f730*/  MOV R0, R235 ;  /* 0x000000eb00007202 */ /* 0x000fe20000000f00 */
[----:B------:R-:W-:Y:S03]  /*2f740*/  BSSY B1, `(.L_x_55) ;  /* 0x000000d000017945 */ /* 0x000fe60003800000 */
[----:B------:R-:W-:-:S04]  /*2f750*/  IADD3 R2, R0, 0x1800000, RZ ;  /* 0x0180000000027810 */ /* 0x000fc80007ffe0ff */
[----:B------:R-:W-:-:S04]  /*2f760*/  LOP3.LUT R2, R2, 0x7f800000, RZ, 0xc0, !PT ;  /* 0x7f80000002027812 */ /* 0x000fc800078ec0ff */
[----:B------:R-:W-:-:S13]  /*2f770*/  ISETP.GT.U32.AND P0, PT, R2, 0x1ffffff, PT ;  /* 0x01ffffff0200780c */ /* 0x000fda0003f04070 */
[----:B------:R-:W-:Y:S05]  /*2f780*/  @P0 BRA `(.L_x_56) ;  /* 0x0000000000100947 */ /* 0x000fea0003800000 */
[----:B------:R-:W-:-:S07]  /*2f790*/  MOV R8, 0x2f7b0 ;  /* 0x0002f7b000087802 */ /* 0x000fce0000000f00 */
[----:B------:R-:W-:Y:S05]  /*2f7a0*/  CALL.REL.NOINC `($__internal_0_$__cuda_sm20_rcp_rn_f32_slowpath) ;  /* 0x0000008c00587944 */ /* 0x000fea0003c00000 */
[----:B------:R-:W-:Y:S01]  /*2f7b0*/  IMAD.MOV.U32 R2, RZ, RZ, R6 ;  /* 0x000000ffff027224 */ /* 0x000fe200078e0006 */
[----:B------:R-:W-:Y:S06]  /*2f7c0*/  BRA `(.L_x_57) ;  /* 0x0000000000107947 */ /* 0x000fec0003800000 */
.L_x_56:
[----:B------:R-:W1:Y:S02]  /*2f7d0*/  MUFU.RCP R2, R0 ;  /* 0x0000000000027308 */ /* 0x000e640000001000 */
[----:B-1----:R-:W-:-:S04]  /*2f7e0*/  FFMA R3, R0, R2, -1 ;  /* 0xbf80000000037423 */ /* 0x002fc80000000002 */
[----:B------:R-:W-:-:S04]  /*2f7f0*/  FADD.FTZ R3, -R3, -RZ ;  /* 0x800000ff03037221 */ /* 0x000fc80000010100 */
[----:B------:R-:W-:-:S07]  /*2f800*/  FFMA R2, R2, R3, R2 ;  /* 0x0000000302027223 */ /* 0x000fce0000000002 */
.L_x_57:
[----:B------:R-:W-:Y:S05]  /*2f810*/  BSYNC B1 ;  /* 0x0000000000017941 */ /* 0x000fea0003800000 */
.L_x_55:
[----:B------:R-:W-:Y:S01]  /*2f820*/  FSETP.GEU.AND P0, PT, |R0|, 1.175494350822287508e-38, PT ;  /* 0x008000000000780b */ /* 0x000fe20003f0e200 */
[----:B------:R-:W-:-:S12]  /*2f830*/  ULDC UR4, c[0x0][0x600] ;  /* 0x0001800000047ab9 */ /* 0x000fd80000000800 */
[----:B------:R-:W-:-:S06]  /*2f840*/  @!P0 FMUL R0, R0, 16777216 ;  /* 0x4b80000000008820 */ /* 0x000fcc0000400000 */
[----:B------:R-:W1:Y:S02]  /*2f850*/  MUFU.LG2 R0, R0 ;  /* 0x0000000000007308 */ /* 0x000e640000000c00 */
[----:B-1----:R-:W-:-:S04]  /*2f860*/  @!P0 FADD R0, R0, -24 ;  /* 0xc1c0000000008421 */ /* 0x002fc80000000000 */
[----:B------:R-:W-:-:S04]  /*2f870*/  FMUL R0, R0, 0.69314718246459960938 ;  /* 0x3f31721800007820 */ /* 0x000fc80000400000 */
[----:B------:R-:W-:Y:S01]  /*2f880*/  FFMA R9, R216, UR4, R0 ;  /* 0x00000004d8097c23 */ /* 0x000fe20008000000 */
[----:B------:R-:W-:-:S07]  /*2f890*/  MOV R0, R2 ;  /* 0x0000000200007202 */ /* 0x000fce0000000f00 */
.L_x_54:
[----:B------:R-:W-:Y:S05]  /*2f8a0*/  BSYNC B0 ;  /* 0x0000000000007941 */ /* 0x000fea0003800000 */
.L_x_53:
[----:B------:R-:W2:Y:S01]  /*2f8b0*/  LDL.LU R164, [R1] ;  /* 0x0000000001a47983 */ /* 0x000ea20000300800 */
[----:B------:R-:W-:-:S03]  /*2f8c0*/  ULDC UR4, c[0x0][0x608] ;  /* 0x0001820000047ab9 */ /* 0x000fc60000000800 */
[----:B------:R-:W3:Y:S04]  /*2f8d0*/  LDL.LU R160, [R1+0x4] ;  /* 0x0000040001a07983 */ /* 0x000ee80000300800 */
[----:B------:R-:W4:Y:S04]  /*2f8e0*/  LDL.LU R159, [R1+0x10] ;  /* 0x00001000019f7983 */ /* 0x000f280000300800 */
[----:B------:R-:W5:Y:S04]  /*2f8f0*/  LDL.LU R155, [R1+0x14] ;  /* 0x00001400019b7983 */ /* 0x000f680000300800 */
        /* <DEDUP_REMOVED lines=59> */
[----:B------:R-:W5:Y:S01]  /*2fcb0*/  LDL.LU R2, [R1+0x1f4] ;  /* 0x0001f40001027983 */ /* 0x000f620000300800 */
[----:B------:R-:W-:Y:S01]  /*2fcc0*/  FMUL R0, R0, UR4 ;  /* 0x0000000400007c20 */ /* 0x000fe20008400000 */
[----:B------:R-:W-:Y:S01]  /*2fcd0*/  FSETP.NE.AND P0, PT, R234, -R12, PT ;  /* 0x8000000cea00720b */ /* 0x000fe20003f05000 */
[----:B------:R-:W-:Y:S02]  /*2fce0*/  BSSY B0, `(.L_x_58) ;  /* 0x00000ec000007945 */ /* 0x000fe40003800000 */
[-C--:B--2---:R-:W-:Y:S01]  /*2fcf0*/  FMUL R164, R164, R0.reuse ;  /* 0x00000000a4a47220 */ /* 0x084fe20000400000 */
[-C--:B---3--:R-:W-:Y:S01]  /*2fd00*/  FMUL R160, R160, R0.reuse ;  /* 0x00000000a0a07220 */ /* 0x088fe20000400000 */
[-C--:B----4-:R-:W-:Y:S01]  /*2fd10*/  FMUL R159, R159, R0.reuse ;  /* 0x000000009f9f7220 */ /* 0x090fe20000400000 */
[-C--:B-----5:R-:W-:Y:S01]  /*2fd20*/  FMUL R155, R155, R0.reuse ;  /* 0x000000009b9b7220 */ /* 0x0a0fe20000400000 */
        /* <DEDUP_REMOVED lines=37> */
[----:B------:R-:W-:-:S04]  /*2ff80*/  FMUL R231, R169, R0 ;  /* 0x00000000a9e77220 */ /* 0x000fc80000400000 */
[----:B------:R-:W-:Y:S01]  /*2ff90*/  STL [R1], R170 ;  /* 0x000000aa01007387 */ /* 0x000fe20000100800 */
[-C--:B------:R-:W-:Y:S01]  /*2ffa0*/  FMUL R166, R166, R0.reuse ;  /* 0x00000000a6a67220 */ /* 0x080fe20000400000 */
[----:B------:R-:W-:-:S04]  /*2ffb0*/  FMUL R235, R165, R0 ;  /* 0x00000000a5eb7220 */ /* 0x000fc80000400000 */
[----:B------:R-:W-:Y:S01]  /*2ffc0*/  STL [R1+0x14], R166 ;  /* 0x000014a601007387 */ /* 0x000fe20000100800 */
[-C--:B------:R-:W-:Y:S01]  /*2ffd0*/  FMUL R165, R162, R0.reuse ;  /* 0x00000000a2a57220 */ /* 0x080fe20000400000 */
[----:B------:R-:W-:-:S04]  /*2ffe0*/  FMUL R162, R161, R0 ;  /* 0x00000000a1a27220 */ /* 0x000fc80000400000 */
        /* <DEDUP_REMOVED lines=35> */
[-C--:B------:R-:W-:Y:S01]  /*30220*/  FMUL R3, R24, R0.reuse ;  /* 0x0000000018037220 */ /* 0x080fe20000400000 */
[-C--:B------:R-:W-:Y:S02]  /*30230*/  FMUL R2, R2, R0.reuse ;  /* 0x0000000002027220 */ /* 0x080fe40000400000 */
[----:B------:R1:W-:Y:S04]  /*30240*/  STL [R1+0x114], R7 ;  /* 0x0001140701007387 */ /* 0x0003e80000100800 */
[----:B------:R2:W-:Y:S04]  /*30250*/  STL [R1+0x100], R2 ;  /* 0x0001000201007387 */ /* 0x0005e80000100800 */
[----:B------:R3:W-:Y:S01]  /*30260*/  STL [R1+0x124], R3 ;  /* 0x0001240301007387 */ /* 0x0007e20000100800 */
[-C--:B-1----:R-:W-:Y:S01]  /*30270*/  FMUL R7, R25, R0.reuse ;  /* 0x0000000019077220 */ /* 0x082fe20000400000 */
[----:B--2---:R-:W-:-:S04]  /*30280*/  FMUL R2, R28, R0 ;  /* 0x000000001c027220 */ /* 0x004fc80000400000 */
[----:B------:R1:W-:Y:S01]  /*30290*/  STL [R1+0x110], R7 ;  /* 0x0001100701007387 */ /* 0x0003e20000100800 */
[----:B---3--:R-:W-:-:S03]  /*302a0*/  FMUL R3, R29, R0 ;  /* 0x000000001d037220 */ /* 0x008fc60000400000 */
        /* <DEDUP_REMOVED lines=42> */
[----:B------:R2:W-:Y:S01]  /*30550*/  STL [R1+0x1c0], R2 ;  /* 0x0001c00201007387 */ /* 0x0005e20000100800 */
[----:B------:R-:W-:-:S03]  /*30560*/  FMUL R72, R73, R0 ;  /* 0x0000000049487220 */ /* 0x000fc60000400000 */
[----:B------:R3:W-:Y:S01]  /*30570*/  STL [R1+0x1d4], R3 ;  /* 0x0001d40301007387 */ /* 0x0007e20000100800 */
[-C--:B-1----:R-:W-:Y:S01]  /*30580*/  FMUL R7, R84, R0.reuse ;  /* 0x0000000054077220 */ /* 0x082fe20000400000 */
[-C--:B--2---:R-:W-:Y:S01]  /*30590*/  FMUL R2, R76, R0.reuse ;  /* 0x000000004c027220 */ /* 0x084fe20000400000 */
[-C--:B------:R-:W-:Y:S01]  /*305a0*/  FMUL R76, R77, R0.reuse ;  /* 0x000000004d4c7220 */ /* 0x080fe20000400000 */
[----:B---3--:R-:W-:-:S03]  /*305b0*/  FMUL R3, R80, R0 ;  /* 0x0000000050037220 */ /* 0x008fc60000400000 */
[----:B------:R1:W-:Y:S04]  /*305c0*/  STL [R1+0x1e4], R2 ;  /* 0x0001e40201007387 */ /* 0x0003e80000100800 */
[----:B------:R2:W-:Y:S01]  /*305d0*/  STL [R1+0x1f4], R3 ;  /* 0x0001f40301007387 */ /* 0x0005e20000100800 */
[-C--:B-1----:R-:W-:Y:S01]  /*305e0*/  FMUL R2, R81, R0.reuse ;  /* 0x0000000051027220 */ /* 0x082fe20000400000 */
[----:B--2---:R-:W-:-:S04]  /*305f0*/  FMUL R3, R85, R0 ;  /* 0x0000000055037220 */ /* 0x004fc80000400000 */
        /* <DEDUP_REMOVED lines=64> */
[----:B------:R-:W-:-:S04]  /*30a00*/  FMUL R0, R149, R0 ;  /* 0x0000000095007220 */ /* 0x000fc80000400000 */
[----:B------:R2:W-:Y:S04]  /*30a10*/  STL [R1+0x280], R2 ;  /* 0x0002800201007387 */ /* 0x0005e80000100800 */
[----:B------:R2:W-:Y:S01]  /*30a20*/  STL [R1+0x278], R0 ;  /* 0x0002780001007387 */ /* 0x0005e20000100800 */
[----:B------:R-:W-:Y:S05]  /*30a30*/  @!P0 BRA `(.L_x_59) ;  /* 0x0000000000588947 */ /* 0x000fea0003800000 */
[----:B--2---:R-:W-:Y:S01]  /*30a40*/  IADD3 R0, R5, 0x1800000, RZ ;  /* 0x0180000005007810 */ /* 0x004fe20007ffe0ff */
[----:B------:R-:W-:Y:S03]  /*30a50*/  BSSY B1, `(.L_x_60) ;  /* 0x000000c000017945 */ /* 0x000fe60003800000 */
[----:B------:R-:W-:-:S04]  /*30a60*/  LOP3.LUT R0, R0, 0x7f800000, RZ, 0xc0, !PT ;  /* 0x7f80000000007812 */ /* 0x000fc800078ec0ff */
[----:B------:R-:W-:-:S13]  /*30a70*/  ISETP.GT.U32.AND P0, PT, R0, 0x1ffffff, PT ;  /* 0x01ffffff0000780c */ /* 0x000fda0003f04070 */
[----:B------:R-:W-:Y:S05]  /*30a80*/  @P0 BRA `(.L_x_61) ;  /* 0x0000000000100947 */ /* 0x000fea0003800000 */
[----:B------:R-:W-:Y:S01]  /*30a90*/  IMAD.MOV.U32 R0, RZ, RZ, R5 ;  /* 0x000000ffff007224 */ /* 0x000fe200078e0005 */
[----:B------:R-:W-:-:S07]  /*30aa0*/  MOV R8, 0x30ac0 ;  /* 0x00030ac000087802 */ /* 0x000fce0000000f00 */
[----:B------:R-:W-:Y:S05]  /*30ab0*/  CALL.REL.NOINC `($__internal_0_$__cuda_sm20_rcp_rn_f32_slowpath) ;  /* 0x0000007800947944 */ /* 0x000fea0003c00000 */
[----:B------:R-:W-:Y:S05]  /*30ac0*/  BRA `(.L_x_62) ;  /* 0x0000000000107947 */ /* 0x000fea0003800000 */
.L_x_61:
[----:B------:R-:W1:Y:S02]  /*30ad0*/  MUFU.RCP R6, R5 ;  /* 0x0000000500067308 */ /* 0x000e640000001000 */
[----:B-1----:R-:W-:-:S04]  /*30ae0*/  FFMA R0, R5, R6, -1 ;  /* 0xbf80000005007423 */ /* 0x002fc80000000006 */
[----:B------:R-:W-:-:S04]  /*30af0*/  FADD.FTZ R0, -R0, -RZ ;  /* 0x800000ff00007221 */ /* 0x000fc80000010100 */
[----:B------:R-:W-:-:S07]  /*30b00*/  FFMA R6, R6, R0, R6 ;  /* 0x0000000006067223 */ /* 0x000fce0000000006 */
.L_x_62:
[----:B------:R-:W-:Y:S05]  /*30b10*/  BSYNC B1 ;  /* 0x0000000000017941 */ /* 0x000fea0003800000 */
.L_x_60:
[----:B------:R-:W-:Y:S01]  /*30b20*/  FSETP.GEU.AND P0, PT, |R5|, 1.175494350822287508e-38, PT ;  /* 0x008000000500780b */ /* 0x000fe20003f0e200 */
[----:B------:R-:W-:Y:S01]  /*30b30*/  ULDC UR4, c[0x0][0x600] ;  /* 0x0001800000047ab9 */ /* 0x000fe20000000800 */
[----:B------:R-:W-:-:S11]  /*30b40*/  MOV R10, R6 ;  /* 0x00000006000a7202 */ /* 0x000fd60000000f00 */
[----:B------:R-:W-:-:S06]  /*30b50*/  @!P0 FMUL R5, R5, 16777216 ;  /* 0x4b80000005058820 */ /* 0x000fcc0000400000 */
[----:B------:R-:W1:Y:S02]  /*30b60*/  MUFU.LG2 R5, R5 ;  /* 0x0000000500057308 */ /* 0x000e640000000c00 */
[----:B-1----:R-:W-:-:S04]  /*30b70*/  @!P0 FADD R5, R5, -24 ;  /* 0xc1c0000005058421 */ /* 0x002fc80000000000 */
[----:B------:R-:W-:-:S04]  /*30b80*/  FMUL R5, R5, 0.69314718246459960938 ;  /* 0x3f31721805057820 */ /* 0x000fc80000400000 */
[----:B------:R-:W-:-:S07]  /*30b90*/  FFMA R11, R4, UR4, R5 ;  /* 0x00000004040b7c23 */ /* 0x000fce0008000005 */
.L_x_59:
[----:B------:R-:W-:Y:S05]  /*30ba0*/  BSYNC B0 ;  /* 0x0000000000007941 */ /* 0x000fea0003800000 */
.L_x_58:
[----:B--2---:R-:W2:Y:S01]  /*30bb0*/  LDL R0, [R1+0x2c8] ;  /* 0x0002c80001007983 */ /* 0x004ea20000100800 */
        /* <DEDUP_REMOVED lines=11> */
[----:B------:R-:W3:Y:S04]  /*30c70*/  LDL.LU R113, [R1+0x58] ;  /* 0x0000580001717983 */ /* 0x000ee80000300800 */
[----:B------:R-:W5:Y:S04]  /*30c80*/  LDL.LU R33, [R1+0x5c] ;  /* 0x00005c0001217983 */ /* 0x000f680000300800 */
[----:B------:R-:W5:Y:S04]  /*30c90*/  LDL.LU R112, [R1+0x68] ;  /* 0x0000680001707983 */ /* 0x000f680000300800 */
[----:B------:R-:W5:Y:S04]  /*30ca0*/  LDL.LU R61, [R1+0x6c] ;  /* 0x00006c00013d7983 */ /* 0x000f680000300800 */
        /* <DEDUP_REMOVED lines=48> */
[----:B------:R-:W3:Y:S01]  /*30fb0*/  LDL.LU R2, [R1+0x1f8] ;  /* 0x0001f80001027983 */ /* 0x000ee20000300800 */
[----:B--2---:R-:W-:-:S03]  /*30fc0*/  R2UR UR5, R0 ;  /* 0x00000000000572ca */ /* 0x004fc600000e0000 */
[----:B------:R-:W2:Y:S01]  /*30fd0*/  LDL.LU R0, [R1+0x1fc] ;  /* 0x0001fc0001007983 */ /* 0x000ea20000300800 */
[----:B------:R-:W-:-:S04]  /*30fe0*/  FMUL R10, R10, UR4 ;  /* 0x000000040a0a7c20 */ /* 0x000fc80008400000 */
[-C--:B--2---:R-:W-:Y:S02]  /*30ff0*/  FMUL R133, R0, R10.reuse ;  /* 0x0000000a00857220 */ /* 0x084fe40000400000 */
[----:B------:R-:W2:Y:S01]  /*31000*/  LDL R0, [R1+0x2bc] ;  /* 0x0002bc0001007983 */ /* 0x000ea20000100800 */
[-C--:B----4-:R-:W-:Y:S01]  /*31010*/  FMUL R161, R19, R10.reuse ;  /* 0x0000000a13a17220 */ /* 0x090fe20000400000 */
[-C--:B---3--:R-:W-:Y:S01]  /*31020*/  FMUL R19, R2, R10.reuse ;  /* 0x0000000a02137220 */ /* 0x088fe20000400000 */
[-C--:B------:R-:W-:Y:S01]  /*31030*/  FMUL R2, R102, R10.reuse ;  /* 0x0000000a66027220 */ /* 0x080fe20000400000 */
[-C--:B------:R-:W-:Y:S01]  /*31040*/  FMUL R166, R22, R10.reuse ;  /* 0x0000000a16a67220 */ /* 0x080fe20000400000 */
[-C--:B-----5:R-:W-:Y:S01]  /*31050*/  FMUL R22, R4, R10.reuse ;  /* 0x0000000a04167220 */ /* 0x0a0fe20000400000 */
[-C--:B------:R-:W-:Y:S01]  /*31060*/  FMUL R137, R3, R10.reuse ;  /* 0x0000000a03897220 */ /* 0x080fe20000400000 */
[-C--:B------:R-:W-:Y:S01]  /*31070*/  FMUL R4, R106, R10.reuse ;  /* 0x0000000a6a047220 */ /* 0x080fe20000400000 */
[----:B------:R1:W-:Y:S01]  /*31080*/  STL [R1+0xc], R2 ;  /* 0x00000c0201007387 */ /* 0x0003e20000100800 */
[----:B------:R-:W-:-:S03]  /*31090*/  FMUL R3, R107, R10 ;  /* 0x0000000a6b037220 */ /* 0x000fc60000400000 */
[----:B------:R3:W-:Y:S01]  /*310a0*/  STL [R1+0x10], R4 ;  /* 0x0000100401007387 */ /* 0x0007e20000100800 */
[----:B-1----:R-:W-:-:S03]  /*310b0*/  FMUL R2, R110, R10 ;  /* 0x0000000a6e027220 */ /* 0x002fc60000400000 */
[----:B------:R1:W-:Y:S01]  /*310c0*/  STL [R1+0x8], R3 ;  /* 0x0000080301007387 */ /* 0x0003e20000100800 */
[----:B---3--:R-:W-:-:S03]  /*310d0*/  FMUL R4, R111, R10 ;  /* 0x0000000a6f047220 */ /* 0x008fc60000400000 */
[----:B------:R3:W-:Y:S01]  /*310e0*/  STL [R1+0x28], R2 ;  /* 0x0000280201007387 */ /* 0x0007e20000100800 */
[----:B-1----:R-:W-:-:S03]  /*310f0*/  FMUL R3, R114, R10 ;  /* 0x0000000a72037220 */ /* 0x002fc60000400000 */
[----:B------:R1:W-:Y:S01]  /*31100*/  STL [R1+0x20], R4 ;  /* 0x0000200401007387 */ /* 0x0003e20000100800 */
[----:B---3--:R-:W-:-:S03]  /*31110*/  FMUL R2, R115, R10 ;  /* 0x0000000a73027220 */ /* 0x008fc60000400000 */
[----:B------:R3:W-:Y:S04]  /*31120*/  STL [R1+0x30], R3 ;  /* 0x0000300301007387 */ /* 0x0007e80000100800 */
[----:B------:R4:W-:Y:S01]  /*31130*/  STL [R1+0x24], R2 ;  /* 0x0000240201007387 */ /* 0x0009e20000100800 */
[-C--:B-1----:R-:W-:Y:S01]  /*31140*/  FMUL R4, R118, R10.reuse ;  /* 0x0000000a76047220 */ /* 0x082fe20000400000 */
[----:B---3--:R-:W-:-:S04]  /*31150*/  FMUL R3, R119, R10 ;  /* 0x0000000a77037220 */ /* 0x008fc80000400000 */
[----:B------:R1:W-:Y:S01]  /*31160*/  STL [R1+0x38], R4 ;  /* 0x0000380401007387 */ /* 0x0003e20000100800 */
[----:B----4-:R-:W-:-:S03]  /*31170*/  FMUL R2, R122, R10 ;  /* 0x0000000a7a027220 */ /* 0x010fc60000400000 */
        /* <DEDUP_REMOVED lines=28> */
[----:B------:R-:W-:Y:S01]  /*31340*/  STL [R1+0x64], R4 ;  /* 0x0000640401007387 */ /* 0x000fe20000100800 */
[----:B----4-:R-:W-:-:S03]  /*31350*/  FMUL R2, R151, R10 ;  /* 0x0000000a97027220 */ /* 0x010fc60000400000 */
[----:B------:R-:W-:Y:S01]  /*31360*/  STL [R1+0x74], R3 ;  /* 0x0000740301007387 */ /* 0x000fe20000100800 */
[----:B------:R-:W-:-:S03]  /*31370*/  UISETP.NE.AND UP0, UPT, UR47, 0x1, UPT ;  /* 0x000000012f00788c */ /* 0x000fc6000bf05270 */
[----:B------:R1:W-:Y:S01]  /*31380*/  STL [R1+0x6c], R2 ;  /* 0x00006c0201007387 */ /* 0x0003e20000100800 */
[----:B------:R-:W-:Y:S01]  /*31390*/  UISETP.NE.AND UP1, UPT, UR47, 0x2, UPT ;  /* 0x000000022f00788c */ /* 0x000fe2000bf25270 */
[----:B-1----:R-:W1:Y:S06]  /*313a0*/  S2R R2, SR_TID.X ;  /* 0x0000000000027919 */ /* 0x002e6c0000002100 */
[----:B------:R-:W-:Y:S02]  /*313b0*/  @!UP0 ULOP3.LUT UP2, URZ, UR45, 0x2, URZ, 0xc0, !UPT ;  /* 0x000000022d3f8892 */ /* 0x000fe4000f84c03f */
[----:B------:R-:W-:-:S02]  /*313c0*/  @!UP0 ULOP3.LUT UR45, UR45, 0x1, URZ, 0xc0, !UPT ;  /* 0x000000012d2d8892 */ /* 0x000fc4000f8ec03f */
[----:B------:R-:W-:-:S04]  /*313d0*/  @!UP0 USEL UR4, URZ, 0x1, UP2 ;  /* 0x000000013f048887 */ /* 0x000fc80009000000 */
[----:B------:R-:W-:Y:S01]  /*313e0*/  @!UP0 ULOP3.LUT UR46, UR46, UR4, URZ, 0x3c, !UPT ;  /* 0x000000042e2e8292 */ /* 0x000fe2000f8e3c3f */
        /* <DEDUP_REMOVED lines=97> */
[----:B-1----:R-:W-:-:S02]  /*31a00*/  LOP3.LUT P0, RZ, R2, 0x3, RZ, 0xc0, !PT ;  /* 0x0000000302ff7812 */ /* 0x002fc4000780c0ff */
[----:B--2---:R-:W-:-:S04]  /*31a10*/  SHF.L.U32 R0, R0, 0x1f, RZ ;  /* 0x0000001f00007819 */ /* 0x004fc800000006ff */
[----:B------:R-:W1:Y:S01]  /*31a20*/  SYNCS.PHASECHK.TRANS64.TRYWAIT P1, [UR5+0x8], R0 ;  /* 0x00000800ff0075a7 */ /* 0x000e620008020145 */
[----:B------:R-:W-:-:S04]  /*31a30*/  @!UP1 UIADD3 UR5, UR45, 0x1, URZ ;  /* 0x000000012d059890 */ /* 0x000fc8000fffe03f */
[----:B------:R-:W-:-:S04]  /*31a40*/  @!UP1 UISETP.GT.U32.AND UP2, UPT, UR5, 0x1, UPT ;  /* 0x000000010500988c */ /* 0x000fc8000bf44070 */
[----:B------:R-:W-:Y:S02]  /*31a50*/  @!UP1 USEL UR4, URZ, 0x1, !UP2 ;  /* 0x000000013f049887 */ /* 0x000fe4000d000000 */
[----:B------:R-:W-:Y:S02]  /*31a60*/  @!UP1 ULOP3.LUT UR45, UR45, 0x1, URZ, 0xc, !UPT ;  /* 0x000000012d2d9892 */ /* 0x000fe4000f8e0c3f */
[----:B------:R-:W-:Y:S01]  /*31a70*/  @!UP1 ULOP3.LUT UR46, UR46, UR4, URZ, 0x3c, !UPT ;  /* 0x000000042e2e9292 */ /* 0x000fe2000f8e3c3f */
[----:B-1----:R-:W-:Y:S11]  /*31a80*/  @!P1 BRA `(.L_x_63) ;  /* 0x0000006400a09947 */ /* 0x002ff60003800000 */
.L_x_156:
[----:B------:R-:W-:Y:S04]  /*31a90*/  BSSY B0, `(.L_x_64) ;  /* 0x000001a000007945 */ /* 0x000fe80003800000 */
[----:B------:R-:W-:Y:S05]  /*31aa0*/  @P0 BRA `(.L_x_65) ;  /* 0x0000000000600947 */ /* 0x000fea0003800000 */
[----:B------:R-:W2:Y:S01]  /*31ab0*/  S2R R2, SR_TID.X ;  /* 0x0000000000027919 */ /* 0x000ea20000002100 */
[----:B------:R-:W-:Y:S01]  /*31ac0*/  ULDC.64 UR4, c[0x0][0x688] ;  /* 0x0001a20000047ab9 */ /* 0x000fe20000000a00 */
[----:B------:R-:W-:Y:S01]  /*31ad0*/  ULDC UR6, c[0x0][0x288] ;  /* 0x0000a20000067ab9 */ /* 0x000fe20000000800 */
[----:B------:R-:W-:Y:S01]  /*31ae0*/  UIMAD UR4, UR43, UR4, UR42 ;  /* 0x000000042b0472a4 */ /* 0x000fe2000f8e022a */
[----:B------:R-:W-:-:S03]  /*31af0*/  ULDC.64 UR8, c[0x0][0x208] ;  /* 0x0000820000087ab9 */ /* 0x000fc60000000a00 */
[----:B------:R-:W-:-:S06]  /*31b00*/  UIMAD UR4, UR44, UR5, UR4 ;  /* 0x000000052c0472a4 */ /* 0x000fcc000f8e0204 */
[----:B-1----:R-:W-:Y:S02]  /*31b10*/  MOV R3, UR4 ;  /* 0x0000000400037c02 */ /* 0x002fe40008000f00 */
[----:B--2---:R-:W-:Y:S02]  /*31b20*/  LOP3.LUT R0, R2, 0x60, RZ, 0xc0, !PT ;  /* 0x0000006002007812 */ /* 0x004fe400078ec0ff */
[----:B------:R-:W-:Y:S02]  /*31b30*/  SHF.R.U32.HI R2, RZ, 0x2, R2 ;  /* 0x00000002ff027819 */ /* 0x000fe40000011602 */
[----:B------:R-:W-:Y:S02]  /*31b40*/  SHF.R.U32.HI R0, RZ, 0x5, R0 ;  /* 0x00000005ff007819 */ /* 0x000fe40000011600 */
[----:B------:R-:W-:Y:S02]  /*31b50*/  LOP3.LUT R2, R2, 0x7, RZ, 0xc0, !PT ;  /* 0x0000000702027812 */ /* 0x000fe400078ec0ff */
[----:B------:R-:W-:-:S04]  /*31b60*/  SHF.L.U32 R0, R0, 0x4, RZ ;  /* 0x0000000400007819 */ /* 0x000fc800000006ff */
[----:B------:R-:W-:-:S05]  /*31b70*/  LOP3.LUT R0, R0, 0xfffffff0, R2, 0xe2, !PT ;  /* 0xfffffff000007812 */ /* 0x000fca00078ee202 */
[C---:B------:R-:W-:Y:S01]  /*31b80*/  VIADD R2, R0.reuse, UR42 ;  /* 0x0000002a00027c36 */ /* 0x040fe20008000000 */
[----:B------:R-:W-:Y:S01]  /*31b90*/  IADD3 R0, P2, R0, UR4, RZ ;  /* 0x0000000400007c10 */ /* 0x000fe2000ff5e0ff */
[----:B------:R-:W-:-:S03]  /*31ba0*/  ULDC.64 UR4, c[0x0][0x680] ;  /* 0x0001a00000047ab9 */ /* 0x000fc60000000a00 */
[C---:B------:R-:W-:Y:S02]  /*31bb0*/  ISETP.GE.U32.AND P0, PT, R2.reuse, UR6, PT ;  /* 0x0000000602007c0c */ /* 0x040fe4000bf06070 */
[----:B------:R-:W-:Y:S02]  /*31bc0*/  IADD3 R2, R2, 0x8, RZ ;  /* 0x0000000802027810 */ /* 0x000fe40007ffe0ff */
[----:B------:R-:W-:Y:S02]  /*31bd0*/  LEA.HI.X.SX32 R3, R3, RZ, 0x1, P2 ;  /* 0x000000ff03037211 */ /* 0x000fe400010f0eff */
[----:B------:R-:W-:Y:S02]  /*31be0*/  ISETP.GE.U32.AND P1, PT, R2, UR6, PT ;  /* 0x0000000602007c0c */ /* 0x000fe4000bf26070 */
[----:B------:R-:W-:-:S04]  /*31bf0*/  LEA R2, P2, R0, UR4, 0x2 ;  /* 0x0000000400027c11 */ /* 0x000fc8000f8410ff */
[----:B------:R-:W-:-:S05]  /*31c00*/  LEA.HI.X R3, R0, UR5, R3, 0x2, P2 ;  /* 0x0000000500037c11 */ /* 0x000fca00090f1403 */
[----:B------:R2:W-:Y:S04]  /*31c10*/  @!P0 STG.E desc[UR8][R2.64], R9 ;  /* 0x0000000902008986 */ /* 0x0005e8000c101908 */
[----:B------:R2:W-:Y:S02]  /*31c20*/  @!P1 STG.E desc[UR8][R2.64+0x20], R11 ;  /* 0x0000200b02009986 */ /* 0x0005e4000c101908 */
.L_x_65:
[----:B------:R-:W-:Y:S05]  /*31c30*/  BSYNC B0 ;  /* 0x0000000000007941 */ /* 0x000fea0003800000 */
.L_x_64:
[----:B------:R-:W-:Y:S02]  /*31c40*/  ULDC.64 UR4, c[0x0][0x730] ;  /* 0x0001cc0000047ab9 */ /* 0x000fe40000000a00 */
[----:B------:R-:W-:-:S04]  /*31c50*/  ISETP.NE.U32.AND P0, PT, RZ, UR4, PT ;  /* 0x00000004ff007c0c */ /* 0x000fc8000bf05070 */
[----:B------:R-:W-:-:S13]  /*31c60*/  ISETP.NE.AND.EX P0, PT, RZ, UR5, PT, P0 ;  /* 0x00000005ff007c0c */ /* 0x000fda000bf05300 */
[----:B------:R-:W-:Y:S05]  /*31c70*/  @P0 BRA `(.L_x_66) ;  /* 0x0000000000300947 */ /* 0x000fea0003800000 */
[----:B------:R-:W-:Y:S02]  /*31c80*/  ULDC.64 UR4, c[0x0][0x728] ;  /* 0x0001ca0000047ab9 */ /* 0x000fe40000000a00 */
[----:B------:R-:W-:-:S04]  /*31c90*/  ISETP.NE.U32.AND P0, PT, RZ, UR4, PT ;  /* 0x00000004ff007c0c */ /* 0x000fc8000bf05070 */
[----:B------:R-:W-:-:S13]  /*31ca0*/  ISETP.NE.AND.EX P0, PT, RZ, UR5, PT, P0 ;  /* 0x00000005ff007c0c */ /* 0x000fda000bf05300 */
[----:B------:R-:W-:Y:S05]  /*31cb0*/  @!P0 BRA `(.L_x_67) ;  /* 0x0000000000148947 */ /* 0x000fea0003800000 */
[----:B-12---:R-:W1:Y:S01]  /*31cc0*/  LDC.64 R2, c[0x0][0x728] ;  /* 0x0001ca00ff027b82 */ /* 0x006e620000000a00 */
[----:B------:R-:W-:Y:S02]  /*31cd0*/  ULDC.64 UR4, c[0x0][0x208] ;  /* 0x0000820000047ab9 */ /* 0x000fe40000000a00 */
[----:B-1----:R-:W2:Y:S04]  /*31ce0*/  LDG.E R0, desc[UR4][R2.64] ;  /* 0x0000000402007981 */ /* 0x002ea8000c1e1900 */
[----:B--2---:R4:W-:Y:S01]  /*31cf0*/  STL [R1+0x2c0], R0 ;  /* 0x0002c00001007387 */ /* 0x0049e20000100800 */
[----:B------:R-:W-:Y:S05]  /*31d00*/  BRA `(.L_x_66) ;  /* 0x00000000000c7947 */ /* 0x000fea0003800000 */
.L_x_67:
[----:B------:R-:W-:Y:S02]  /*31d10*/  ULDC UR4, c[0x0][0x720] ;  /* 0x0001c80000047ab9 */ /* 0x000fe40000000800 */
[----:B-1----:R-:W-:-:S05]  /*31d20*/  IMAD.U32 R0, RZ, RZ, UR4 ;  /* 0x00000004ff007e24 */ /* 0x002fca000f8e00ff */
[----:B------:R3:W-:Y:S02]  /*31d30*/  STL [R1+0x2c0], R0 ;  /* 0x0002c00001007387 */ /* 0x0007e40000100800 */
.L_x_66:
[----:B-1-34-:R-:W-:-:S04]  /*31d40*/  MOV R0, RZ ;  /* 0x000000ff00007202 */ /* 0x01afc80000000f00 */
[----:B------:R-:W-:-:S13]  /*31d50*/  LOP3.LUT P0, RZ, R0, 0x1bf, RZ, 0xc0, !PT ;  /* 0x000001bf00ff7812 */ /* 0x000fda000780c0ff */
[----:B------:R-:W-:Y:S05]  /*31d60*/  @!P0 BRA `(.L_x_68) ;  /* 0x0000000000408947 */ /* 0x000fea0003800000 */
[----:B--2---:R-:W-:Y:S01]  /*31d70*/  MOV R2, 0x0 ;  /* 0x0000000000027802 */ /* 0x004fe20000000f00 */
[----:B------:R-:W-:Y:S01]  /*31d80*/  ULDC.64 UR4, c[0x4][0x70] ;  /* 0x01001c0000047ab9 */ /* 0x000fe20000000a00 */
[----:B------:R-:W-:Y:S01]  /*31d90*/  ULDC.64 UR6, c[0x4][0x78] ;  /* 0x01001e0000067ab9 */ /* 0x000fe20000000a00 */
[----:B------:R-:W-:Y:S01]  /*31da0*/  ULDC.64 UR8, c[0x4][0x8] ;  /* 0x0100020000087ab9 */ /* 0x000fe20000000a00 */
[----:B------:R-:W-:Y:S01]  /*31db0*/  MOV R4, UR4 ;  /* 0x0000000400047c02 */ /* 0x000fe20008000f00 */
[----:B------:R-:W-:Y:S01]  /*31dc0*/  IMAD.U32 R6, RZ, RZ, UR6 ;  /* 0x00000006ff067e24 */ /* 0x000fe2000f8e00ff */
[----:B------:R-:W1:Y:S01]  /*31dd0*/  LDC.64 R2, c[0x4][R2] ;  /* 0x0100000002027b82 */ /* 0x000e620000000a00 */
[----:B------:R-:W-:Y:S01]  /*31de0*/  MOV R5, UR5 ;  /* 0x0000000500057c02 */ /* 0x000fe20008000f00 */
[----:B------:R-:W-:Y:S01]  /*31df0*/  IMAD.U32 R11, RZ, RZ, UR9 ;  /* 0x00000009ff0b7e24 */ /* 0x000fe2000f8e00ff */
[----:B------:R-:W-:Y:S01]  /*31e00*/  MOV R7, UR7 ;  /* 0x0000000700077c02 */ /* 0x000fe20008000f00 */
[----:B------:R-:W-:Y:S01]  /*31e10*/  IMAD.MOV.U32 R13, RZ, RZ, RZ ;  /* 0x000000ffff0d7224 */ /* 0x000fe200078e00ff */
[----:B------:R-:W-:-:S02]  /*31e20*/  MOV R10, UR8 ;  /* 0x00000008000a7c02 */ /* 0x000fc40008000f00 */
[----:B------:R-:W-:Y:S02]  /*31e30*/  MOV R8, 0x70 ;  /* 0x0000007000087802 */ /* 0x000fe40000000f00 */
[----:B------:R-:W-:-:S07]  /*31e40*/  MOV R12, 0x1 ;  /* 0x00000001000c7802 */ /* 0x000fce0000000f00 */
[----:B------:R-:W-:-:S07]  /*31e50*/  LEPC R20, `(.L_x_68) ;  /* 0x000000001014794e */ /* 0x000fce0000000000 */
[----:B-1----:R-:W-:Y:S05]  /*31e60*/  CALL.ABS.NOINC R2 ;  /* 0x0000000002007343 */ /* 0x002fea0003c00000 */
.L_x_68:
[----:B--2---:R-:W-:Y:S02]  /*31e70*/  MOV R2, UR37 ;  /* 0x0000002500027c02 */ /* 0x004fe40008000f00 */
[----:B------:R-:W-:-:S05]  /*31e80*/  MOV R0, UR47 ;  /* 0x0000002f00007c02 */ /* 0x000fca0008000f00 */
[----:B------:R-:W-:-:S04]  /*31e90*/  IMAD R2, R0, 0x2200, R2 ;  /* 0x0000220000027824 */ /* 0x000fc800078e0202 */
[----:B------:R-:W-:-:S05]  /*31ea0*/  VIADD R52, R2, 0xbde00 ;  /* 0x000bde0002347836 */ /* 0x000fca0000000000 */
[----:B------:R-:W-:-:S13]  /*31eb0*/  LOP3.LUT P0, RZ, R52, 0x1b0, RZ, 0xc0, !PT ;  /* 0x000001b034ff7812 */ /* 0x000fda000780c0ff */
[----:B------:R-:W-:Y:S05]  /*31ec0*/  @!P0 BRA `(.L_x_69) ;  /* 0x0000000000408947 */ /* 0x000fea0003800000 */
[----:B------:R-:W-:Y:S01]  /*31ed0*/  MOV R14, 0x0 ;  /* 0x00000000000e7802 */ /* 0x000fe20000000f00 */
        /* <DEDUP_REMOVED lines=15> */
.L_x_69:
[----:B------:R-:W2:Y:S01]  /*31fd0*/  LDL R20, [R1+0x2c0] ;  /* 0x0002c00001147983 */ /* 0x000ea20000100800 */
[----:B------:R-:W-:Y:S02]  /*31fe0*/  ULDC.64 UR4, c[0x0][0x730] ;  /* 0x0001cc0000047ab9 */ /* 0x000fe40000000a00 */
[----:B------:R-:W-:Y:S01]  /*31ff0*/  ISETP.NE.U32.AND P0, PT, RZ, UR4, PT ;  /* 0x00000004ff007c0c */ /* 0x000fe2000bf05070 */
[----:B------:R-:W-:Y:S01]  /*32000*/  ULDC UR4, c[0x0][0x720] ;  /* 0x0001c80000047ab9 */ /* 0x000fe20000000800 */
[----:B------:R-:W1:Y:S02]  /*32010*/  S2R R21, SR_TID.X ;  /* 0x0000000000157919 */ /* 0x000e640000002100 */
[----:B------:R-:W-:Y:S02]  /*32020*/  ISETP.NE.AND.EX P0, PT, RZ, UR5, PT, P0 ;  /* 0x00000005ff007c0c */ /* 0x000fe4000bf05300 */
[----:B-1----:R-:W-:-:S05]  /*32030*/  LOP3.LUT R21, R21, 0x7f, RZ, 0xc0, !PT ;  /* 0x0000007f15157812 */ /* 0x002fca00078ec0ff */
[----:B------:R-:W-:-:S05]  /*32040*/  VIADD R21, R21, 0x1f ;  /* 0x0000001f15157836 */ /* 0x000fca0000000000 */
[----:B------:R-:W-:Y:S02]  /*32050*/  ISETP.GT.U32.AND P1, PT, R21, 0x3e, PT ;  /* 0x0000003e1500780c */ /* 0x000fe40003f24070 */
[----:B--2---:R-:W-:Y:S02]  /*32060*/  FSEL R51, R20, UR4, !P0 ;  /* 0x0000000414337c08 */ /* 0x004fe4000c000000 */
[----:B------:R-:W1:Y:S03]  /*32070*/  S2R R20, SR_TID.X ;  /* 0x0000000000147919 */ /* 0x000e660000002100 */
        /* <DEDUP_REMOVED lines=11> */
[----:B------:R-:W-:Y:S02]  /*32130*/  F2FP.BF16.F32.PACK_AB R7, R49, R7 ;  /* 0x000000073107723e */ /* 0x000fe400000010ff */
[C---:B-1----:R-:W-:Y:S02]  /*32140*/  SHF.L.U32 R0, R20.reuse, 0x4, RZ ;  /* 0x0000000414007819 */ /* 0x042fe400000006ff */
[----:B------:R-:W-:Y:S02]  /*32150*/  SHF.L.U32 R3, R20, 0x5, RZ ;  /* 0x0000000514037819 */ /* 0x000fe400000006ff */
[----:B------:R-:W-:-:S02]  /*32160*/  LOP3.LUT R0, R0, 0x600, RZ, 0xc0, !PT ;  /* 0x0000060000007812 */ /* 0x000fc400078ec0ff */
[----:B------:R-:W-:Y:S02]  /*32170*/  SHF.R.U32.HI R8, RZ, 0x1, R20 ;  /* 0x00000001ff087819 */ /* 0x000fe40000011614 */
[----:B------:R-:W-:-:S04]  /*32180*/  LOP3.LUT R0, R0, 0x20, R3, 0xf8, !PT ;  /* 0x0000002000007812 */ /* 0x000fc800078ef803 */
[----:B------:R-:W-:Y:S02]  /*32190*/  LOP3.LUT R0, R0, 0x100, R3, 0xf8, !PT ;  /* 0x0000010000007812 */ /* 0x000fe400078ef803 */
[----:B------:R-:W-:-:S04]  /*321a0*/  LOP3.LUT R3, R3, 0xc0, RZ, 0xc0, !PT ;  /* 0x000000c003037812 */ /* 0x000fc800078ec0ff */
[----:B------:R-:W-:Y:S02]  /*321b0*/  LOP3.LUT R3, R3, 0x8, R8, 0xf8, !PT ;  /* 0x0000000803037812 */ /* 0x000fe400078ef808 */
[----:B------:R-:W-:-:S04]  /*321c0*/  SHF.L.U32 R8, R20, 0x2, RZ ;  /* 0x0000000214087819 */ /* 0x000fc800000006ff */
[----:B------:R-:W-:-:S04]  /*321d0*/  LOP3.LUT R3, R3, 0x18, R8, 0x78, !PT ;  /* 0x0000001803037812 */ /* 0x000fc800078e7808 */
[----:B------:R-:W-:Y:S01]  /*321e0*/  LOP3.LUT R3, R0, R3, RZ, 0xfc, !PT ;  /* 0x0000000300037212 */ /* 0x000fe200078efcff */
[----:B------:R-:W-:Y:S06]  /*321f0*/  @P1 BRA `(.L_x_70) ;  /* 0x0000000000041947 */ /* 0x000fec0003800000 */
[----:B------:R-:W-:-:S04]  /*32200*/  DEPBAR.LE SB0, 0x1 ;  /* 0x000080400000791a */ /* 0x000fc80000000000 */
.L_x_70:
[----:B------:R1:W-:Y:S01]  /*32210*/  STL [R1+0x2d8], R16 ;  /* 0x0002d81001007387 */ /* 0x0003e20000100800 */
[----:B------:R-:W-:Y:S05]  /*32220*/  WARPSYNC.ALL ;  /* 0x0000000000007948 */ /* 0x000fea0003800000 */
[----:B------:R-:W2:Y:S01]  /*32230*/  LDL.LU R13, [R1] ;  /* 0x00000000010d7983 */ /* 0x000ea20000300800 */
[C---:B------:R-:W-:Y:S01]  /*32240*/  LEA R0, R3.reuse, R2, 0x1 ;  /* 0x0000000203007211 */ /* 0x040fe200078e08ff */
[----:B------:R-:W-:Y:S01]  /*32250*/  IMAD R3, R3, 0x2, R52 ;  /* 0x0000000203037824 */ /* 0x000fe200078e0234 */
[----:B------:R-:W-:Y:S01]  /*32260*/  LOP3.LUT P0, RZ, R20, 0x4, RZ, 0xc0, !PT ;  /* 0x0000000414ff7812 */ /* 0x000fe2000780c0ff */
[----:B------:R-:W3:Y:S01]  /*32270*/  LDL.LU R15, [R1+0x14] ;  /* 0x00001400010f7983 */ /* 0x000ee20000300800 */
[-C--:B------:R-:W-:Y:S01]  /*32280*/  FMUL R163, R163, R51.reuse ;  /* 0x00000033a3a37220 */ /* 0x080fe20000400000 */
[-C--:B------:R-:W-:Y:S01]  /*32290*/  FMUL R45, R45, R51.reuse ;  /* 0x000000332d2d7220 */ /* 0x080fe20000400000 */
[-C--:B------:R-:W-:Y:S01]  /*322a0*/  FMUL R152, R152, R51.reuse ;  /* 0x0000003398987220 */ /* 0x080fe20000400000 */
[----:B------:R-:W4:Y:S04]  /*322b0*/  LDL.LU R14, [R1+0x4] ;  /* 0x00000400010e7983 */ /* 0x000f280000300800 */
[----:B------:R-:W4:Y:S04]  /*322c0*/  LDL.LU R12, [R1+0x84] ;  /* 0x00008400010c7983 */ /* 0x000f280000300800 */
[----:B------:R-:W4:Y:S04]  /*322d0*/  LDL.LU R11, [R1+0x80] ;  /* 0x00008000010b7983 */ /* 0x000f280000300800 */
[----:B------:R-:W4:Y:S01]  /*322e0*/  LDL.LU R8, [R1+0x94] ;  /* 0x0000940001087983 */ /* 0x000f220000300800 */
[----:B------:R-:W-:Y:S01]  /*322f0*/  BAR.SYNC.DEFER_BLOCKING 0x1, 0x80 ;  /* 0x0042000000007b1d */ /* 0x000fe20000010000 */
[----:B------:R-:W-:Y:S01]  /*32300*/  MOV R52, 0x20 ;  /* 0x0000002000347802 */ /* 0x000fe20000000f00 */
[----:B------:R-:W-:-:S03]  /*32310*/  FMUL R41, R41, R51 ;  /* 0x0000003329297220 */ /* 0x000fc60000400000 */
[----:B------:R-:W-:Y:S01]  /*32320*/  SEL R52, R52, 0xffffffe0, !P0 ;  /* 0xffffffe034347807 */ /* 0x000fe20004000000 */
[-C--:B------:R-:W-:Y:S01]  /*32330*/  FMUL R68, R180, R51.reuse ;  /* 0x00000033b4447220 */ /* 0x080fe20000400000 */
[----:B------:R-:W4:Y:S04]  /*32340*/  LDL.LU R10, [R1+0x90] ;  /* 0x00009000010a7983 */ /* 0x000f280000300800 */
[----:B------:R-:W4:Y:S01]  /*32350*/  LDL.LU R9, [R1+0xa4] ;  /* 0x0000a40001097983 */ /* 0x000f220000300800 */
[----:B------:R-:W-:-:S03]  /*32360*/  FMUL R64, R176, R51 ;  /* 0x00000033b0407220 */ /* 0x000fc60000400000 */
[----:B------:R-:W4:Y:S04]  /*32370*/  LDL.LU R20, [R1+0xa0] ;  /* 0x0000a00001147983 */ /* 0x000f280000300800 */
[----:B-1----:R-:W4:Y:S04]  /*32380*/  LDL.LU R16, [R1+0xb4] ;  /* 0x0000b40001107983 */ /* 0x002f280000300800 */
[----:B------:R1:W-:Y:S02]  /*32390*/  STSM.16.M88.4 [R0+0xbde00], R4 ;  /* 0x0bde000400007844 */ /* 0x0003e40000000200 */
[-C--:B-1----:R-:W-:Y:S01]  /*323a0*/  FMUL R4, R167, R51.reuse ;  /* 0x00000033a7047220 */ /* 0x082fe20000400000 */
[-C--:B------:R-:W-:Y:S01]  /*323b0*/  FMUL R5, R37, R51.reuse ;  /* 0x0000003325057220 */ /* 0x080fe20000400000 */
[-C--:B------:R-:W-:Y:S01]  /*323c0*/  FMUL R6, R156, R51.reuse ;  /* 0x000000339c067220 */ /* 0x080fe20000400000 */
[----:B------:R-:W-:Y:S01]  /*323d0*/  FMUL R7, R36, R51 ;  /* 0x0000003324077220 */ /* 0x000fe20000400000 */
[----:B------:R-:W-:-:S02]  /*323e0*/  IADD3 R0, R3, R52, RZ ;  /* 0x0000003403007210 */ /* 0x000fc40007ffe0ff */
[----:B------:R-:W-:Y:S02]  /*323f0*/  F2FP.BF16.F32.PACK_AB R4, R163, R4 ;  /* 0x00000004a304723e */ /* 0x000fe400000010ff */
[----:B------:R-:W-:Y:S02]  /*32400*/  F2FP.BF16.F32.PACK_AB R5, R45, R5 ;  /* 0x000000052d05723e */ /* 0x000fe400000010ff */
[----:B------:R-:W-:Y:S02]  /*32410*/  F2FP.BF16.F32.PACK_AB R6, R152, R6 ;  /* 0x000000069806723e */ /* 0x000fe400000010ff */
[----:B------:R-:W-:-:S05]  /*32420*/  F2FP.BF16.F32.PACK_AB R7, R41, R7 ;  /* 0x000000072907723e */ /* 0x000fca00000010ff */
[----:B------:R1:W-:Y:S01]  /*32430*/  STSM.16.M88.4 [R0], R4 ;  /* 0x0000000400007844 */ /* 0x0003e20000000200 */
        /* <DEDUP_REMOVED lines=121> */
[----:B------:R-:W-:Y:S01]  /*32bd0*/  @!PT LDS RZ, [RZ] ;  /* 0x00000000fffff984 */ /* 0x000fe20000000800 */
[----:B------:R-:W-:Y:S01]  /*32be0*/  @!PT LDS RZ, [RZ] ;  /* 0x00000000fffff984 */ /* 0x000fe20000000800 */
[----:B------:R-:W-:Y:S01]  /*32bf0*/  @!PT LDS RZ, [RZ] ;  /* 0x00000000fffff984 */ /* 0x000fe20000000800 */
[----:B------:R-:W-:Y:S01]  /*32c00*/  @!PT LDS RZ, [RZ] ;  /* 0x00000000fffff984 */ /* 0x000fe20000000800 */
[----:B------:R1:W-:Y:S06]  /*32c10*/  MEMBAR.ALL.CTA ;  /* 0x0000000000007992 */ /* 0x0003ec0000008000 */
[----:B-1----:R-:W1:Y:S01]  /*32c20*/  FENCE.VIEW.ASYNC.S ;  /* 0x00000000000073c6 */ /* 0x002e620000000000 */
[----:B--2---:R-:W-:-:S03]  /*32c30*/  FMUL R180, R13, R51 ;  /* 0x000000330db47220 */ /* 0x004fc60000400000 */
[----:B------:R-:W2:Y:S01]  /*32c40*/  LDL.LU R13, [R1+0xb0] ;  /* 0x0000b000010d7983 */ /* 0x000ea20000300800 */
[----:B---3--:R-:W-:-:S03]  /*32c50*/  FMUL R176, R15, R51 ;  /* 0x000000330fb07220 */ /* 0x008fc60000400000 */
[----:B------:R-:W3:Y:S04]  /*32c60*/  LDL.LU R5, [R1+0xc4] ;  /* 0x0000c40001057983 */ /* 0x000ee80000300800 */
[----:B------:R-:W3:Y:S04]  /*32c70*/  LDL.LU R15, [R1+0xc0] ;  /* 0x0000c000010f7983 */ /* 0x000ee80000300800 */
[----:B------:R-:W3:Y:S01]  /*32c80*/  LDL.LU R4, [R1+0xd4] ;  /* 0x0000d40001047983 */ /* 0x000ee20000300800 */
[-C--:B----4-:R-:W-:Y:S01]  /*32c90*/  FMUL R172, R12, R51.reuse ;  /* 0x000000330cac7220 */ /* 0x090fe20000400000 */
[----:B------:R-:W-:-:S02]  /*32ca0*/  FMUL R167, R11, R51 ;  /* 0x000000330ba77220 */ /* 0x000fc40000400000 */
[----:B------:R-:W4:Y:S01]  /*32cb0*/  LDL.LU R12, [R1+0xd0] ;  /* 0x0000d000010c7983 */ /* 0x000f220000300800 */
[----:B------:R-:W-:-:S03]  /*32cc0*/  FMUL R168, R8, R51 ;  /* 0x0000003308a87220 */ /* 0x000fc60000400000 */
[----:B------:R-:W4:Y:S04]  /*32cd0*/  LDL.LU R11, [R1+0xe4] ;  /* 0x0000e400010b7983 */ /* 0x000f280000300800 */
[----:B------:R-:W4:Y:S01]  /*32ce0*/  LDL.LU R8, [R1+0xe0] ;  /* 0x0000e00001087983 */ /* 0x000f220000300800 */
[----:B------:R-:W-:-:S03]  /*32cf0*/  FMUL R171, R14, R51 ;  /* 0x000000330eab7220 */ /* 0x000fc60000400000 */
[----:B------:R-:W4:Y:S01]  /*32d00*/  LDL.LU R14, [R1+0xf4] ;  /* 0x0000f400010e7983 */ /* 0x000f220000300800 */
[----:B------:R-:W-:-:S03]  /*32d10*/  FMUL R163, R10, R51 ;  /* 0x000000330aa37220 */ /* 0x000fc60000400000 */
[----:B------:R-:W4:Y:S01]  /*32d20*/  LDL.LU R10, [R1+0xf0] ;  /* 0x0000f000010a7983 */ /* 0x000f220000300800 */
[----:B------:R-:W-:-:S03]  /*32d30*/  FMUL R164, R9, R51 ;  /* 0x0000003309a47220 */ /* 0x000fc60000400000 */
[----:B------:R-:W4:Y:S04]  /*32d40*/  LDL.LU R9, [R1+0x104] ;  /* 0x0001040001097983 */ /* 0x000f280000300800 */
[----:B------:R-:W4:Y:S04]  /*32d50*/  LDL.LU R7, [R1+0x100] ;  /* 0x0001000001077983 */ /* 0x000f280000300800 */
[----:B------:R-:W4:Y:S01]  /*32d60*/  LDL.LU R6, [R1+0x114] ;  /* 0x0001140001067983 */ /* 0x000f220000300800 */
[-C--:B------:R-:W-:Y:S01]  /*32d70*/  FMUL R160, R16, R51.reuse ;  /* 0x0000003310a07220 */ /* 0x080fe20000400000 */
[-C--:B------:R-:W-:Y:S01]  /*32d80*/  FMUL R175, R235, R51.reuse ;  /* 0x00000033ebaf7220 */ /* 0x080fe20000400000 */
[-C--:B------:R-:W-:Y:S01]  /*32d90*/  FMUL R159, R20, R51.reuse ;  /* 0x00000033149f7220 */ /* 0x080fe20000400000 */
[-C--:B------:R-:W-:Y:S01]  /*32da0*/  FMUL R74, R35, R51.reuse ;  /* 0x00000033234a7220 */ /* 0x080fe20000400000 */
[-C--:B------:R-:W-:Y:S01]  /*32db0*/  FMUL R54, R39, R51.reuse ;  /* 0x0000003327367220 */ /* 0x080fe20000400000 */
[-C--:B------:R-:W-:Y:S01]  /*32dc0*/  FMUL R179, R231, R51.reuse ;  /* 0x00000033e7b37220 */ /* 0x080fe20000400000 */
[----:B------:R-:W-:Y:S01]  /*32dd0*/  FMUL R183, R184, R51 ;  /* 0x00000033b8b77220 */ /* 0x000fe20000400000 */
[----:B------:R-:W-:Y:S01]  /*32de0*/  BSSY B0, `(.L_x_71) ;  /* 0x00000da000007945 */ /* 0x000fe20003800000 */
        /* <DEDUP_REMOVED lines=8> */
[----:B------:R-:W-:Y:S01]  /*32e70*/  IADD3 R52, R52, 0x1000, R3 ;  /* 0x0000100034347810 */ /* 0x000fe20007ffe003 */
[----:B-1----:R-:W-:Y:S01]  /*32e80*/  BAR.SYNC.DEFER_BLOCKING 0x1, 0x80 ;  /* 0x0042000000007b1d */ /* 0x002fe20000010000 */
[----:B--2---:R-:W-:-:S05]  /*32e90*/  FMUL R155, R13, R51 ;  /* 0x000000330d9b7220 */ /* 0x004fca0000400000 */
[----:B------:R-:W2:Y:S01]  /*32ea0*/  LDL.LU R13, [R1+0x110] ;  /* 0x00011000010d7983 */ /* 0x000ea20000300800 */
[----:B---3--:R-:W-:-:S03]  /*32eb0*/  FMUL R156, R5, R51 ;  /* 0x00000033059c7220 */ /* 0x008fc60000400000 */
[----:B------:R-:W3:Y:S01]  /*32ec0*/  LDL.LU R5, [R1+0x124] ;  /* 0x0001240001057983 */ /* 0x000ee20000300800 */
[----:B------:R-:W-:-:S03]  /*32ed0*/  FMUL R152, R4, R51 ;  /* 0x0000003304987220 */ /* 0x000fc60000400000 */
[----:B------:R-:W2:Y:S01]  /*32ee0*/  LDL.LU R4, [R1+0x120] ;  /* 0x0001200001047983 */ /* 0x000ea20000300800 */
[----:B----4-:R-:W-:-:S03]  /*32ef0*/  FMUL R147, R12, R51 ;  /* 0x000000330c937220 */ /* 0x010fc60000400000 */
[----:B------:R-:W4:Y:S01]  /*32f00*/  LDL.LU R12, [R1+0x134] ;  /* 0x00013400010c7983 */ /* 0x000f220000300800 */
[----:B------:R-:W-:-:S03]  /*32f10*/  FMUL R148, R11, R51 ;  /* 0x000000330b947220 */ /* 0x000fc60000400000 */
        /* <DEDUP_REMOVED lines=11> */
[-C--:B------:R-:W-:Y:S01]  /*32fd0*/  FMUL R151, R15, R51.reuse ;  /* 0x000000330f977220 */ /* 0x080fe20000400000 */
[-C--:B------:R-:W-:Y:S01]  /*32fe0*/  FMUL R144, R14, R51.reuse ;  /* 0x000000330e907220 */ /* 0x080fe20000400000 */
[-C--:B---3--:R-:W-:Y:S02]  /*32ff0*/  FMUL R132, R5, R51.reuse ;  /* 0x0000003305847220 */ /* 0x088fe40000400000 */
[----:B------:R-:W3:Y:S04]  /*33000*/  LDL.LU R5, [R1+0x160] ;  /* 0x0001600001057983 */ /* 0x000ee80000300800 */
[----:B------:R-:W3:Y:S01]  /*33010*/  LDL.LU R16, [R1+0x174] ;  /* 0x0001740001107983 */ /* 0x000ee20000300800 */
[----:B--2---:R-:W-:-:S03]  /*33020*/  FMUL R127, R4, R51 ;  /* 0x00000033047f7220 */ /* 0x004fc60000400000 */
[----:B------:R-:W2:Y:S04]  /*33030*/  LDL.LU R15, [R1+0x170] ;  /* 0x00017000010f7983 */ /* 0x000ea80000300800 */
[----:B------:R-:W2:Y:S01]  /*33040*/  LDL.LU R4, [R1+0x184] ;  /* 0x0001840001047983 */ /* 0x000ea20000300800 */
[----:B------:R-:W-:-:S03]  /*33050*/  FMUL R131, R13, R51 ;  /* 0x000000330d837220 */ /* 0x000fc60000400000 */
[----:B------:R-:W2:Y:S01]  /*33060*/  LDL.LU R14, [R1+0x180] ;  /* 0x00018000010e7983 */ /* 0x000ea20000300800 */
[----:B----4-:R-:W-:-:S03]  /*33070*/  FMUL R124, R8, R51 ;  /* 0x00000033087c7220 */ /* 0x010fc60000400000 */
[----:B------:R-:W4:Y:S01]  /*33080*/  LDL.LU R13, [R1+0x194] ;  /* 0x00019400010d7983 */ /* 0x000f220000300800 */
[----:B------:R-:W-:-:S03]  /*33090*/  FMUL R128, R12, R51 ;  /* 0x000000330c807220 */ /* 0x000fc60000400000 */
[----:B------:R-:W4:Y:S01]  /*330a0*/  LDL.LU R8, [R1+0x190] ;  /* 0x0001900001087983 */ /* 0x000f220000300800 */
[----:B------:R-:W-:-:S03]  /*330b0*/  FMUL R123, R11, R51 ;  /* 0x000000330b7b7220 */ /* 0x000fc60000400000 */
[----:B------:R-:W4:Y:S04]  /*330c0*/  LDL.LU R12, [R1+0x1a4] ;  /* 0x0001a400010c7983 */ /* 0x000f280000300800 */
[----:B------:R-:W4:Y:S01]  /*330d0*/  LDL.LU R11, [R1+0x1a0] ;  /* 0x0001a000010b7983 */ /* 0x000f220000300800 */
[-C--:B------:R-:W-:Y:S01]  /*330e0*/  FMUL R119, R10, R51.reuse ;  /* 0x000000330a777220 */ /* 0x080fe20000400000 */
[-C--:B------:R-:W-:Y:S01]  /*330f0*/  FMUL R120, R9, R51.reuse ;  /* 0x0000003309787220 */ /* 0x080fe20000400000 */
[-C--:B------:R-:W-:Y:S01]  /*33100*/  FMUL R115, R7, R51.reuse ;  /* 0x0000003307737220 */ /* 0x080fe20000400000 */
[----:B------:R-:W4:Y:S01]  /*33110*/  LDL.LU R10, [R1+0x1b4] ;  /* 0x0001b400010a7983 */ /* 0x000f220000300800 */
[----:B------:R-:W-:-:S03]  /*33120*/  FMUL R116, R6, R51 ;  /* 0x0000003306747220 */ /* 0x000fc60000400000 */
[----:B------:R-:W4:Y:S04]  /*33130*/  LDL.LU R9, [R1+0x1b0] ;  /* 0x0001b00001097983 */ /* 0x000f280000300800 */
[----:B------:R-:W4:Y:S04]  /*33140*/  LDL.LU R7, [R1+0x1c4] ;  /* 0x0001c40001077983 */ /* 0x000f280000300800 */
[----:B------:R-:W4:Y:S01]  /*33150*/  LDL.LU R6, [R1+0x1c0] ;  /* 0x0001c00001067983 */ /* 0x000f220000300800 */
[----:B---3--:R-:W-:-:S03]  /*33160*/  FMUL R111, R5, R51 ;  /* 0x00000033056f7220 */ /* 0x008fc60000400000 */
[----:B------:R-:W3:Y:S01]  /*33170*/  LDL.LU R5, [R1+0x1d0] ;  /* 0x0001d00001057983 */ /* 0x000ee20000300800 */
[----:B--2---:R-:W-:-:S03]  /*33180*/  FMUL R108, R4, R51 ;  /* 0x00000033046c7220 */ /* 0x004fc60000400000 */
[----:B------:R-:W2:Y:S01]  /*33190*/  LDL.LU R4, [R1+0x1d4] ;  /* 0x0001d40001047983 */ /* 0x000ea20000300800 */
[----:B----4-:R-:W-:-:S03]  /*331a0*/  FMUL R99, R8, R51 ;  /* 0x0000003308637220 */ /* 0x010fc60000400000 */
[----:B------:R-:W4:Y:S01]  /*331b0*/  LDL.LU R8, [R1+0x1e4] ;  /* 0x0001e40001087983 */ /* 0x000f220000300800 */
[-C--:B------:R-:W-:Y:S01]  /*331c0*/  FMUL R100, R12, R51.reuse ;  /* 0x000000330c647220 */ /* 0x080fe20000400000 */
[-C--:B------:R-:W-:Y:S02]  /*331d0*/  FMUL R95, R11, R51.reuse ;  /* 0x000000330b5f7220 */ /* 0x080fe40000400000 */
[----:B------:R-:W4:Y:S04]  /*331e0*/  LDL.LU R11, [R1+0x1e0] ;  /* 0x0001e000010b7983 */ /* 0x000f280000300800 */
[----:B------:R-:W4:Y:S01]  /*331f0*/  LDL.LU R12, [R1+0x1f4] ;  /* 0x0001f400010c7983 */ /* 0x000f220000300800 */
[-C--:B------:R-:W-:Y:S01]  /*33200*/  FMUL R107, R15, R51.reuse ;  /* 0x000000330f6b7220 */ /* 0x080fe20000400000 */
[----:B------:R-:W-:-:S02]  /*33210*/  FMUL R112, R16, R51 ;  /* 0x0000003310707220 */ /* 0x000fc40000400000 */
[----:B------:R-:W4:Y:S04]  /*33220*/  LDL.LU R15, [R1+0x1f0] ;  /* 0x0001f000010f7983 */ /* 0x000f280000300800 */
[----:B------:R-:W4:Y:S01]  /*33230*/  LDL.LU R16, [R1+0x204] ;  /* 0x0002040001107983 */ /* 0x000f220000300800 */
[-C--:B------:R-:W-:Y:S01]  /*33240*/  FMUL R92, R7, R51.reuse ;  /* 0x00000033075c7220 */ /* 0x080fe20000400000 */
[-C--:B------:R-:W-:Y:S02]  /*33250*/  FMUL R87, R6, R51.reuse ;  /* 0x0000003306577220 */ /* 0x080fe40000400000 */
[----:B------:R-:W4:Y:S01]  /*33260*/  LDL.LU R7, [R1+0x200] ;  /* 0x0002000001077983 */ /* 0x000f220000300800 */
[----:B------:R-:W-:-:S03]  /*33270*/  FMUL R91, R9, R51 ;  /* 0x00000033095b7220 */ /* 0x000fc60000400000 */
[----:B------:R-:W4:Y:S01]  /*33280*/  LDL.LU R6, [R1+0x20c] ;  /* 0x00020c0001067983 */ /* 0x000f220000300800 */
[-C--:B------:R-:W-:Y:S01]  /*33290*/  FMUL R104, R13, R51.reuse ;  /* 0x000000330d687220 */ /* 0x080fe20000400000 */
[-C--:B------:R-:W-:Y:S01]  /*332a0*/  FMUL R96, R10, R51.reuse ;  /* 0x000000330a607220 */ /* 0x080fe20000400000 */
[-C--:B------:R-:W-:Y:S01]  /*332b0*/  FMUL R103, R14, R51.reuse ;  /* 0x000000330e677220 */ /* 0x080fe20000400000 */
[-C--:B---3--:R-:W-:Y:S01]  /*332c0*/  FMUL R88, R5, R51.reuse ;  /* 0x0000003305587220 */ /* 0x088fe20000400000 */
[-C--:B--2---:R-:W-:Y:S02]  /*332d0*/  FMUL R84, R4, R51.reuse ;  /* 0x0000003304547220 */ /* 0x084fe40000400000 */
[----:B------:R-:W2:Y:S04]  /*332e0*/  LDL.LU R4, [R1+0x208] ;  /* 0x0002080001047983 */ /* 0x000ea80000300800 */
[----:B------:R-:W3:Y:S04]  /*332f0*/  LDL.LU R5, [R1+0x214] ;  /* 0x0002140001057983 */ /* 0x000ee80000300800 */
[----:B------:R-:W2:Y:S01]  /*33300*/  LDL.LU R18, [R1+0x210] ;  /* 0x0002100001127983 */ /* 0x000ea20000300800 */
[----:B----4-:R-:W-:-:S03]  /*33310*/  FMUL R80, R8, R51 ;  /* 0x0000003308507220 */ /* 0x010fc60000400000 */
[----:B------:R-:W4:Y:S04]  /*33320*/  LDL.LU R9, [R1+0x21c] ;  /* 0x00021c0001097983 */ /* 0x000f280000300800 */
[----:B------:R-:W3:Y:S04]  /*33330*/  LDL.LU R17, [R1+0x218] ;  /* 0x0002180001117983 */ /* 0x000ee80000300800 */
[----:B------:R-:W3:Y:S01]  /*33340*/  LDL.LU R13, [R1+0x224] ;  /* 0x00022400010d7983 */ /* 0x000ee20000300800 */
[----:B------:R-:W-:-:S03]  /*33350*/  FMUL R75, R11, R51 ;  /* 0x000000330b4b7220 */ /* 0x000fc60000400000 */
[----:B------:R-:W3:Y:S04]  /*33360*/  LDL.LU R8, [R1+0xc] ;  /* 0x00000c0001087983 */ /* 0x000ee80000300800 */
[----:B------:R-:W3:Y:S01]  /*33370*/  LDL.LU R10, [R1+0x220] ;  /* 0x00022000010a7983 */ /* 0x000ee20000300800 */
[----:B------:R-:W-:-:S03]  /*33380*/  FMUL R76, R12, R51 ;  /* 0x000000330c4c7220 */ /* 0x000fc60000400000 */
[----:B------:R-:W3:Y:S04]  /*33390*/  LDL.LU R11, [R1+0x22c] ;  /* 0x00022c00010b7983 */ /* 0x000ee80000300800 */
[----:B------:R-:W3:Y:S01]  /*333a0*/  LDL.LU R12, [R1+0x8] ;  /* 0x00000800010c7983 */ /* 0x000ee20000300800 */
[----:B------:R-:W-:-:S03]  /*333b0*/  FMUL R55, R15, R51 ;  /* 0x000000330f377220 */ /* 0x000fc60000400000 */
[----:B------:R-:W3:Y:S01]  /*333c0*/  LDL.LU R14, [R1+0x10] ;  /* 0x00001000010e7983 */ /* 0x000ee20000300800 */
[----:B------:R-:W-:-:S03]  /*333d0*/  FMUL R72, R16, R51 ;  /* 0x0000003310487220 */ /* 0x000fc60000400000 */
[----:B------:R-:W3:Y:S04]  /*333e0*/  LDL.LU R15, [R1+0x228] ;  /* 0x00022800010f7983 */ /* 0x000ee80000300800 */
[----:B------:R-:W3:Y:S01]  /*333f0*/  LDL.LU R16, [R1+0x234] ;  /* 0x0002340001107983 */ /* 0x000ee20000300800 */
[-C--:B--2---:R-:W-:Y:S01]  /*33400*/  FMUL R19, R18, R51.reuse ;  /* 0x0000003312137220 */ /* 0x084fe20000400000 */
[-C--:B----4-:R-:W-:Y:S02]  /*33410*/  FMUL R18, R9, R51.reuse ;  /* 0x0000003309127220 */ /* 0x090fe40000400000 */
[----:B------:R-:W2:Y:S01]  /*33420*/  LDL.LU R9, [R1+0x20] ;  /* 0x0000200001097983 */ /* 0x000ea20000300800 */
[----:B---3--:R-:W-:-:S03]  /*33430*/  FMUL R235, R17, R51 ;  /* 0x0000003311eb7220 */ /* 0x008fc60000400000 */
[----:B------:R-:W-:Y:S01]  /*33440*/  STL [R1+0x4], R19 ;  /* 0x0000041301007387 */ /* 0x000fe20000100800 */
[----:B------:R-:W-:-:S03]  /*33450*/  FMUL R234, R13, R51 ;  /* 0x000000330dea7220 */ /* 0x000fc60000400000 */
[----:B------:R1:W-:Y:S01]  /*33460*/  STL [R1], R18 ;  /* 0x0000001201007387 */ /* 0x0003e20000100800 */
[----:B------:R-:W-:-:S03]  /*33470*/  FMUL R17, R10, R51 ;  /* 0x000000330a117220 */ /* 0x000fc60000400000 */
[----:B------:R-:W3:Y:S01]  /*33480*/  LDL.LU R10, [R1+0x28] ;  /* 0x00002800010a7983 */ /* 0x000ee20000300800 */
[----:B------:R-:W-:-:S03]  /*33490*/  FMUL R13, R11, R51 ;  /* 0x000000330b0d7220 */ /* 0x000fc60000400000 */
[----:B------:R4:W-:Y:S04]  /*334a0*/  STL [R1+0x1c], R17 ;  /* 0x00001c1101007387 */ /* 0x0009e80000100800 */
[----:B------:R-:W3:Y:S01]  /*334b0*/  LDL.LU R11, [R1+0x230] ;  /* 0x00023000010b7983 */ /* 0x000ee20000300800 */
[----:B-1----:R-:W-:-:S03]  /*334c0*/  FMUL R18, R14, R51 ;  /* 0x000000330e127220 */ /* 0x002fc60000400000 */
[----:B------:R1:W-:Y:S01]  /*334d0*/  STL [R1+0x18], R13 ;  /* 0x0000180d01007387 */ /* 0x0003e20000100800 */
[----:B----4-:R-:W-:-:S03]  /*334e0*/  FMUL R17, R12, R51 ;  /* 0x000000330c117220 */ /* 0x010fc60000400000 */
[----:B------:R-:W4:Y:S04]  /*334f0*/  LDL.LU R12, [R1+0x23c] ;  /* 0x00023c00010c7983 */ /* 0x000f280000300800 */
[----:B-1----:R-:W4:Y:S04]  /*33500*/  LDL.LU R13, [R1+0x24] ;  /* 0x00002400010d7983 */ /* 0x002f280000300800 */
[----:B------:R1:W-:Y:S01]  /*33510*/  STL [R1+0x14], R17 ;  /* 0x0000141101007387 */ /* 0x0003e20000100800 */
[----:B------:R-:W-:-:S03]  /*33520*/  FMUL R16, R16, R51 ;  /* 0x0000003310107220 */ /* 0x000fc60000400000 */
[----:B------:R-:W4:Y:S01]  /*33530*/  LDL.LU R14, [R1+0x30] ;  /* 0x00003000010e7983 */ /* 0x000f220000300800 */
[----:B-1----:R-:W-:-:S03]  /*33540*/  FMUL R17, R15, R51 ;  /* 0x000000330f117220 */ /* 0x002fc60000400000 */
[----:B------:R-:W-:Y:S04]  /*33550*/  STL [R1+0x10], R18 ;  /* 0x0000101201007387 */ /* 0x000fe80000100800 */
[----:B------:R-:W4:Y:S04]  /*33560*/  LDL.LU R15, [R1+0x238] ;  /* 0x00023800010f7983 */ /* 0x000f280000300800 */
[----:B------:R1:W-:Y:S04]  /*33570*/  STL [R1+0xc], R17 ;  /* 0x00000c1101007387 */ /* 0x0003e80000100800 */
[----:B-1----:R-:W4:Y:S04]  /*33580*/  LDL.LU R17, [R1+0x244] ;  /* 0x0002440001117983 */ /* 0x002f280000300800 */
[----:B------:R-:W4:Y:S04]  /*33590*/  LDL.LU R18, [R1+0x2c] ;  /* 0x00002c0001127983 */ /* 0x000f280000300800 */
[----:B------:R1:W-:Y:S04]  /*335a0*/  STL [R1+0x8], R16 ;  /* 0x0000081001007387 */ /* 0x0003e80000100800 */
[----:B------:R-:W4:Y:S04]  /*335b0*/  LDL.LU R19, [R1+0x38] ;  /* 0x0000380001137983 */ /* 0x000f280000300800 */
        /* <DEDUP_REMOVED lines=14> */
[----:B-1----:R-:W2:Y:S04]  /*336a0*/  LDL.LU R16, [R1+0x4c] ;  /* 0x00004c0001107983 */ /* 0x002ea80000300800 */
[----:B------:R-:W4:Y:S04]  /*336b0*/  LDL.LU R35, [R1+0x58] ;  /* 0x0000580001237983 */ /* 0x000f280000300800 */
[----:B------:R-:W4:Y:S04]  /*336c0*/  LDL.LU R36, [R1+0x260] ;  /* 0x0002600001247983 */ /* 0x000f280000300800 */
[----:B------:R-:W4:Y:S01]  /*336d0*/  LDL.LU R37, [R1+0x26c] ;  /* 0x00026c0001257983 */ /* 0x000f220000300800 */
[----:B------:R-:W-:-:S03]  /*336e0*/  FMUL R231, R6, R51 ;  /* 0x0000003306e77220 */ /* 0x000fc60000400000 */
        /* <DEDUP_REMOVED lines=11> */
[----:B------:R-:W4:Y:S04]  /*337a0*/  LDL.LU R45, [R1+0x27c] ;  /* 0x00027c00012d7983 */ /* 0x000f280000300800 */
[----:B------:R-:W4:Y:S04]  /*337b0*/  LDL.LU R46, [R1+0x64] ;  /* 0x00006400012e7983 */ /* 0x000f280000300800 */
[----:B------:R-:W4:Y:S04]  /*337c0*/  LDL.LU R47, [R1+0x70] ;  /* 0x00007000012f7983 */ /* 0x000f280000300800 */
[----:B------:R-:W4:Y:S04]  /*337d0*/  LDL.LU R48, [R1+0x278] ;  /* 0x0002780001307983 */ /* 0x000f280000300800 */
[----:B------:R-:W4:Y:S04]  /*337e0*/  LDL.LU R49, [R1+0x280] ;  /* 0x0002800001317983 */ /* 0x000f280000300800 */
[----:B------:R-:W4:Y:S01]  /*337f0*/  LDL.LU R50, [R1+0x6c] ;  /* 0x00006c0001327983 */ /* 0x000f220000300800 */
[----:B--2---:R-:W-:-:S03]  /*33800*/  FMUL R34, R16, R51 ;  /* 0x0000003310227220 */ /* 0x004fc60000400000 */
[----:B------:R-:W2:Y:S01]  /*33810*/  LDL.LU R16, [R1+0x74] ;  /* 0x0000740001107983 */ /* 0x000ea20000300800 */
[-C--:B------:R-:W-:Y:S01]  /*33820*/  FMUL R4, R4, R51.reuse ;  /* 0x0000003304047220 */ /* 0x080fe20000400000 */
[-C--:B------:R-:W-:Y:S01]  /*33830*/  FMUL R5, R5, R51.reuse ;  /* 0x0000003305057220 */ /* 0x080fe20000400000 */
[-C--:B------:R-:W-:Y:S01]  /*33840*/  FMUL R8, R8, R51.reuse ;  /* 0x0000003308087220 */ /* 0x080fe20000400000 */
[-C--:B------:R-:W-:Y:S01]  /*33850*/  FMUL R9, R9, R51.reuse ;  /* 0x0000003309097220 */ /* 0x080fe20000400000 */
[-C--:B---3--:R-:W-:Y:S01]  /*33860*/  FMUL R10, R10, R51.reuse ;  /* 0x000000330a0a7220 */ /* 0x088fe20000400000 */
[-C--:B------:R-:W-:Y:S01]  /*33870*/  FMUL R11, R11, R51.reuse ;  /* 0x000000330b0b7220 */ /* 0x080fe20000400000 */
[-C--:B----4-:R-:W-:Y:S01]  /*33880*/  FMUL R12, R12, R51.reuse ;  /* 0x000000330c0c7220 */ /* 0x090fe20000400000 */
        /* <DEDUP_REMOVED lines=36> */
[----:B--2---:R-:W-:-:S02]  /*33ad0*/  FMUL R51, R16, R51 ;  /* 0x0000003310337220 */ /* 0x004fc40000400000 */
[----:B------:R1:W5:Y:S01]  /*33ae0*/  LDL.LU R16, [R1+0x2d8] ;  /* 0x0002d80001107983 */ /* 0x0003620000300800 */
[----:B------:R-:W-:Y:S05]  /*33af0*/  @P1 BRA `(.L_x_72) ;  /* 0x0000000000201947 */ /* 0x000fea0003800000 */
[----:B------:R-:W-:Y:S01]  /*33b00*/  R2UR UR40, R2 ;  /* 0x00000000022872ca */ /* 0x000fe200000e0000 */
[----:B------:R-:W-:Y:S01]  /*33b10*/  UIADD3 UR4, UP0, UR60, 0x670, URZ ;  /* 0x000006703c047890 */ /* 0x000fe2000ff1e03f */
[----:B------:R-:W-:-:S03]  /*33b20*/  UMOV UR41, URZ ;  /* 0x0000003f00297c82 */ /* 0x000fc60008000000 */
[----:B------:R-:W-:-:S08]  /*33b30*/  UIADD3.X UR5, URZ, UR61, URZ, UP0, !UPT ;  /* 0x0000003d3f057290 */ /* 0x000fd000087fe43f */
[----:B------:R-:W-:-:S09]  /*33b40*/  UIADD3 UR40, UR40, 0xbde00, URZ ;  /* 0x000bde0028287890 */ /* 0x000fd2000fffe03f */
[----:B------:R2:W-:Y:S01]  /*33b50*/  UTMASTG.4D [UR40], [UR4] ;  /* 0x00000028040073b5 */ /* 0x0005e20008018000 */
[----:B------:R0:W-:Y:S01]  /*33b60*/  UTMACMDFLUSH ;  /* 0x00000000000079b7 */ /* 0x0001e20000000000 */
[----:B--2---:R-:W-:-:S04]  /*33b70*/  DEPBAR.LE SB0, 0x1 ;  /* 0x000080400000791a */ /* 0x004fc80000000000 */
.L_x_72:
[----:B------:R-:W-:Y:S05]  /*33b80*/  BSYNC B0 ;  /* 0x0000000000007941 */ /* 0x000fea0003800000 */
.L_x_71:
[----:B------:R-:W-:Y:S01]  /*33b90*/  BAR.SYNC.DEFER_BLOCKING 0x1, 0x80 ;  /* 0x0042000000007b1d */ /* 0x000fe20000010000 */
[----:B------:R-:W-:Y:S02]  /*33ba0*/  F2FP.BF16.F32.PACK_AB R64, R220, R64 ;  /* 0x00000040dc40723e */ /* 0x000fe400000010ff */
[----:B------:R-:W-:Y:S02]  /*33bb0*/  F2FP.BF16.F32.PACK_AB R65, R219, R65 ;  /* 0x00000041db41723e */ /* 0x000fe400000010ff */
[----:B------:R-:W-:Y:S01]  /*33bc0*/  F2FP.BF16.F32.PACK_AB R66, R218, R66 ;  /* 0x00000042da42723e */ /* 0x000fe200000010ff */
[----:B------:R-:W-:Y:S01]  /*33bd0*/  BSSY B0, `(.L_x_73) ;  /* 0x0000018000007945 */ /* 0x000fe20003800000 */
[----:B------:R-:W-:Y:S02]  /*33be0*/  F2FP.BF16.F32.PACK_AB R67, R217, R67 ;  /* 0x00000043d943723e */ /* 0x000fe400000010ff */
[----:B------:R-:W-:Y:S02]  /*33bf0*/  F2FP.BF16.F32.PACK_AB R68, R216, R68 ;  /* 0x00000044d844723e */ /* 0x000fe400000010ff */
[----:B------:R-:W-:-:S02]  /*33c00*/  F2FP.BF16.F32.PACK_AB R69, R215, R69 ;  /* 0x00000045d745723e */ /* 0x000fc400000010ff */
[----:B------:R-:W-:Y:S02]  /*33c10*/  F2FP.BF16.F32.PACK_AB R70, R214, R70 ;  /* 0x00000046d646723e */ /* 0x000fe400000010ff */
[----:B------:R-:W-:Y:S01]  /*33c20*/  F2FP.BF16.F32.PACK_AB R71, R213, R71 ;  /* 0x00000047d547723e */ /* 0x000fe200000010ff */
[----:B------:R2:W-:Y:S04]  /*33c30*/  STSM.16.M88.4 [R3+0x1000], R56 ;  /* 0x0010003803007844 */ /* 0x0005e80000000200 */
[----:B------:R2:W-:Y:S01]  /*33c40*/  STSM.16.M88.4 [R52], R60 ;  /* 0x0000003c34007844 */ /* 0x0005e20000000200 */
[----:B------:R-:W-:Y:S01]  /*33c50*/  @!PT LDS RZ, [RZ] ;  /* 0x00000000fffff984 */ /* 0x000fe20000000800 */
[----:B------:R-:W-:Y:S01]  /*33c60*/  @!PT LDS RZ, [RZ] ;  /* 0x00000000fffff984 */ /* 0x000fe20000000800 */
[----:B------:R-:W-:Y:S01]  /*33c70*/  @!PT LDS RZ, [RZ] ;  /* 0x00000000fffff984 */ /* 0x000fe20000000800 */
[----:B------:R-:W-:Y:S01]  /*33c80*/  @!PT LDS RZ, [RZ] ;  /* 0x00000000fffff984 */ /* 0x000fe20000000800 */
[----:B------:R3:W-:Y:S06]  /*33c90*/  MEMBAR.ALL.CTA ;  /* 0x0000000000007992 */ /* 0x0007ec0000008000 */
[----:B---3--:R-:W3:Y:S02]  /*33ca0*/  FENCE.VIEW.ASYNC.S ;  /* 0x00000000000073c6 */ /* 0x008ee40000000000 */
[----:B---3--:R-:W-:Y:S06]  /*33cb0*/  BAR.SYNC.DEFER_BLOCKING 0x1, 0x80 ;  /* 0x0042000000007b1d */ /* 0x008fec0000010000 */
[----:B------:R-:W-:Y:S05]  /*33cc0*/  @P1 BRA `(.L_x_74) ;  /* 0x0000000000201947 */ /* 0x000fea0003800000 */
[----:B------:R-:W-:Y:S01]  /*33cd0*/  R2UR UR40, R2 ;  /* 0x00000000022872ca */ /* 0x000fe200000e0000 */
[----:B------:R-:W-:Y:S01]  /*33ce0*/  UIADD3 UR4, UP0, UR60, 0x670, URZ ;  /* 0x000006703c047890 */ /* 0x000fe2000ff1e03f */
[----:B------:R-:W-:-:S03]  /*33cf0*/  UMOV UR41, 0x20 ;  /* 0x0000002000297882 */ /* 0x000fc60000000000 */
[----:B------:R-:W-:-:S08]  /*33d00*/  UIADD3.X UR5, URZ, UR61, URZ, UP0, !UPT ;  /* 0x0000003d3f057290 */ /* 0x000fd000087fe43f */
[----:B------:R-:W-:-:S09]  /*33d10*/  UIADD3 UR40, UR40, 0xbee00, URZ ;  /* 0x000bee0028287890 */ /* 0x000fd2000fffe03f */
[----:B------:R3:W-:Y:S01]  /*33d20*/  UTMASTG.4D [UR40], [UR4] ;  /* 0x00000028040073b5 */ /* 0x0007e20008018000 */
[----:B------:R0:W-:Y:S01]  /*33d30*/  UTMACMDFLUSH ;  /* 0x00000000000079b7 */ /* 0x0001e20000000000 */
[----:B---3--:R-:W-:-:S04]  /*33d40*/  DEPBAR.LE SB0, 0x1 ;  /* 0x000080400000791a */ /* 0x008fc80000000000 */
.L_x_74:
[----:B------:R-:W-:Y:S05]  /*33d50*/  BSYNC B0 ;  /* 0x0000000000007941 */ /* 0x000fea0003800000 */
.L_x_73:
[----:B------:R-:W-:Y:S01]  /*33d60*/  BAR.SYNC.DEFER_BLOCKING 0x1, 0x80 ;  /* 0x0042000000007b1d */ /* 0x000fe20000010000 */
[----:B--2---:R-:W-:Y:S02]  /*33d70*/  F2FP.BF16.F32.PACK_AB R56, R212, R211 ;  /* 0x000000d3d438723e */ /* 0x004fe400000010ff */
        /* <DEDUP_REMOVED lines=8> */
[----:B------:R2:W-:Y:S04]  /*33e00*/  STSM.16.M88.4 [R3], R64 ;  /* 0x0000004003007844 */ /* 0x0005e80000000200 */
        /* <DEDUP_REMOVED lines=17> */
.L_x_76:
[----:B------:R-:W-:Y:S05]  /*33f20*/  BSYNC B0 ;  /* 0x0000000000007941 */ /* 0x000fea0003800000 */
.L_x_75:
        /* <DEDUP_REMOVED lines=28> */
.L_x_78:
[----:B------:R-:W-:Y:S05]  /*340f0*/  BSYNC B0 ;  /* 0x0000000000007941 */ /* 0x000fea0003800000 */
.L_x_77:
        /* <DEDUP_REMOVED lines=28> */
.L_x_80:
[----:B------:R-:W-:Y:S05]  /*342c0*/  BSYNC B0 ;  /* 0x0000000000007941 */ /* 0x000fea0003800000 */
.L_x_79:
        /* <DEDUP_REMOVED lines=28> */
.L_x_82:
[----:B------:R-:W-:Y:S05]  /*34490*/  BSYNC B0 ;  /* 0x0000000000007941 */ /* 0x000fea0003800000 */
.L_x_81:
        /* <DEDUP_REMOVED lines=28> */
.L_x_84:
[----:B------:R-:W-:Y:S05]  /*34660*/  BSYNC B0 ;  /* 0x0000000000007941 */ /* 0x000fea0003800000 */
.L_x_83:
        /* <DEDUP_REMOVED lines=28> */
.L_x_86:
[----:B------:R-:W-:Y:S05]  /*34830*/  BSYNC B0 ;  /* 0x0000000000007941 */ /* 0x000fea0003800000 */
.L_x_85:
        /* <DEDUP_REMOVED lines=28> */
.L_x_88:
[----:B------:R-:W-:Y:S05]  /*34a00*/  BSYNC B0 ;  /* 0x0000000000007941 */ /* 0x000fea0003800000 */
.L_x_87:
        /* <DEDUP_REMOVED lines=28> */
.L_x_90:
[----:B------:R-:W-:Y:S05]  /*34bd0*/  BSYNC B0 ;  /* 0x0000000000007941 */ /* 0x000fea0003800000 */
.L_x_89:
        /* <DEDUP_REMOVED lines=28> */
.L_x_92:
[----:B------:R-:W-:Y:S05]  /*34da0*/  BSYNC B0 ;  /* 0x0000000000007941 */ /* 0x000fea0003800000 */
.L_x_91:
[----:B------:R-:W3:Y:S04]  /*34db0*/  LDL.LU R54, [R1+0x4] ;  /* 0x0000040001367983 */ /* 0x000ee80000300800 */
[----:B------:R-:W3:Y:S01]  /*34dc0*/  LDL.LU R53, [R1] ;  /* 0x0000000001357983 */ /* 0x000ee20000300800 */
[----:B------:R-:W-:Y:S01]  /*34dd0*/  BSSY B0, `(.L_x_93) ;  /* 0x000001c000007945 */ /* 0x000fe20003800000 */
[----:B------:R-:W-:Y:S01]  /*34de0*/  F2FP.BF16.F32.PACK_AB R228, R232, R231 ;  /* 0x000000e7e8e4723e */ /* 0x000fe200000010ff */
[----:B------:R-:W-:Y:S01]  /*34df0*/  BAR.SYNC.DEFER_BLOCKING 0x1, 0x80 ;  /* 0x0042000000007b1d */ /* 0x000fe20000010000 */
[----:B------:R-:W-:Y:S02]  /*34e00*/  F2FP.BF16.F32.PACK_AB R229, R230, R229 ;  /* 0x000000e5e6e5723e */ /* 0x000fe400000010ff */
[----:B------:R-:W-:-:S02]  /*34e10*/  F2FP.BF16.F32.PACK_AB R230, R4, R5 ;  /* 0x0000000504e6723e */ /* 0x000fc400000010ff */
[----:B------:R-:W-:Y:S02]  /*34e20*/  F2FP.BF16.F32.PACK_AB R231, R6, R7 ;  /* 0x0000000706e7723e */ /* 0x000fe400000010ff */
[----:B------:R-:W-:Y:S02]  /*34e30*/  F2FP.BF16.F32.PACK_AB R5, R237, R236 ;  /* 0x000000eced05723e */ /* 0x000fe400000010ff */
        /* <DEDUP_REMOVED lines=9> */
[----:B-1----:R-:W1:Y:S02]  /*34ed0*/  FENCE.VIEW.ASYNC.S ;  /* 0x00000000000073c6 */ /* 0x002e640000000000 */
[----:B-1----:R-:W-:Y:S01]  /*34ee0*/  BAR.SYNC.DEFER_BLOCKING 0x1, 0x80 ;  /* 0x0042000000007b1d */ /* 0x002fe20000010000 */
[----:B---3--:R-:W-:-:S05]  /*34ef0*/  F2FP.BF16.F32.PACK_AB R4, R54, R53 ;  /* 0x000000353604723e */ /* 0x008fca00000010ff */
[----:B----4-:R-:W-:Y:S05]  /*34f00*/  @P1 BRA `(.L_x_94) ;  /* 0x0000000000201947 */ /* 0x010fea0003800000 */
[----:B------:R-:W-:Y:S01]  /*34f10*/  R2UR UR40, R2 ;  /* 0x00000000022872ca */ /* 0x000fe200000e0000 */
[----:B------:R-:W-:Y:S01]  /*34f20*/  UIADD3 UR4, UP0, UR60, 0x670, URZ ;  /* 0x000006703c047890 */ /* 0x000fe2000ff1e03f */
[----:B------:R-:W-:-:S03]  /*34f30*/  UMOV UR41, 0x160 ;  /* 0x0000016000297882 */ /* 0x000fc60000000000 */
[----:B------:R-:W-:-:S08]  /*34f40*/  UIADD3.X UR5, URZ, UR61, URZ, UP0, !UPT ;  /* 0x0000003d3f057290 */ /* 0x000fd000087fe43f */
[----:B------:R-:W-:-:S09]  /*34f50*/  UIADD3 UR40, UR40, 0xbee00, URZ ;  /* 0x000bee0028287890 */ /* 0x000fd2000fffe03f */
[----:B------:R1:W-:Y:S01]  /*34f60*/  UTMASTG.4D [UR40], [UR4] ;  /* 0x00000028040073b5 */ /* 0x0003e20008018000 */
[----:B------:R0:W-:Y:S01]  /*34f70*/  UTMACMDFLUSH ;  /* 0x00000000000079b7 */ /* 0x0001e20000000000 */
[----:B-1----:R-:W-:-:S04]  /*34f80*/  DEPBAR.LE SB0, 0x1 ;  /* 0x000080400000791a */ /* 0x002fc80000000000 */
.L_x_94:
[----:B------:R-:W-:Y:S05]  /*34f90*/  BSYNC B0 ;  /* 0x0000000000007941 */ /* 0x000fea0003800000 */
.L_x_93:
[----:B------:R-:W3:Y:S04]  /*34fa0*/  LDL.LU R57, [R1+0x1c] ;  /* 0x00001c0001397983 */ /* 0x000ee80000300800 */
[----:B------:R-:W3:Y:S04]  /*34fb0*/  LDL.LU R56, [R1+0x18] ;  /* 0x0000180001387983 */ /* 0x000ee80000300800 */
[----:B------:R-:W4:Y:S04]  /*34fc0*/  LDL.LU R55, [R1+0x14] ;  /* 0x0000140001377983 */ /* 0x000f280000300800 */
[----:B------:R-:W4:Y:S04]  /*34fd0*/  LDL.LU R54, [R1+0x10] ;  /* 0x0000100001367983 */ /* 0x000f280000300800 */
[----:B------:R-:W2:Y:S04]  /*34fe0*/  LDL.LU R53, [R1+0xc] ;  /* 0x00000c0001357983 */ /* 0x000ea80000300800 */
[----:B------:R-:W2:Y:S01]  /*34ff0*/  LDL.LU R8, [R1+0x8] ;  /* 0x0000080001087983 */ /* 0x000ea20000300800 */
[----:B------:R-:W-:Y:S01]  /*35000*/  BSSY B0, `(.L_x_95) ;  /* 0x000001c000007945 */ /* 0x000fe20003800000 */
[----:B------:R-:W-:Y:S01]  /*35010*/  F2FP.BF16.F32.PACK_AB R13, R13, R14 ;  /* 0x0000000e0d0d723e */ /* 0x000fe200000010ff */
[----:B------:R-:W-:Y:S01]  /*35020*/  BAR.SYNC.DEFER_BLOCKING 0x1, 0x80 ;  /* 0x0042000000007b1d */ /* 0x000fe20000010000 */
[----:B------:R-:W-:-:S02]  /*35030*/  F2FP.BF16.F32.PACK_AB R14, R15, R17 ;  /* 0x000000110f0e723e */ /* 0x000fc400000010ff */
[----:B------:R-:W-:Y:S02]  /*35040*/  F2FP.BF16.F32.PACK_AB R59, R9, R10 ;  /* 0x0000000a093b723e */ /* 0x000fe400000010ff */
        /* <DEDUP_REMOVED lines=11> */
[----:B---3--:R-:W-:-:S02]  /*35100*/  F2FP.BF16.F32.PACK_AB R56, R57, R56 ;  /* 0x000000383938723e */ /* 0x008fc400000010ff */
[----:B----4-:R-:W-:Y:S02]  /*35110*/  F2FP.BF16.F32.PACK_AB R57, R55, R54 ;  /* 0x000000363739723e */ /* 0x010fe400000010ff */
[----:B--2---:R-:W-:Y:S01]  /*35120*/  F2FP.BF16.F32.PACK_AB R58, R53, R8 ;  /* 0x00000008353a723e */ /* 0x004fe200000010ff */
[----:B------:R-:W-:Y:S06]  /*35130*/  @P1 BRA `(.L_x_96) ;  /* 0x0000000000201947 */ /* 0x000fec0003800000 */
        /* <DEDUP_REMOVED lines=8> */
.L_x_96:
[----:B------:R-:W-:Y:S05]  /*351c0*/  BSYNC B0 ;  /* 0x0000000000007941 */ /* 0x000fea0003800000 */
.L_x_95:
        /* <DEDUP_REMOVED lines=17> */
[----:B--2---:R-:W2:Y:S02]  /*352e0*/  FENCE.VIEW.ASYNC.S ;  /* 0x00000000000073c6 */ /* 0x004ea40000000000 */
[----:B--2---:R-:W-:Y:S06]  /*352f0*/  BAR.SYNC.DEFER_BLOCKING 0x1, 0x80 ;  /* 0x0042000000007b1d */ /* 0x004fec0000010000 */
        /* <DEDUP_REMOVED lines=8> */
[----:B--2---:R-:W-:-:S04]  /*35380*/  DEPBAR.LE SB0, 0x1 ;  /* 0x000080400000791a */ /* 0x004fc80000000000 */
.L_x_98:
[----:B------:R-:W-:Y:S05]  /*35390*/  BSYNC B0 ;  /* 0x0000000000007941 */ /* 0x000fea0003800000 */
.L_x_97:
        /* <DEDUP_REMOVED lines=28> */
.L_x_100:
[----:B------:R-:W-:Y:S05]  /*35560*/  BSYNC B0 ;  /* 0x0000000000007941 */ /* 0x000fea0003800000 */
.L_x_99:
[----:B------:R-:W-:Y:S06]  /*35570*/  BAR.SYNC.DEFER_BLOCKING 0x1, 0x80 ;  /* 0x0042000000007b1d */ /* 0x000fec0000010000 */
[----:B------:R-:W-:Y:S01]  /*35580*/  BSSY B0, `(.L_x_101) ;  /* 0x0000012000007945 */ /* 0x000fe20003800000 */
[----:B------:R3:W-:Y:S04]  /*35590*/  STSM.16.M88.4 [R3+0x1000], R36 ;  /* 0x0010002403007844 */ /* 0x0007e80000000200 */
[----:B------:R3:W-:Y:S01]  /*355a0*/  STSM.16.M88.4 [R52], R44 ;  /* 0x0000002c34007844 */ /* 0x0007e20000000200 */
[----:B------:R-:W-:Y:S01]  /*355b0*/  @!PT LDS RZ, [RZ] ;  /* 0x00000000fffff984 */ /* 0x000fe20000000800 */
[----:B------:R-:W-:Y:S01]  /*355c0*/  @!PT LDS RZ, [RZ] ;  /* 0x00000000fffff984 */ /* 0x000fe20000000800 */
[----:B------:R-:W-:Y:S01]  /*355d0*/  @!PT LDS RZ, [RZ] ;  /* 0x00000000fffff984 */ /* 0x000fe20000000800 */
[----:B------:R-:W-:Y:S01]  /*355e0*/  @!PT LDS RZ, [RZ] ;  /* 0x00000000fffff984 */ /* 0x000fe20000000800 */
[----:B------:R4:W-:Y:S06]  /*355f0*/  MEMBAR.ALL.CTA ;  /* 0x0000000000007992 */ /* 0x0009ec0000008000 */
[----:B----4-:R-:W4:Y:S02]  /*35600*/  FENCE.VIEW.ASYNC.S ;  /* 0x00000000000073c6 */ /* 0x010f240000000000 */
[----:B----4-:R-:W-:Y:S06]  /*35610*/  BAR.SYNC.DEFER_BLOCKING 0x1, 0x80 ;  /* 0x0042000000007b1d */ /* 0x010fec0000010000 */
[----:B------:R-:W-:Y:S05]  /*35620*/  @P1 BRA `(.L_x_102) ;  /* 0x00000000001c1947 */ /* 0x000fea0003800000 */
[----:B------:R-:W-:Y:S01]  /*35630*/  R2UR UR40, R2 ;  /* 0x00000000022872ca */ /* 0x000fe200000e0000 */
[----:B------:R-:W-:Y:S01]  /*35640*/  UIADD3 UR4, UP0, UR60, 0x670, URZ ;  /* 0x000006703c047890 */ /* 0x000fe2000ff1e03f */
[----:B------:R-:W-:-:S03]  /*35650*/  UMOV UR41, 0x1e0 ;  /* 0x000001e000297882 */ /* 0x000fc60000000000 */
[----:B------:R-:W-:-:S08]  /*35660*/  UIADD3.X UR5, URZ, UR61, URZ, UP0, !UPT ;  /* 0x0000003d3f057290 */ /* 0x000fd000087fe43f */
[----:B------:R-:W-:-:S09]  /*35670*/  UIADD3 UR40, UR40, 0xbee00, URZ ;  /* 0x000bee0028287890 */ /* 0x000fd2000fffe03f */
[----:B------:R4:W-:Y:S02]  /*35680*/  UTMASTG.4D [UR40], [UR4] ;  /* 0x00000028040073b5 */ /* 0x0009e40008018000 */
[----:B----4-:R0:W-:Y:S02]  /*35690*/  UTMACMDFLUSH ;  /* 0x00000000000079b7 */ /* 0x0101e40000000000 */
.L_x_102:
[----:B------:R-:W-:Y:S05]  /*356a0*/  BSYNC B0 ;  /* 0x0000000000007941 */ /* 0x000fea0003800000 */
.L_x_101:
[----:B-123--:R-:W2:Y:S01]  /*356b0*/  LDL.LU R3, [R1+0x2b8] ;  /* 0x0002b80001037983 */ /* 0x00eea20000300800 */
[----:B------:R-:W-:Y:S01]  /*356c0*/  ULEA UR4, UR47, 0xfffffff8, 0x3 ;  /* 0xfffffff82f047891 */ /* 0x000fe2000f8e183f */
[----:B------:R-:W-:-:S04]  /*356d0*/  DEPBAR.LE SB0, 0x0 ;  /* 0x000080000000791a */ /* 0x000fc80000000000 */
[----:B------:R-:W3:Y:S01]  /*356e0*/  LDL.LU R2, [R1+0x2bc] ;  /* 0x0002bc0001027983 */ /* 0x000ee20000300800 */
[----:B------:R-:W-:-:S04]  /*356f0*/  ULOP3.LUT UR4, UR4, 0x8, URZ, 0xc0, !UPT ;  /* 0x0000000804047892 */ /* 0x000fc8000f8ec03f */
[----:B------:R-:W-:-:S06]  /*35700*/  ULOP3.LUT UR4, UR4, 0x18, URZ, 0x3c, !UPT ;  /* 0x0000001804047892 */ /* 0x000fcc000f8e3c3f */
[----:B------:R-:W-:Y:S01]  /*35710*/  IMAD.U32 R0, RZ, RZ, UR4 ;  /* 0x00000004ff007e24 */ /* 0x000fe2000f8e00ff */
[----:B------:R-:W-:-:S03]  /*35720*/  ULDC UR4, c[0x0][0xc] ;  /* 0x0000030000047ab9 */ /* 0x000fc60000000800 */
[----:B------:R4:W-:Y:S01]  /*35730*/  SYNCS.ARRIVE.TRANS64.A1T0 RZ, [R0+UR37+0xc4490], RZ ;  /* 0x0c4490ff00ff79a7 */ /* 0x0009e20008100025 */
[----:B--2---:R-:W-:Y:S01]  /*35740*/  IADD3 R3, R3, UR4, RZ ;  /* 0x0000000403037c10 */ /* 0x004fe2000fffe0ff */
[----:B------:R-:W-:-:S03]  /*35750*/  ULDC UR4, c[0x0][0xa00] ;  /* 0x0002800000047ab9 */ /* 0x000fc60000000800 */
[----:B------:R-:W-:Y:S01]  /*35760*/  ISETP.GE.AND P0, PT, R3, UR4, PT ;  /* 0x0000000403007c0c */ /* 0x000fe2000bf06270 */
[----:B------:R4:W-:Y:S01]  /*35770*/  STL [R1+0x2b8], R3 ;  /* 0x0002b80301007387 */ /* 0x0009e20000100800 */
[----:B---3--:R-:W-:-:S05]  /*35780*/  LOP3.LUT R2, R2, 0x1, RZ, 0x3c, !PT ;  /* 0x0000000102027812 */ /* 0x008fca00078e3cff */
[----:B------:R4:W-:Y:S06]  /*35790*/  STL [R1+0x2bc], R2 ;  /* 0x0002bc0201007387 */ /* 0x0009ec0000100800 */
[----:B------:R-:W-:Y:S05]  /*357a0*/  @!P0 BRA `(.L_x_103) ;  /* 0xfffffcb400a08947 */ /* 0x000fea000383ffff */
[----:B------:R-:W-:Y:S05]  /*357b0*/  EXIT ;  /* 0x000000000000794d */ /* 0x000fea0003800000 */
.L_x_6:
[----:B------:R-:W-:-:S08]  /*357c0*/  NOP ;  /* 0x0000000000007918 */ /* 0x000fd00000000000 */
[----:B------:R-:W2:-:S00]  /*357d0*/  USETMAXREG.DEALLOC.CTAPOOL 0x18 ;  /* 0x00000018000079c8 */ /* 0x000e8000080e0500 */
[----:B------:R-:W-:-:S13]  /*357e0*/  PLOP3.LUT P3, PT, PT, PT, UP0, 0x80, 0x0 ;  /* 0x000000000000781c */ /* 0x000fda0003f6f008 */
[----:B--2---:R-:W-:Y:S05]  /*357f0*/  @!P3 BRA `(.L_x_104) ;  /* 0x0000000c0078b947 */ /* 0x004fea0003800000 */
[----:B------:R-:W-:-:S13]  /*35800*/  PLOP3.LUT P2, PT, PT, PT, UP1, 0x80, 0x0 ;  /* 0x000000000000781c */ /* 0x000fda0003f4f018 */
[----:B-1----:R-:W-:Y:S05]  /*35810*/  @P2 EXIT ;  /* 0x000000000000294d */ /* 0x002fea0003800000 */
[----:B------:R-:W2:Y:S01]  /*35820*/  LDL R0, [R1+0x2b8] ;  /* 0x0002b80001007983 */ /* 0x000ea20000100800 */
[----:B------:R-:W-:Y:S02]  /*35830*/  ULDC UR4, c[0x0][0xa00] ;  /* 0x0002800000047ab9 */ /* 0x000fe40000000800 */
[----:B--2---:R-:W-:-:S13]  /*35840*/  ISETP.GE.AND P2, PT, R0, UR4, PT ;  /* 0x0000000400007c0c */ /* 0x004fda000bf46270 */
[----:B------:R-:W-:Y:S05]  /*35850*/  @P2 EXIT ;  /* 0x000000000000294d */ /* 0x000fea0003800000 */
[----:B------:R-:W2:Y:S01]  /*35860*/  LDL.LU R2, [R1+0x2c4] ;  /* 0x0002c40001027983 */ /* 0x000ea20000300800 */
[----:B------:R-:W-:Y:S01]  /*35870*/  BSSY B0, `(.L_x_105) ;  /* 0x00000d5000007945 */ /* 0x000fe20003800000 */
[----:B------:R-:W-:Y:S01]  /*35880*/  MOV R4, 0x1 ;  /* 0x0000000100047802 */ /* 0x000fe20000000f00 */
[----:B------:R-:W-:Y:S01]  /*35890*/  ULDC UR26, c[0x0][0xc] ;  /* 0x00000300001a7ab9 */ /* 0x000fe20000000800 */
[----:B------:R-:W1:Y:S01]  /*358a0*/  S2R R0, SR_TID.X ;  /* 0x0000000000007919 */ /* 0x000e620000002100 */
[----:B------:R-:W-:Y:S01]  /*358b0*/  MOV R5, 0x1 ;  /* 0x0000000100057802 */ /* 0x000fe20000000f00 */
[----:B------:R-:W-:Y:S01]  /*358c0*/  ULDC.64 UR24, c[0x0][0x198] ;  /* 0x0000660000187ab9 */ /* 0x000fe20000000a00 */
[----:B------:R-:W-:Y:S01]  /*358d0*/  ULDC UR27, c[0x0][0xa00] ;  /* 0x00028000001b7ab9 */ /* 0x000fe20000000800 */
[----:B-1----:R-:W-:Y:S01]  /*358e0*/  LOP3.LUT P2, RZ, R0, 0x1f, RZ, 0xc0, !PT ;  /* 0x0000001f00ff7812 */ /* 0x002fe2000784c0ff */
[----:B------:R-:W-:-:S03]  /*358f0*/  IMAD.MOV.U32 R0, RZ, RZ, RZ ;  /* 0x000000ffff007224 */ /* 0x000fc600078e00ff */
[----:B------:R-:W-:Y:S02]  /*35900*/  PLOP3.LUT P0, PT, P2, P0, PT, 0x2a, 0x0 ;  /* 0x000000000000781c */ /* 0x000fe40001700572 */
[----:B--2---:R-:W-:-:S13]  /*35910*/  R2UR UR4, R2 ;  /* 0x00000000020472ca */ /* 0x004fda00000e0000 */
[----:B------:R-:W-:-:S12]  /*35920*/  ULOP3.LUT UR23, UR4, 0x2, URZ, 0xfc, !UPT ;  /* 0x0000000204177892 */ /* 0x000fd8000f8efc3f */
.L_x_120:
[----:B------:R-:W2:Y:S01]  /*35930*/  LDL R16, [R1+0x2b8] ;  /* 0x0002b80001107983 */ /* 0x000ea20000100800 */
[----:B------:R-:W1:Y:S01]  /*35940*/  LDC R6, c[0x0][0xa04] ;  /* 0x00028100ff067b82 */ /* 0x000e620000000800 */
[----:B------:R-:W-:-:S07]  /*35950*/  UMOV UR4, 0xffffffff ;  /* 0xffffffff00047882 */ /* 0x000fce0000000000 */
[----:B------:R-:W3:Y:S08]  /*35960*/  LDC R10, c[0x0][0xa10] ;  /* 0x00028400ff0a7b82 */ /* 0x000ef00000000800 */
[----:B------:R-:W4:Y:S01]  /*35970*/  LDC R13, c[0x0][0xa1c] ;  /* 0x00028700ff0d7b82 */ /* 0x000f220000000800 */
[----:B-1----:R-:W-:Y:S02]  /*35980*/  ISETP.NE.AND P2, PT, R6, 0x1, PT ;  /* 0x000000010600780c */ /* 0x002fe40003f45270 */
[----:B---3--:R-:W-:-:S11]  /*35990*/  ISETP.NE.AND P3, PT, R10, 0x1, PT ;  /* 0x000000010a00780c */ /* 0x008fd60003f65270 */
[----:B------:R-:W2:Y:S01]  /*359a0*/  @P2 LDC.64 R8, c[0x0][0xa08] ;  /* 0x00028200ff082b82 */ /* 0x000ea20000000a00 */
[----:B----4-:R-:W-:-:S07]  /*359b0*/  ISETP.NE.AND P4, PT, R13, 0x1, PT ;  /* 0x000000010d00780c */ /* 0x010fce0003f85270 */
[----:B------:R-:W1:Y:S08]  /*359c0*/  @P3 LDC R12, c[0x0][0xa14] ;  /* 0x00028500ff0c3b82 */ /* 0x000e700000000800 */
[----:B------:R-:W3:Y:S08]  /*359d0*/  @P3 LDC R11, c[0x0][0xa18] ;  /* 0x00028600ff0b3b82 */ /* 0x000ef00000000800 */
[----:B------:R-:W4:Y:S01]  /*359e0*/  @P4 LDC.64 R2, c[0x0][0xa20] ;  /* 0x00028800ff024b82 */ /* 0x000f220000000a00 */
[----:B--2---:R-:W-:Y:S01]  /*359f0*/  @P2 IMAD.HI.U32 R8, R16, R8, RZ ;  /* 0x0000000810082227 */ /* 0x004fe200078e00ff */
[----:B------:R-:W-:-:S04]  /*35a00*/  MOV R7, R16 ;  /* 0x0000001000077202 */ /* 0x000fc80000000f00 */
[----:B------:R-:W-:-:S05]  /*35a10*/  @P2 SHF.R.U32.HI R7, RZ, R9, R8 ;  /* 0x00000009ff072219 */ /* 0x000fca0000011608 */
[----:B-1----:R-:W-:-:S04]  /*35a20*/  @P3 IMAD.HI.U32 R8, R7, R12, RZ ;  /* 0x0000000c07083227 */ /* 0x002fc800078e00ff */
[----:B------:R-:W-:Y:S01]  /*35a30*/  IMAD.MOV.U32 R9, RZ, RZ, R7 ;  /* 0x000000ffff097224 */ /* 0x000fe200078e0007 */
[----:B---3--:R-:W-:-:S05]  /*35a40*/  @P3 SHF.R.U32.HI R9, RZ, R11, R8 ;  /* 0x0000000bff093219 */ /* 0x008fca0000011608 */
[----:B----4-:R-:W-:Y:S01]  /*35a50*/  @P4 IMAD.HI.U32 R8, R9, R2, RZ ;  /* 0x0000000209084227 */ /* 0x010fe200078e00ff */
[----:B------:R-:W-:-:S04]  /*35a60*/  MOV R2, R9 ;  /* 0x0000000900027202 */ /* 0x000fc80000000f00 */
[----:B------:R-:W-:Y:S01]  /*35a70*/  @P4 SHF.R.U32.HI R2, RZ, R3, R8 ;  /* 0x00000003ff024219 */ /* 0x000fe20000011608 */
[----:B------:R-:W-:-:S03]  /*35a80*/  IMAD.MOV R3, RZ, RZ, -R9 ;  /* 0x000000ffff037224 */ /* 0x000fc600078e0a09 */
[----:B------:R-:W-:Y:S01]  /*35a90*/  IADD3 R2, -R2, RZ, RZ ;  /* 0x000000ff02027210 */ /* 0x000fe20007ffe1ff */
[----:B------:R-:W-:-:S04]  /*35aa0*/  IMAD R10, R10, R3, R7 ;  /* 0x000000030a0a7224 */ /* 0x000fc800078e0207 */
[----:B------:R-:W-:Y:S01]  /*35ab0*/  IMAD R2, R13, R2, R9 ;  /* 0x000000020d027224 */ /* 0x000fe200078e0209 */
[----:B------:R-:W-:Y:S06]  /*35ac0*/  BRA.DIV UR4, `(.L_x_106) ;  /* 0x0000002604b07947 */ /* 0x000fec000b800000 */
[----:B------:R-:W-:-:S13]  /*35ad0*/  ELECT P6, URZ, PT ;  /* 0x00000000003f782f */ /* 0x000fda00038c0000 */
.L_x_159:
[----:B------:R-:W-:Y:S01]  /*35ae0*/  IADD3 R3, -R7, RZ, RZ ;  /* 0x000000ff07037210 */ /* 0x000fe20007ffe1ff */
[----:B------:R-:W-:Y:S04]  /*35af0*/  BSSY B1, `(.L_x_107) ;  /* 0x000004e000017945 */ /* 0x000fe80003800000 */
[----:B------:R-:W-:Y:S02]  /*35b00*/  IMAD R3, R6, R3, R16 ;  /* 0x0000000306037224 */ /* 0x000fe400078e0210 */
[----:B------:R-:W-:-:S03]  /*35b10*/  IMAD.MOV.U32 R6, RZ, RZ, RZ ;  /* 0x000000ffff067224 */ /* 0x000fc600078e00ff */
[----:B------:R-:W-:Y:S01]  /*35b20*/  SHF.L.U32 R3, R3, 0x7, RZ ;  /* 0x0000000703037819 */ /* 0x000fe200000006ff */
[----:B------:R-:W-:Y:S06]  /*35b30*/  @!P6 BRA `(.L_x_108) ;  /* 0x000000040024e947 */ /* 0x000fec0003800000 */
[----:B------:R-:W1:Y:S01]  /*35b40*/  S2R R7, SR_CgaCtaId ;  /* 0x0000000000077919 */ /* 0x000e620000008800 */
[----:B------:R-:W-:-:S04]  /*35b50*/  MOV R6, 0x400 ;  /* 0x0000040000067802 */ /* 0x000fc80000000f00 */
[----:B-1----:R-:W-:Y:S02]  /*35b60*/  LEA R9, R7, R6, 0x18 ;  /* 0x0000000607097211 */ /* 0x002fe400078ec0ff */
[----:B------:R-:W-:Y:S02]  /*35b70*/  SHF.L.U32 R6, R5, 0x1f, RZ ;  /* 0x0000001f05067819 */ /* 0x000fe400000006ff */
[----:B------:R-:W-:-:S04]  /*35b80*/  LEA R7, R0, R9, 0x3 ;  /* 0x0000000900077211 */ /* 0x000fc800078e18ff */
[----:B------:R-:W1:Y:S02]  /*35b90*/  SYNCS.PHASECHK.TRANS64.TRYWAIT P2, [R7+URZ+0xc4460], R6 ;  /* 0x0c446006070075a7 */ /* 0x000e64000804017f */
[----:B-1----:R-:W-:Y:S05]  /*35ba0*/  @!P2 BRA `(.L_x_109) ;  /* 0x000000240098a947 */ /* 0x002fea0003800000 */
.L_x_160:
[----:B------:R-:W-:Y:S01]  /*35bb0*/  UPRMT UR4, UR23, 0x9910, URZ ;  /* 0x0000991017047896 */ /* 0x000fe2000800003f */
[----:B-1----:R-:W-:-:S03]  /*35bc0*/  @P1 MOV R6, 0x10000 ;  /* 0x0001000000061802 */ /* 0x002fc60000000f00 */
[----:B------:R-:W-:Y:S01]  /*35bd0*/  UISETP.NE.AND UP0, UPT, UR4, 0x2, UPT ;  /* 0x000000020400788c */ /* 0x000fe2000bf05270 */
[----:B------:R1:W-:Y:S05]  /*35be0*/  @P1 SYNCS.ARRIVE.TRANS64 RZ, [R7+URZ+0xc4450], R6 ;  /* 0x0c44500607ff19a7 */ /* 0x0003ea000800003f */
[----:B------:R-:W-:-:S13]  /*35bf0*/  PLOP3.LUT P2, PT, PT, PT, UP0, 0x80, 0x0 ;  /* 0x000000000000781c */ /* 0x000fda0003f4f008 */
[----:B-1----:R-:W-:Y:S05]  /*35c00*/  @P2 BRA `(.L_x_110) ;  /* 0x0000000000042947 */ /* 0x002fea0003800000 */
[----:B------:R-:W-:Y:S01]  /*35c10*/  BPT.TRAP 0x1 ;  /* 0x000000040000795c */ /* 0x000fe20000300000 */
.L_x_110:
[----:B------:R-:W-:Y:S05]  /*35c20*/  @P0 BRA `(.L_x_111) ;  /* 0x0000000000040947 */ /* 0x000fea0003800000 */
[----:B------:R-:W-:Y:S01]  /*35c30*/  BPT.TRAP 0x1 ;  /* 0x000000040000795c */ /* 0x000fe20000300000 */
.L_x_111:
[----:B------:R-:W-:Y:S01]  /*35c40*/  R2UR UR5, R9 ;  /* 0x00000000090572ca */ /* 0x000fe200000e0000 */
[----:B------:R-:W-:Y:S01]  /*35c50*/  UIADD3 UR4, UP0, UR24, 0xf0, URZ ;  /* 0x000000f018047890 */ /* 0x000fe2000ff1e03f */
[----:B------:R-:W-:Y:S01]  /*35c60*/  R2UR UR14, R0 ;  /* 0x00000000000e72ca */ /* 0x000fe200000e0000 */
[----:B------:R-:W-:Y:S01]  /*35c70*/  UMOV UR10, URZ ;  /* 0x0000003f000a7c82 */ /* 0x000fe20008000000 */
[----:B------:R-:W-:Y:S01]  /*35c80*/  R2UR UR9, R7 ;  /* 0x00000000070972ca */ /* 0x000fe200000e0000 */
[----:B------:R-:W-:Y:S01]  /*35c90*/  UMOV UR6, 0x0 ;  /* 0x0000000000067882 */ /* 0x000fe20000000000 */
[----:B------:R-:W-:Y:S01]  /*35ca0*/  R2UR UR11, R3 ;  /* 0x00000000030b72ca */ /* 0x000fe200000e0000 */
[----:B------:R-:W-:Y:S01]  /*35cb0*/  UMOV UR7, 0x10000000 ;  /* 0x1000000000077882 */ /* 0x000fe20000000000 */
[----:B------:R-:W-:Y:S01]  /*35cc0*/  R2UR UR12, R10 ;  /* 0x000000000a0c72ca */ /* 0x000fe200000e0000 */
[----:B------:R-:W-:Y:S01]  /*35cd0*/  UMOV UR16, 0x40 ;  /* 0x0000004000107882 */ /* 0x000fe20000000000 */
[----:B------:R-:W-:Y:S01]  /*35ce0*/  R2UR UR13, R2 ;  /* 0x00000000020d72ca */ /* 0x000fe200000e0000 */
[----:B------:R-:W-:Y:S01]  /*35cf0*/  UMOV UR18, 0x80 ;  /* 0x0000008000127882 */ /* 0x000fe20000000000 */
[----:B------:R-:W-:Y:S01]  /*35d00*/  UMOV UR20, 0xc0 ;  /* 0x000000c000147882 */ /* 0x000fe20000000000 */
[----:B------:R-:W-:Y:S01]  /*35d10*/  UMOV UR21, 0x100 ;  /* 0x0000010000157882 */ /* 0x000fe20000000000 */
[----:B------:R-:W-:Y:S01]  /*35d20*/  UMOV UR22, 0x140 ;  /* 0x0000014000167882 */ /* 0x000fe20000000000 */
[----:B------:R-:W-:Y:S01]  /*35d30*/  ULEA UR14, UR14, UR5, 0x10 ;  /* 0x000000050e0e7291 */ /* 0x000fe2000f8e803f */
[----:B------:R-:W-:Y:S01]  /*35d40*/  VIADD R0, R0, 0x1 ;  /* 0x0000000100007836 */ /* 0x000fe20000000000 */
[----:B------:R-:W-:-:S02]  /*35d50*/  UIADD3 UR9, UR9, 0xc4450, URZ ;  /* 0x000c445009097890 */ /* 0x000fc4000fffe03f */
[----:B------:R-:W-:Y:S02]  /*35d60*/  UIADD3.X UR5, URZ, UR25, URZ, UP0, !UPT ;  /* 0x000000193f057290 */ /* 0x000fe400087fe43f */
[----:B------:R-:W-:Y:S01]  /*35d70*/  UIADD3 UR15, UR14, 0x2000, URZ ;  /* 0x000020000e0f7890 */ /* 0x000fe2000fffe03f */
[C---:B------:R-:W-:Y:S01]  /*35d80*/  ISETP.NE.AND P2, PT, R0.reuse, 0x2, PT ;  /* 0x000000020000780c */ /* 0x040fe20003f45270 */
[----:B------:R-:W-:Y:S02]  /*35d90*/  UIADD3 UR17, UR14, 0x4000, URZ ;  /* 0x000040000e117890 */ /* 0x000fe4000fffe03f */
[----:B------:R-:W-:Y:S01]  /*35da0*/  UMOV UR8, UR14 ;  /* 0x0000000e00087c82 */ /* 0x000fe20008000000 */
[----:B------:R-:W-:Y:S01]  /*35db0*/  UIADD3 UR19, UR14, 0x6000, URZ ;  /* 0x000060000e137890 */ /* 0x000fe2000fffe03f */
[----:B------:R-:W-:Y:S01]  /*35dc0*/  SEL R6, RZ, 0x1, P2 ;  /* 0x00000001ff067807 */ /* 0x000fe20001000000 */
[----:B------:R1:W-:Y:S01]  /*35dd0*/  UTMALDG.4D [UR8], [UR4], desc[UR6] ;  /* 0x00000608040075b4 */ /* 0x0003e20008019000 */
[----:B------:R-:W-:-:S02]  /*35de0*/  SEL R0, R0, RZ, P2 ;  /* 0x000000ff00007207 */ /* 0x000fc40001000000 */
[----:B------:R-:W-:Y:S02]  /*35df0*/  LOP3.LUT R5, R5, R6, RZ, 0x3c, !PT ;  /* 0x0000000605057212 */ /* 0x000fe400078e3cff */
[----:B------:R-:W-:Y:S01]  /*35e00*/  MOV R6, 0x40 ;  /* 0x0000004000067802 */ /* 0x000fe20000000f00 */
[----:B-1----:R-:W-:Y:S01]  /*35e10*/  UMOV UR8, UR15 ;  /* 0x0000000f00087c82 */ /* 0x002fe20008000000 */
[----:B------:R-:W-:Y:S01]  /*35e20*/  UMOV UR10, UR16 ;  /* 0x00000010000a7c82 */ /* 0x000fe20008000000 */
[----:B------:R-:W-:Y:S01]  /*35e30*/  UIADD3 UR15, UR14, 0x8000, URZ ;  /* 0x000080000e0f7890 */ /* 0x000fe2000fffe03f */
[----:B------:R1:W-:Y:S01]  /*35e40*/  UTMALDG.4D [UR8], [UR4], desc[UR6] ;  /* 0x00000608040075b4 */ /* 0x0003e20008019000 */
[----:B------:R-:W-:Y:S01]  /*35e50*/  UIADD3 UR16, UR14, 0xa000, URZ ;  /* 0x0000a0000e107890 */ /* 0x000fe2000fffe03f */
[----:B-1----:R-:W-:Y:S01]  /*35e60*/  UMOV UR8, UR17 ;  /* 0x0000001100087c82 */ /* 0x002fe20008000000 */
[----:B------:R-:W-:Y:S01]  /*35e70*/  UMOV UR10, UR18 ;  /* 0x00000012000a7c82 */ /* 0x000fe20008000000 */
[----:B------:R-:W-:Y:S01]  /*35e80*/  UIADD3 UR17, UR14, 0xc000, URZ ;  /* 0x0000c0000e117890 */ /* 0x000fe2000fffe03f */
[----:B------:R1:W-:Y:S02]  /*35e90*/  UTMALDG.4D [UR8], [UR4], desc[UR6] ;  /* 0x00000608040075b4 */ /* 0x0003e40008019000 */
[----:B-1----:R-:W-:Y:S01]  /*35ea0*/  UMOV UR8, UR19 ;  /* 0x0000001300087c82 */ /* 0x002fe20008000000 */
[----:B------:R-:W-:-:S02]  /*35eb0*/  UMOV UR10, UR20 ;  /* 0x00000014000a7c82 */ /* 0x000fc40008000000 */
[----:B------:R1:W-:Y:S02]  /*35ec0*/  UTMALDG.4D [UR8], [UR4], desc[UR6] ;  /* 0x00000608040075b4 */ /* 0x0003e40008019000 */
[----:B-1----:R-:W-:Y:S01]  /*35ed0*/  UMOV UR8, UR15 ;  /* 0x0000000f00087c82 */ /* 0x002fe20008000000 */
[----:B------:R-:W-:Y:S01]  /*35ee0*/  UMOV UR10, UR21 ;  /* 0x00000015000a7c82 */ /* 0x000fe20008000000 */
[----:B------:R-:W-:Y:S01]  /*35ef0*/  UIADD3 UR15, UR14, 0xe000, URZ ;  /* 0x0000e0000e0f7890 */ /* 0x000fe2000fffe03f */
[----:B------:R1:W-:Y:S02]  /*35f00*/  UTMALDG.4D [UR8], [UR4], desc[UR6] ;  /* 0x00000608040075b4 */ /* 0x0003e40008019000 */
[----:B------:R-:W-:Y:S01]  /*35f10*/  UMOV UR14, 0x180 ;  /* 0x00000180000e7882 */ /* 0x000fe20000000000 */
[----:B-1----:R-:W-:Y:S01]  /*35f20*/  UMOV UR8, UR16 ;  /* 0x0000001000087c82 */ /* 0x002fe20008000000 */
[----:B------:R-:W-:Y:S02]  /*35f30*/  UMOV UR10, UR22 ;  /* 0x00000016000a7c82 */ /* 0x000fe40008000000 */
[----:B------:R1:W-:Y:S02]  /*35f40*/  UTMALDG.4D [UR8], [UR4], desc[UR6] ;  /* 0x00000608040075b4 */ /* 0x0003e40008019000 */
[----:B-1----:R-:W-:Y:S01]  /*35f50*/  UMOV UR8, UR17 ;  /* 0x0000001100087c82 */ /* 0x002fe20008000000 */
[----:B------:R-:W-:Y:S01]  /*35f60*/  UMOV UR10, UR14 ;  /* 0x0000000e000a7c82 */ /* 0x000fe20008000000 */
[----:B------:R-:W-:Y:S01]  /*35f70*/  UMOV UR14, 0x1c0 ;  /* 0x000001c0000e7882 */ /* 0x000fe20000000000 */
[----:B------:R1:W-:Y:S02]  /*35f80*/  UTMALDG.4D [UR8], [UR4], desc[UR6] ;  /* 0x00000608040075b4 */ /* 0x0003e40008019000 */
[----:B-1----:R-:W-:Y:S01]  /*35f90*/  UMOV UR8, UR15 ;  /* 0x0000000f00087c82 */ /* 0x002fe20008000000 */
[----:B------:R-:W-:-:S02]  /*35fa0*/  UMOV UR10, UR14 ;  /* 0x0000000e000a7c82 */ /* 0x000fc40008000000 */
[----:B------:R1:W-:Y:S02]  /*35fb0*/  UTMALDG.4D [UR8], [UR4], desc[UR6] ;  /* 0x00000608040075b4 */ /* 0x0003e40008019000 */
[----:B-1----:R-:W-:Y:S01]  /*35fc0*/  NOP ;  /* 0x0000000000007918 */ /* 0x002fe20000000000 */
.L_x_108:
[----:B------:R-:W-:Y:S05]  /*35fd0*/  BSYNC B1 ;  /* 0x0000000000017941 */ /* 0x000fea0003800000 */
.L_x_107:
[----:B------:R-:W-:Y:S01]  /*35fe0*/  LOP3.LUT P2, RZ, R4, 0xff, RZ, 0xc0, !PT ;  /* 0x000000ff04ff7812 */ /* 0x000fe2000784c0ff */
[----:B------:R-:W-:-:S12]  /*35ff0*/  BSSY B1, `(.L_x_112) ;  /* 0x0000009000017945 */ /* 0x000fd80003800000 */
[----:B------:R-:W-:Y:S05]  /*36000*/  @!P2 BRA `(.L_x_113) ;  /* 0x00000000001ca947 */ /* 0x000fea0003800000 */
[----:B------:R-:W1:Y:S01]  /*36010*/  S2R R7, SR_CgaCtaId ;  /* 0x0000000000077919 */ /* 0x000e620000008800 */
[----:B------:R-:W-:-:S04]  /*36020*/  MOV R4, 0x400 ;  /* 0x0000040000047802 */ /* 0x000fc80000000f00 */
[----:B-1----:R-:W-:Y:S02]  /*36030*/  LEA R7, R7, R4, 0x18 ;  /* 0x0000000407077211 */ /* 0x002fe400078ec0ff */
[----:B------:R-:W-:Y:S02]  /*36040*/  SHF.L.U32 R4, RZ, 0x1f, RZ ;  /* 0x0000001fff047819 */ /* 0x000fe400000006ff */
[----:B------:R1:W-:Y:S02]  /*36050*/  SYNCS.ARRIVE.TRANS64.A1T0 RZ, [R7+URZ+0xc44b0], RZ ;  /* 0x0c44b0ff07ff79a7 */ /* 0x0003e4000810003f */
[----:B------:R-:W2:Y:S02]  /*36060*/  SYNCS.PHASECHK.TRANS64.TRYWAIT P2, [R7+URZ+0xc44b0], R4 ;  /* 0x0c44b004070075a7 */ /* 0x000ea4000804017f */
[----:B-12---:R-:W-:Y:S05]  /*36070*/  @!P2 BRA `(.L_x_114) ;  /* 0x000000200078a947 */ /* 0x006fea0003800000 */
.L_x_113:
[----:B------:R-:W-:Y:S05]  /*36080*/  BSYNC B1 ;  /* 0x0000000000017941 */ /* 0x000fea0003800000 */
.L_x_112:
[----:B------:R-:W-:Y:S04]  /*36090*/  BSSY B1, `(.L_x_115) ;  /* 0x000004c000017945 */ /* 0x000fe80003800000 */
[----:B------:R-:W-:Y:S05]  /*360a0*/  @!P6 BRA `(.L_x_116) ;  /* 0x000000040028e947 */ /* 0x000fea0003800000 */
[----:B-1----:R-:W1:Y:S01]  /*360b0*/  S2R R7, SR_CgaCtaId ;  /* 0x0000000000077919 */ /* 0x002e620000008800 */
[----:B------:R-:W-:Y:S02]  /*360c0*/  MOV R4, 0x400 ;  /* 0x0000040000047802 */ /* 0x000fe40000000f00 */
[----:B------:R-:W-:Y:S02]  /*360d0*/  SHF.L.U32 R9, R5, 0x1f, RZ ;  /* 0x0000001f05097819 */ /* 0x000fe400000006ff */
[----:B-1----:R-:W-:-:S04]  /*360e0*/  LEA R7, R7, R4, 0x18 ;  /* 0x0000000407077211 */ /* 0x002fc800078ec0ff */
[----:B------:R-:W-:-:S04]  /*360f0*/  LEA R4, R0, R7, 0x3 ;  /* 0x0000000700047211 */ /* 0x000fc800078e18ff */
[----:B------:R-:W1:Y:S02]  /*36100*/  SYNCS.PHASECHK.TRANS64.TRYWAIT P2, [R4+URZ+0xc4460], R9 ;  /* 0x0c446009040075a7 */ /* 0x000e64000804017f */
[----:B-1----:R-:W-:Y:S05]  /*36110*/  @!P2 BRA `(.L_x_117) ;  /* 0x000000200064a947 */ /* 0x002fea0003800000 */
.L_x_161:
[----:B------:R-:W-:Y:S01]  /*36120*/  UPRMT UR4, UR23, 0x9910, URZ ;  /* 0x0000991017047896 */ /* 0x000fe2000800003f */
[----:B-1----:R-:W-:-:S03]  /*36130*/  @P1 IMAD.MOV.U32 R9, RZ, RZ, 0x10000 ;  /* 0x00010000ff091424 */ /* 0x002fc600078e00ff */
[----:B------:R-:W-:Y:S01]  /*36140*/  UISETP.NE.AND UP0, UPT, UR4, 0x2, UPT ;  /* 0x000000020400788c */ /* 0x000fe2000bf05270 */
[----:B------:R1:W-:Y:S05]  /*36150*/  @P1 SYNCS.ARRIVE.TRANS64 RZ, [R4+URZ+0xc4450], R9 ;  /* 0x0c44500904ff19a7 */ /* 0x0003ea000800003f */
[----:B------:R-:W-:-:S13]  /*36160*/  PLOP3.LUT P2, PT, PT, PT, UP0, 0x80, 0x0 ;  /* 0x000000000000781c */ /* 0x000fda0003f4f008 */
[----:B-1----:R-:W-:Y:S05]  /*36170*/  @P2 BRA `(.L_x_118) ;  /* 0x0000000000042947 */ /* 0x002fea0003800000 */
[----:B------:R-:W-:Y:S01]  /*36180*/  BPT.TRAP 0x1 ;  /* 0x000000040000795c */ /* 0x000fe20000300000 */
.L_x_118:
[----:B------:R-:W-:Y:S05]  /*36190*/  @P0 BRA `(.L_x_119) ;  /* 0x0000000000040947 */ /* 0x000fea0003800000 */
[----:B------:R-:W-:Y:S01]  /*361a0*/  BPT.TRAP 0x1 ;  /* 0x000000040000795c */ /* 0x000fe20000300000 */
.L_x_119:
        /* <DEDUP_REMOVED lines=15> */
[----:B------:R-:W-:Y:S01]  /*362a0*/  ULEA UR14, UR14, UR5, 0x10 ;  /* 0x000000050e0e7291 */ /* 0x000fe2000f8e803f */
[----:B------:R-:W-:Y:S01]  /*362b0*/  IADD3 R0, R0, 0x1, RZ ;  /* 0x0000000100007810 */ /* 0x000fe20007ffe0ff */
[----:B------:R-:W-:-:S02]  /*362c0*/  UIADD3.X UR5, URZ, UR25, URZ, UP0, !UPT ;  /* 0x000000193f057290 */ /* 0x000fc400087fe43f */
[----:B------:R-:W-:Y:S01]  /*362d0*/  UIADD3 UR11, UR11, UR8, URZ ;  /* 0x000000080b0b7290 */ /* 0x000fe2000fffe03f */
[C---:B------:R-:W-:Y:S01]  /*362e0*/  ISETP.NE.AND P2, PT, R0.reuse, 0x2, PT ;  /* 0x000000020000780c */ /* 0x040fe20003f45270 */
[----:B------:R-:W-:Y:S02]  /*362f0*/  UIADD3 UR9, UR9, 0xc4450, URZ ;  /* 0x000c445009097890 */ /* 0x000fe4000fffe03f */
[----:B------:R-:W-:Y:S01]  /*36300*/  UIADD3 UR15, UR14, 0x2000, URZ ;  /* 0x000020000e0f7890 */ /* 0x000fe2000fffe03f */
[----:B------:R-:W-:Y:S01]  /*36310*/  SEL R2, RZ, 0x1, P2 ;  /* 0x00000001ff027807 */ /* 0x000fe20001000000 */
[----:B------:R-:W-:Y:S01]  /*36320*/  UIADD3 UR17, UR14, 0x4000, URZ ;  /* 0x000040000e117890 */ /* 0x000fe2000fffe03f */
[----:B------:R-:W-:Y:S01]  /*36330*/  SEL R0, R0, RZ, P2 ;  /* 0x000000ff00007207 */ /* 0x000fe20001000000 */
[----:B------:R-:W-:Y:S01]  /*36340*/  UMOV UR8, UR14 ;  /* 0x0000000e00087c82 */ /* 0x000fe20008000000 */
[----:B------:R-:W-:Y:S01]  /*36350*/  UIADD3 UR19, UR14, 0x6000, URZ ;  /* 0x000060000e137890 */ /* 0x000fe2000fffe03f */
[----:B------:R-:W-:Y:S01]  /*36360*/  LOP3.LUT R5, R5, R2, RZ, 0x3c, !PT ;  /* 0x0000000205057212 */ /* 0x000fe200078e3cff */
[----:B------:R1:W-:Y:S01]  /*36370*/  UTMALDG.4D [UR8], [UR4], desc[UR6] ;  /* 0x00000608040075b4 */ /* 0x0003e20008019000 */
[----:B------:R-:W-:Y:S01]  /*36380*/  UMOV UR22, 0x140 ;  /* 0x0000014000167882 */ /* 0x000fe20000000000 */
        /* <DEDUP_REMOVED lines=27> */
[----:B--2---:R-:W-:Y:S01]  /*36540*/  NOP ;  /* 0x0000000000007918 */ /* 0x004fe20000000000 */
.L_x_116:
[----:B------:R-:W-:Y:S05]  /*36550*/  BSYNC B1 ;  /* 0x0000000000017941 */ /* 0x000fea0003800000 */
.L_x_115:
[----:B------:R-:W2:Y:S01]  /*36560*/  LDL.LU R2, [R1+0x2b8] ;  /* 0x0002b80001027983 */ /* 0x000ea20000300800 */
[----:B-1----:R-:W-:Y:S02]  /*36570*/  PRMT R4, RZ, 0x7610, R4 ;  /* 0x00007610ff047816 */ /* 0x002fe40000000004 */
[----:B--2---:R-:W-:-:S04]  /*36580*/  IADD3 R2, R2, UR26, RZ ;  /* 0x0000001a02027c10 */ /* 0x004fc8000fffe0ff */
[----:B------:R-:W-:Y:S01]  /*36590*/  ISETP.GE.AND P2, PT, R2, UR27, PT ;  /* 0x0000001b02007c0c */ /* 0x000fe2000bf46270 */
[----:B------:R1:W-:-:S12]  /*365a0*/  STL [R1+0x2b8], R2 ;  /* 0x0002b80201007387 */ /* 0x0003d80000100800 */
[----:B-1----:R-:W-:Y:S05]  /*365b0*/  @!P2 BRA `(.L_x_120) ;  /* 0xfffffff000dca947 */ /* 0x002fea000383ffff */
[----:B------:R-:W-:Y:S05]  /*365c0*/  BSYNC B0 ;  /* 0x0000000000007941 */ /* 0x000fea0003800000 */
.L_x_105:
[----:B------:R-:W-:Y:S05]  /*365d0*/  EXIT ;  /* 0x000000000000794d */ /* 0x000fea0003800000 */
.L_x_104:
[----:B------:R-:W2:Y:S01]  /*365e0*/  LDL R0, [R1+0x2b8] ;  /* 0x0002b80001007983 */ /* 0x000ea20000100800 */
[----:B-1----:R-:W-:Y:S02]  /*365f0*/  ULDC UR4, c[0x0][0xa00] ;  /* 0x0002800000047ab9 */ /* 0x002fe40000000800 */
[----:B--2---:R-:W-:-:S13]  /*36600*/  ISETP.GE.AND P0, PT, R0, UR4, PT ;  /* 0x0000000400007c0c */ /* 0x004fda000bf06270 */
[----:B------:R-:W-:Y:S05]  /*36610*/  @P0 EXIT ;  /* 0x000000000000094d */ /* 0x000fea0003800000 */
[----:B------:R-:W2:Y:S01]  /*36620*/  LDL.LU R2, [R1+0x2d0] ;  /* 0x0002d00001027983 */ /* 0x000ea20000300800 */
[----:B------:R-:W-:Y:S01]  /*36630*/  BSSY B0, `(.L_x_121) ;  /* 0x000017b000007945 */ /* 0x000fe20003800000 */
[----:B------:R-:W-:Y:S01]  /*36640*/  IMAD.MOV.U32 R5, RZ, RZ, 0x1 ;  /* 0x00000001ff057424 */ /* 0x000fe200078e00ff */
[----:B------:R-:W-:Y:S01]  /*36650*/  MOV R4, 0x1 ;  /* 0x0000000100047802 */ /* 0x000fe20000000f00 */
[----:B------:R-:W1:Y:S01]  /*36660*/  S2R R0, SR_TID.X ;  /* 0x0000000000007919 */ /* 0x000e620000002100 */
[----:B------:R-:W-:Y:S01]  /*36670*/  ULDC.64 UR16, c[0x0][0x198] ;  /* 0x0000660000107ab9 */ /* 0x000fe20000000a00 */
[----:B------:R-:W-:Y:S01]  /*36680*/  ULDC UR21, c[0x0][0xc] ;  /* 0x0000030000157ab9 */ /* 0x000fe20000000800 */
[----:B-1----:R-:W-:Y:S02]  /*36690*/  LOP3.LUT P0, RZ, R0, 0x1f, RZ, 0xc0, !PT ;  /* 0x0000001f00ff7812 */ /* 0x002fe4000780c0ff */
[----:B------:R-:W-:Y:S02]  /*366a0*/  MOV R0, RZ ;  /* 0x000000ff00007202 */ /* 0x000fe40000000f00 */
[----:B------:R-:W-:-:S02]  /*366b0*/  PLOP3.LUT P0, PT, P0, P2, PT, 0x2a, 0x0 ;  /* 0x000000000000781c */ /* 0x000fc40000704572 */
[----:B--2---:R-:W-:-:S13]  /*366c0*/  R2UR UR4, R2 ;  /* 0x00000000020472ca */ /* 0x004fda00000e0000 */
[----:B------:R-:W-:-:S12]  /*366d0*/  ULOP3.LUT UR20, UR4, 0x2, URZ, 0xfc, !UPT ;  /* 0x0000000204147892 */ /* 0x000fd8000f8efc3f */
.L_x_149:
[----:B------:R-:W2:Y:S01]  /*366e0*/  LDL R14, [R1+0x2b8] ;  /* 0x0002b800010e7983 */ /* 0x000ea20000100800 */
[----:B------:R-:W1:Y:S01]  /*366f0*/  LDC R8, c[0x0][0xa04] ;  /* 0x00028100ff087b82 */ /* 0x000e620000000800 */
[----:B------:R-:W-:Y:S02]  /*36700*/  ULDC UR4, c[0x0][0x28c] ;  /* 0x0000a30000047ab9 */ /* 0x000fe40000000800 */
[----:B------:R-:W-:-:S04]  /*36710*/  UIADD3 UR4, UR4, 0x7f, URZ ;  /* 0x0000007f04047890 */ /* 0x000fc8000fffe03f */
[----:B------:R-:W-:Y:S01]  /*36720*/  USHF.R.S32.HI UR5, URZ, 0x1f, UR4 ;  /* 0x0000001f3f057899 */ /* 0x000fe20008011404 */
[----:B------:R-:W3:Y:S03]  /*36730*/  LDC R9, c[0x0][0xa10] ;  /* 0x00028400ff097b82 */ /* 0x000ee60000000800 */
[----:B------:R-:W-:-:S03]  /*36740*/  ULEA.HI UR5, UR5, UR4, URZ, 0x7 ;  /* 0x0000000405057291 */ /* 0x000fc6000f8f383f */
[----:B------:R-:W-:Y:S01]  /*36750*/  UMOV UR4, 0xffffffff ;  /* 0xffffffff00047882 */ /* 0x000fe20000000000 */
[----:B------:R-:W-:Y:S01]  /*36760*/  USHF.R.S32.HI UR5, URZ, 0x7, UR5 ;  /* 0x000000073f057899 */ /* 0x000fe20008011405 */
        /* <DEDUP_REMOVED lines=8> */
[----:B--2---:R-:W-:-:S04]  /*367f0*/  @P3 IMAD.HI.U32 R10, R14, R6, RZ ;  /* 0x000000060e0a3227 */ /* 0x004fc800078e00ff */
[----:B------:R-:W-:Y:S01]  /*36800*/  IMAD.MOV.U32 R6, RZ, RZ, R14 ;  /* 0x000000ffff067224 */ /* 0x000fe200078e000e */
[----:B------:R-:W-:-:S04]  /*36810*/  @P3 SHF.R.U32.HI R6, RZ, R7, R10 ;  /* 0x00000007ff063219 */ /* 0x000fc8000001160a */
[----:B------:R-:W-:Y:S01]  /*36820*/  MOV R7, R6 ;  /* 0x0000000600077202 */ /* 0x000fe20000000f00 */
[----:B-1----:R-:W-:-:S05]  /*36830*/  @P4 IMAD.HI.U32 R10, R6, R11, RZ ;  /* 0x0000000b060a4227 */ /* 0x002fca00078e00ff */
[----:B---3--:R-:W-:-:S05]  /*36840*/  @P4 SHF.R.U32.HI R7, RZ, R13, R10 ;  /* 0x0000000dff074219 */ /* 0x008fca000001160a */
[----:B----4-:R-:W-:Y:S01]  /*36850*/  @P5 IMAD.HI.U32 R10, R7, R2, RZ ;  /* 0x00000002070a5227 */ /* 0x010fe200078e00ff */
[----:B------:R-:W-:-:S04]  /*36860*/  MOV R2, R7 ;  /* 0x0000000700027202 */ /* 0x000fc80000000f00 */
[----:B------:R-:W-:Y:S02]  /*36870*/  @P5 SHF.R.U32.HI R2, RZ, R3, R10 ;  /* 0x00000003ff025219 */ /* 0x000fe4000001160a */
[----:B------:R-:W-:-:S03]  /*36880*/  IADD3 R3, -R7, RZ, RZ ;  /* 0x000000ff07037210 */ /* 0x000fc60007ffe1ff */
[----:B------:R-:W-:Y:S02]  /*36890*/  IMAD.MOV R2, RZ, RZ, -R2 ;  /* 0x000000ffff027224 */ /* 0x000fe400078e0a02 */
[----:B------:R-:W-:Y:S02]  /*368a0*/  IMAD R3, R9, R3, R6 ;  /* 0x0000000309037224 */ /* 0x000fe400078e0206 */
[----:B------:R-:W-:Y:S01]  /*368b0*/  IMAD R2, R12, R2, R7 ;  /* 0x000000020c027224 */ /* 0x000fe200078e0207 */
[----:B------:R-:W-:-:S05]  /*368c0*/  IADD3 R7, -R6, RZ, RZ ;  /* 0x000000ff06077210 */ /* 0x000fca0007ffe1ff */
[----:B------:R-:W-:-:S05]  /*368d0*/  IMAD R8, R8, R7, R14 ;  /* 0x0000000708087224 */ /* 0x000fca00078e020e */
[----:B------:R-:W-:-:S04]  /*368e0*/  LEA R8, R8, 0xff, 0x7 ;  /* 0x000000ff08087811 */ /* 0x000fc800078e38ff */
[----:B------:R-:W-:-:S04]  /*368f0*/  SHF.R.S32.HI R7, RZ, 0x1f, R8 ;  /* 0x0000001fff077819 */ /* 0x000fc80000011408 */
[----:B------:R-:W-:-:S04]  /*36900*/  LEA.HI R7, R7, R8, RZ, 0x7 ;  /* 0x0000000807077211 */ /* 0x000fc800078f38ff */
[----:B------:R-:W-:-:S04]  /*36910*/  SHF.R.S32.HI R6, RZ, 0x7, R7 ;  /* 0x00000007ff067819 */ /* 0x000fc80000011407 */
[----:B------:R-:W-:Y:S01]  /*36920*/  VIMNMX R6, R6, UR5, PT ;  /* 0x0000000506067c48 */ /* 0x000fe2000bfe0100 */
[----:B------:R-:W-:Y:S06]  /*36930*/  BRA.DIV UR4, `(.L_x_122) ;  /* 0x0000001a04707947 */ /* 0x000fec000b800000 */
[----:B------:R-:W-:-:S13]  /*36940*/  ELECT P6, URZ, PT ;  /* 0x00000000003f782f */ /* 0x000fda00038c0000 */
.L_x_164:
[----:B------:R-:W-:Y:S01]  /*36950*/  ISETP.GT.AND P3, PT, R6, RZ, P6 ;  /* 0x000000ff0600720c */ /* 0x000fe20003764270 */
[----:B------:R-:W-:-:S12]  /*36960*/  BSSY B1, `(.L_x_123) ;  /* 0x0000049000017945 */ /* 0x000fd80003800000 */
[----:B------:R-:W-:Y:S05]  /*36970*/  @!P3 BRA `(.L_x_124) ;  /* 0x00000004001cb947 */ /* 0x000fea0003800000 */
[----:B------:R-:W1:Y:S01]  /*36980*/  S2R R8, SR_CgaCtaId ;  /* 0x0000000000087919 */ /* 0x000e620000008800 */
[----:B------:R-:W-:-:S04]  /*36990*/  MOV R7, 0x400 ;  /* 0x0000040000077802 */ /* 0x000fc80000000f00 */
[----:B-1----:R-:W-:Y:S02]  /*369a0*/  LEA R9, R8, R7, 0x18 ;  /* 0x0000000708097211 */ /* 0x002fe400078ec0ff */
[----:B------:R-:W-:-:S03]  /*369b0*/  SHF.L.U32 R7, R4, 0x1f, RZ ;  /* 0x0000001f04077819 */ /* 0x000fc600000006ff */
[----:B------:R-:W-:-:S04]  /*369c0*/  IMAD R8, R0, 0x8, R9 ;  /* 0x0000000800087824 */ /* 0x000fc800078e0209 */
[----:B------:R-:W1:Y:S02]  /*369d0*/  SYNCS.PHASECHK.TRANS64.TRYWAIT P4, [R8+URZ+0xc4428], R7 ;  /* 0x0c442807080075a7 */ /* 0x000e64000808017f */
[----:B-1----:R-:W-:Y:S05]  /*369e0*/  @!P4 BRA `(.L_x_125) ;  /* 0x000000180064c947 */ /* 0x002fea0003800000 */
.L_x_165:
[----:B------:R-:W-:Y:S01]  /*369f0*/  UPRMT UR4, UR20, 0x9910, URZ ;  /* 0x0000991014047896 */ /* 0x000fe2000800003f */
[----:B-1----:R-:W-:-:S03]  /*36a00*/  @P2 MOV R7, 0x20000 ;  /* 0x0002000000072802 */ /* 0x002fc60000000f00 */
[----:B------:R-:W-:Y:S01]  /*36a10*/  UISETP.NE.AND UP0, UPT, UR4, 0x2, UPT ;  /* 0x000000020400788c */ /* 0x000fe2000bf05270 */
[----:B------:R1:W-:Y:S05]  /*36a20*/  @P2 SYNCS.ARRIVE.TRANS64 RZ, [R8+URZ+0xc4400], R7 ;  /* 0x0c44000708ff29a7 */ /* 0x0003ea000800003f */
[----:B------:R-:W-:-:S13]  /*36a30*/  PLOP3.LUT P4, PT, PT, PT, UP0, 0x80, 0x0 ;  /* 0x000000000000781c */ /* 0x000fda0003f8f008 */
[----:B-1----:R-:W-:Y:S05]  /*36a40*/  @P4 BRA `(.L_x_126) ;  /* 0x0000000000044947 */ /* 0x002fea0003800000 */
[----:B------:R-:W-:Y:S01]  /*36a50*/  BPT.TRAP 0x1 ;  /* 0x000000040000795c */ /* 0x000fe20000300000 */
.L_x_126:
[----:B------:R-:W-:Y:S05]  /*36a60*/  @P0 BRA `(.L_x_127) ;  /* 0x0000000000040947 */ /* 0x000fea0003800000 */
[----:B------:R-:W-:Y:S01]  /*36a70*/  BPT.TRAP 0x1 ;  /* 0x000000040000795c */ /* 0x000fe20000300000 */
.L_x_127:
[----:B------:R-:W-:Y:S01]  /*36a80*/  LEA R9, R0, R9, 0x11 ;  /* 0x0000000900097211 */ /* 0x000fe200078e88ff */
[----:B------:R-:W-:Y:S01]  /*36a90*/  UIADD3 UR4, UP0, UR16, 0x1f0, URZ ;  /* 0x000001f010047890 */ /* 0x000fe2000ff1e03f */
[----:B------:R-:W-:Y:S01]  /*36aa0*/  R2UR UR9, R8 ;  /* 0x00000000080972ca */ /* 0x000fe200000e0000 */
[----:B------:R-:W-:Y:S01]  /*36ab0*/  UMOV UR10, URZ ;  /* 0x0000003f000a7c82 */ /* 0x000fe20008000000 */
[----:B------:R-:W-:Y:S01]  /*36ac0*/  R2UR UR14, R9 ;  /* 0x00000000090e72ca */ /* 0x000fe200000e0000 */
[----:B------:R-:W-:Y:S01]  /*36ad0*/  UIADD3.X UR5, URZ, UR17, URZ, UP0, !UPT ;  /* 0x000000113f057290 */ /* 0x000fe200087fe43f */
[----:B------:R-:W-:Y:S01]  /*36ae0*/  R2UR UR12, R3 ;  /* 0x00000000030c72ca */ /* 0x000fe200000e0000 */
[----:B------:R-:W-:Y:S01]  /*36af0*/  UMOV UR6, 0x0 ;  /* 0x0000000000067882 */ /* 0x000fe20000000000 */
[----:B------:R-:W-:Y:S01]  /*36b00*/  R2UR UR13, R2 ;  /* 0x00000000020d72ca */ /* 0x000fe200000e0000 */
[----:B------:R-:W-:Y:S01]  /*36b10*/  UMOV UR7, 0x10000000 ;  /* 0x1000000000077882 */ /* 0x000fe20000000000 */
[----:B------:R-:W-:Y:S01]  /*36b20*/  UMOV UR11, URZ ;  /* 0x0000003f000b7c82 */ /* 0x000fe20008000000 */
[----:B------:R-:W-:Y:S01]  /*36b30*/  UMOV UR22, 0x40 ;  /* 0x0000004000167882 */ /* 0x000fe20000000000 */
[----:B------:R-:W-:Y:S01]  /*36b40*/  UMOV UR23, 0x80 ;  /* 0x0000008000177882 */ /* 0x000fe20000000000 */
[----:B------:R-:W-:Y:S01]  /*36b50*/  UMOV UR24, 0xc0 ;  /* 0x000000c000187882 */ /* 0x000fe20000000000 */
[----:B------:R-:W-:Y:S01]  /*36b60*/  UMOV UR25, 0x100 ;  /* 0x0000010000197882 */ /* 0x000fe20000000000 */
[----:B------:R-:W-:Y:S01]  /*36b70*/  UIADD3 UR9, UR9, 0xc4400, URZ ;  /* 0x000c440009097890 */ /* 0x000fe2000fffe03f */
[----:B------:R-:W-:Y:S01]  /*36b80*/  VIADD R0, R0, 0x1 ;  /* 0x0000000100007836 */ /* 0x000fe20000000000 */
[----:B------:R-:W-:-:S02]  /*36b90*/  UIADD3 UR8, UR14, 0x20000, URZ ;  /* 0x000200000e087890 */ /* 0x000fc4000fffe03f */
[----:B------:R-:W-:Y:S02]  /*36ba0*/  UIADD3 UR15, UR14, 0x24000, URZ ;  /* 0x000240000e0f7890 */ /* 0x000fe4000fffe03f */
[----:B------:R-:W-:Y:S01]  /*36bb0*/  UIADD3 UR18, UR14, 0x28000, URZ ;  /* 0x000280000e127890 */ /* 0x000fe2000fffe03f */
[C---:B------:R-:W-:Y:S01]  /*36bc0*/  ISETP.NE.AND P4, PT, R0.reuse, 0x5, PT ;  /* 0x000000050000780c */ /* 0x040fe20003f85270 */
[----:B------:R-:W-:Y:S01]  /*36bd0*/  UIADD3 UR19, UR14, 0x2c000, URZ ;  /* 0x0002c0000e137890 */ /* 0x000fe2000fffe03f */
[----:B------:R-:W-:Y:S02]  /*36be0*/  UMOV UR26, 0x140 ;  /* 0x00000140001a7882 */ /* 0x000fe40000000000 */
[----:B------:R1:W-:Y:S01]  /*36bf0*/  UTMALDG.4D [UR8], [UR4], desc[UR6] ;  /* 0x00000608040075b4 */ /* 0x0003e20008019000 */
[----:B------:R-:W-:Y:S02]  /*36c00*/  SEL R7, RZ, 0x1, P4 ;  /* 0x00000001ff077807 */ /* 0x000fe40002000000 */
[----:B------:R-:W-:-:S02]  /*36c10*/  SEL R0, R0, RZ, P4 ;  /* 0x000000ff00007207 */ /* 0x000fc40002000000 */
[----:B------:R-:W-:Y:S01]  /*36c20*/  LOP3.LUT R4, R4, R7, RZ, 0x3c, !PT ;  /* 0x0000000704047212 */ /* 0x000fe200078e3cff */
[----:B-1----:R-:W-:Y:S01]  /*36c30*/  UMOV UR8, UR15 ;  /* 0x0000000f00087c82 */ /* 0x002fe20008000000 */
[----:B------:R-:W-:Y:S01]  /*36c40*/  UMOV UR10, UR22 ;  /* 0x00000016000a7c82 */ /* 0x000fe20008000000 */
[----:B------:R-:W-:Y:S01]  /*36c50*/  UIADD3 UR15, UR14, 0x30000, URZ ;  /* 0x000300000e0f7890 */ /* 0x000fe2000fffe03f */
[----:B------:R1:W-:Y:S02]  /*36c60*/  UTMALDG.4D [UR8], [UR4], desc[UR6] ;  /* 0x00000608040075b4 */ /* 0x0003e40008019000 */
[----:B-1----:R-:W-:Y:S01]  /*36c70*/  UMOV UR8, UR18 ;  /* 0x0000001200087c82 */ /* 0x002fe20008000000 */
[----:B------:R-:W-:Y:S01]  /*36c80*/  UMOV UR10, UR23 ;  /* 0x00000017000a7c82 */ /* 0x000fe20008000000 */
[----:B------:R-:W-:Y:S01]  /*36c90*/  UIADD3 UR18, UR14, 0x34000, URZ ;  /* 0x000340000e127890 */ /* 0x000fe2000fffe03f */
[----:B------:R1:W-:Y:S02]  /*36ca0*/  UTMALDG.4D [UR8], [UR4], desc[UR6] ;  /* 0x00000608040075b4 */ /* 0x0003e40008019000 */
[----:B-1----:R-:W-:Y:S01]  /*36cb0*/  UMOV UR8, UR19 ;  /* 0x0000001300087c82 */ /* 0x002fe20008000000 */
[----:B------:R-:W-:Y:S01]  /*36cc0*/  UMOV UR10, UR24 ;  /* 0x00000018000a7c82 */ /* 0x000fe20008000000 */
[----:B------:R-:W-:Y:S01]  /*36cd0*/  UIADD3 UR19, UR14, 0x38000, URZ ;  /* 0x000380000e137890 */ /* 0x000fe2000fffe03f */
[----:B------:R1:W-:Y:S01]  /*36ce0*/  UTMALDG.4D [UR8], [UR4], desc[UR6] ;  /* 0x00000608040075b4 */ /* 0x0003e20008019000 */
[----:B------:R-:W-:Y:S01]  /*36cf0*/  UIADD3 UR14, UR14, 0x3c000, URZ ;  /* 0x0003c0000e0e7890 */ /* 0x000fe2000fffe03f */
[----:B-1----:R-:W-:Y:S01]  /*36d00*/  UMOV UR8, UR15 ;  /* 0x0000000f00087c82 */ /* 0x002fe20008000000 */
[----:B------:R-:W-:Y:S01]  /*36d10*/  UMOV UR10, UR25 ;  /* 0x00000019000a7c82 */ /* 0x000fe20008000000 */
[----:B------:R-:W-:Y:S01]  /*36d20*/  UMOV UR15, 0x180 ;  /* 0x00000180000f7882 */ /* 0x000fe20000000000 */
[----:B------:R1:W-:Y:S02]  /*36d30*/  UTMALDG.4D [UR8], [UR4], desc[UR6] ;  /* 0x00000608040075b4 */ /* 0x0003e40008019000 */
[----:B-1----:R-:W-:Y:S01]  /*36d40*/  UMOV UR8, UR18 ;  /* 0x0000001200087c82 */ /* 0x002fe20008000000 */
[----:B------:R-:W-:-:S02]  /*36d50*/  UMOV UR10, UR26 ;  /* 0x0000001a000a7c82 */ /* 0x000fc40008000000 */
[----:B------:R1:W-:Y:S02]  /*36d60*/  UTMALDG.4D [UR8], [UR4], desc[UR6] ;  /* 0x00000608040075b4 */ /* 0x0003e40008019000 */
[----:B-1----:R-:W-:Y:S01]  /*36d70*/  UMOV UR8, UR19 ;  /* 0x0000001300087c82 */ /* 0x002fe20008000000 */
[----:B------:R-:W-:Y:S01]  /*36d80*/  UMOV UR10, UR15 ;  /* 0x0000000f000a7c82 */ /* 0x000fe20008000000 */
[----:B------:R-:W-:Y:S01]  /*36d90*/  UMOV UR15, 0x1c0 ;  /* 0x000001c0000f7882 */ /* 0x000fe20000000000 */
[----:B------:R1:W-:Y:S02]  /*36da0*/  UTMALDG.4D [UR8], [UR4], desc[UR6] ;  /* 0x00000608040075b4 */ /* 0x0003e40008019000 */
[----:B-1----:R-:W-:Y:S01]  /*36db0*/  UMOV UR8, UR14 ;  /* 0x0000000e00087c82 */ /* 0x002fe20008000000 */
[----:B------:R-:W-:Y:S02]  /*36dc0*/  UMOV UR10, UR15 ;  /* 0x0000000f000a7c82 */ /* 0x000fe40008000000 */
[----:B------:R1:W-:Y:S02]  /*36dd0*/  UTMALDG.4D [UR8], [UR4], desc[UR6] ;  /* 0x00000608040075b4 */ /* 0x0003e40008019000 */
[----:B-1----:R-:W-:Y:S01]  /*36de0*/  NOP ;  /* 0x0000000000007918 */ /* 0x002fe20000000000 */
.L_x_124:
[----:B------:R-:W-:Y:S05]  /*36df0*/  BSYNC B1 ;  /* 0x0000000000017941 */ /* 0x000fea0003800000 */
.L_x_123:
        /* <DEDUP_REMOVED lines=10> */
.L_x_129:
[----:B------:R-:W-:Y:S05]  /*36ea0*/  BSYNC B1 ;  /* 0x0000000000017941 */ /* 0x000fea0003800000 */
.L_x_128:
[----:B------:R-:W-:Y:S01]  /*36eb0*/  BSSY B1, `(.L_x_131) ;  /* 0x000004b000017945 */ /* 0x000fe20003800000 */
[----:B------:R-:W-:-:S03]  /*36ec0*/  MOV R9, RZ ;  /* 0x000000ff00097202 */ /* 0x000fc60000000f00 */
[----:B------:R-:W-:Y:S05]  /*36ed0*/  @!P3 BRA `(.L_x_132) ;  /* 0x000000040020b947 */ /* 0x000fea0003800000 */
[----:B-1----:R-:W1:Y:S01]  /*36ee0*/  S2R R8, SR_CgaCtaId ;  /* 0x0000000000087919 */ /* 0x002e620000008800 */
[----:B------:R-:W-:-:S04]  /*36ef0*/  MOV R5, 0x400 ;  /* 0x0000040000057802 */ /* 0x000fc80000000f00 */
[----:B-1----:R-:W-:Y:S02]  /*36f00*/  LEA R5, R8, R5, 0x18 ;  /* 0x0000000508057211 */ /* 0x002fe400078ec0ff */
[----:B------:R-:W-:Y:S02]  /*36f10*/  SHF.L.U32 R8, R4, 0x1f, RZ ;  /* 0x0000001f04087819 */ /* 0x000fe400000006ff */
[----:B------:R-:W-:-:S04]  /*36f20*/  LEA R7, R0, R5, 0x3 ;  /* 0x0000000500077211 */ /* 0x000fc800078e18ff */
[----:B------:R-:W1:Y:S02]  /*36f30*/  SYNCS.PHASECHK.TRANS64.TRYWAIT P3, [R7+URZ+0xc4428], R8 ;  /* 0x0c442808070075a7 */ /* 0x000e64000806017f */
[----:B-1----:R-:W-:Y:S05]  /*36f40*/  @!P3 BRA `(.L_x_133) ;  /* 0x000000140034b947 */ /* 0x002fea0003800000 */
.L_x_166:
[----:B------:R-:W-:Y:S01]  /*36f50*/  UPRMT UR4, UR20, 0x9910, URZ ;  /* 0x0000991014047896 */ /* 0x000fe2000800003f */
[----:B-1----:R-:W-:-:S03]  /*36f60*/  @P2 IMAD.MOV.U32 R8, RZ, RZ, 0x20000 ;  /* 0x00020000ff082424 */ /* 0x002fc600078e00ff */
[----:B------:R-:W-:Y:S01]  /*36f70*/  UISETP.NE.AND UP0, UPT, UR4, 0x2, UPT ;  /* 0x000000020400788c */ /* 0x000fe2000bf05270 */
[----:B------:R1:W-:Y:S05]  /*36f80*/  @P2 SYNCS.ARRIVE.TRANS64 RZ, [R7+URZ+0xc4400], R8 ;  /* 0x0c44000807ff29a7 */ /* 0x0003ea000800003f */
[----:B------:R-:W-:-:S13]  /*36f90*/  PLOP3.LUT P3, PT, PT, PT, UP0, 0x80, 0x0 ;  /* 0x000000000000781c */ /* 0x000fda0003f6f008 */
[----:B-1----:R-:W-:Y:S05]  /*36fa0*/  @P3 BRA `(.L_x_134) ;  /* 0x0000000000043947 */ /* 0x002fea0003800000 */
[----:B------:R-:W-:Y:S01]  /*36fb0*/  BPT.TRAP 0x1 ;  /* 0x000000040000795c */ /* 0x000fe20000300000 */
.L_x_134:
[----:B------:R-:W-:Y:S05]  /*36fc0*/  @P0 BRA `(.L_x_135) ;  /* 0x0000000000040947 */ /* 0x000fea0003800000 */
[----:B------:R-:W-:Y:S01]  /*36fd0*/  BPT.TRAP 0x1 ;  /* 0x000000040000795c */ /* 0x000fe20000300000 */
.L_x_135:
        /* <DEDUP_REMOVED lines=16> */
[----:B------:R-:W-:Y:S01]  /*370e0*/  IADD3 R0, R0, 0x1, RZ ;  /* 0x0000000100007810 */ /* 0x000fe20007ffe0ff */
[----:B------:R-:W-:Y:S01]  /*370f0*/  UIADD3 UR8, UR14, 0x20000, URZ ;  /* 0x000200000e087890 */ /* 0x000fe2000fffe03f */
[----:B------:R-:W-:Y:S01]  /*37100*/  IMAD.MOV.U32 R9, RZ, RZ, 0x1 ;  /* 0x00000001ff097424 */ /* 0x000fe200078e00ff */
[----:B------:R-:W-:Y:S01]  /*37110*/  UIADD3 UR15, UR14, 0x24000, URZ ;  /* 0x000240000e0f7890 */ /* 0x000fe2000fffe03f */
[----:B------:R-:W-:Y:S01]  /*37120*/  ISETP.NE.AND P3, PT, R0, 0x5, PT ;  /* 0x000000050000780c */ /* 0x000fe20003f65270 */
[----:B------:R-:W-:-:S02]  /*37130*/  UIADD3 UR19, UR14, 0x28000, URZ ;  /* 0x000280000e137890 */ /* 0x000fc4000fffe03f */
[----:B------:R-:W-:Y:S01]  /*37140*/  UIADD3 UR23, UR14, 0x2c000, URZ ;  /* 0x0002c0000e177890 */ /* 0x000fe2000fffe03f */
[----:B------:R-:W-:Y:S01]  /*37150*/  SEL R5, RZ, 0x1, P3 ;  /* 0x00000001ff057807 */ /* 0x000fe20001800000 */
[----:B------:R-:W-:Y:S01]  /*37160*/  UMOV UR26, 0x140 ;  /* 0x00000140001a7882 */ /* 0x000fe20000000000 */
[----:B------:R1:W-:Y:S01]  /*37170*/  UTMALDG.4D [UR8], [UR4], desc[UR6] ;  /* 0x00000608040075b4 */ /* 0x0003e20008019000 */
[----:B------:R-:W-:Y:S02]  /*37180*/  SEL R0, R0, RZ, P3 ;  /* 0x000000ff00007207 */ /* 0x000fe40001800000 */
[----:B------:R-:W-:Y:S01]  /*37190*/  LOP3.LUT R4, R4, R5, RZ, 0x3c, !PT ;  /* 0x0000000504047212 */ /* 0x000fe200078e3cff */
        /* <DEDUP_REMOVED lines=28> */
.L_x_132:
[----:B------:R-:W-:Y:S05]  /*37360*/  BSYNC B1 ;  /* 0x0000000000017941 */ /* 0x000fea0003800000 */
.L_x_131:
[----:B------:R-:W-:Y:S01]  /*37370*/  ISETP.GE.AND P3, PT, R6, 0x2, PT ;  /* 0x000000020600780c */ /* 0x000fe20003f66270 */
[----:B------:R-:W-:-:S12]  /*37380*/  BSSY B1, `(.L_x_136) ;  /* 0x000009e000017945 */ /* 0x000fd80003800000 */
[----:B------:R-:W-:Y:S05]  /*37390*/  @!P3 BRA `(.L_x_137) ;  /* 0x000000080070b947 */ /* 0x000fea0003800000 */
[----:B------:R-:W-:-:S07]  /*373a0*/  SHF.L.U32 R6, R6, 0x1, RZ ;  /* 0x0000000106067819 */ /* 0x000fce00000006ff */
.L_x_148:
[----:B------:R-:W-:Y:S04]  /*373b0*/  BSSY B2, `(.L_x_138) ;  /* 0x000004a000027945 */ /* 0x000fe80003800000 */
        /* <DEDUP_REMOVED lines=8> */
.L_x_167:
[----:B------:R-:W-:Y:S01]  /*37440*/  UPRMT UR4, UR20, 0x9910, URZ ;  /* 0x0000991014047896 */ /* 0x000fe2000800003f */
[----:B-1----:R-:W-:-:S03]  /*37450*/  @P2 IMAD.MOV.U32 R8, RZ, RZ, 0x20000 ;  /* 0x00020000ff082424 */ /* 0x002fc600078e00ff */
[----:B------:R-:W-:Y:S01]  /*37460*/  UISETP.NE.AND UP0, UPT, UR4, 0x2, UPT ;  /* 0x000000020400788c */ /* 0x000fe2000bf05270 */
[----:B------:R1:W-:Y:S05]  /*37470*/  @P2 SYNCS.ARRIVE.TRANS64 RZ, [R7+URZ+0xc4400], R8 ;  /* 0x0c44000807ff29a7 */ /* 0x0003ea000800003f */
[----:B------:R-:W-:-:S13]  /*37480*/  PLOP3.LUT P3, PT, PT, PT, UP0, 0x80, 0x0 ;  /* 0x000000000000781c */ /* 0x000fda0003f6f008 */
[----:B-1----:R-:W-:Y:S05]  /*37490*/  @P3 BRA `(.L_x_141) ;  /* 0x0000000000043947 */ /* 0x002fea0003800000 */
[----:B------:R-:W-:Y:S01]  /*374a0*/  BPT.TRAP 0x1 ;  /* 0x000000040000795c */ /* 0x000fe20000300000 */
.L_x_141:
[----:B------:R-:W-:Y:S05]  /*374b0*/  @P0 BRA `(.L_x_142) ;  /* 0x0000000000040947 */ /* 0x000fea0003800000 */
[----:B------:R-:W-:Y:S01]  /*374c0*/  BPT.TRAP 0x1 ;  /* 0x000000040000795c */ /* 0x000fe20000300000 */
.L_x_142:
        /* <DEDUP_REMOVED lines=15> */
[----:B------:R-:W-:Y:S01]  /*375c0*/  UIADD3 UR9, UR9, 0xc4400, URZ ;  /* 0x000c440009097890 */ /* 0x000fe2000fffe03f */
[----:B------:R-:W-:Y:S01]  /*375d0*/  IADD3 R0, R0, 0x1, RZ ;  /* 0x0000000100007810 */ /* 0x000fe20007ffe0ff */
[----:B------:R-:W-:-:S02]  /*375e0*/  UIADD3 UR8, UR14, 0x20000, URZ ;  /* 0x000200000e087890 */ /* 0x000fc4000fffe03f */
[----:B------:R-:W-:Y:S01]  /*375f0*/  USHF.L.U32 UR11, UR11, 0x7, URZ ;  /* 0x000000070b0b7899 */ /* 0x000fe2000800063f */
[C---:B------:R-:W-:Y:S01]  /*37600*/  ISETP.NE.AND P3, PT, R0.reuse, 0x5, PT ;  /* 0x000000050000780c */ /* 0x040fe20003f65270 */
[----:B------:R-:W-:Y:S02]  /*37610*/  UIADD3 UR15, UR14, 0x24000, URZ ;  /* 0x000240000e0f7890 */ /* 0x000fe4000fffe03f */
[----:B------:R-:W-:Y:S01]  /*37620*/  UIADD3 UR19, UR14, 0x28000, URZ ;  /* 0x000280000e137890 */ /* 0x000fe2000fffe03f */
[----:B------:R-:W-:Y:S01]  /*37630*/  SEL R5, RZ, 0x1, P3 ;  /* 0x00000001ff057807 */ /* 0x000fe20001800000 */
[----:B------:R-:W-:Y:S01]  /*37640*/  UIADD3 UR23, UR14, 0x2c000, URZ ;  /* 0x0002c0000e177890 */ /* 0x000fe2000fffe03f */
[----:B------:R-:W-:Y:S01]  /*37650*/  SEL R0, R0, RZ, P3 ;  /* 0x000000ff00007207 */ /* 0x000fe20001800000 */
[----:B------:R-:W-:Y:S01]  /*37660*/  UMOV UR26, 0x140 ;  /* 0x00000140001a7882 */ /* 0x000fe20000000000 */
[----:B------:R1:W-:Y:S01]  /*37670*/  UTMALDG.4D [UR8], [UR4], desc[UR6] ;  /* 0x00000608040075b4 */ /* 0x0003e20008019000 */
        /* <DEDUP_REMOVED lines=29> */
.L_x_139:
[----:B------:R-:W-:Y:S05]  /*37850*/  BSYNC B2 ;  /* 0x0000000000027941 */ /* 0x000fea0003800000 */
.L_x_138:
[----:B------:R-:W-:Y:S01]  /*37860*/  ISETP.LT.OR P3, PT, R6, 0x4, !P6 ;  /* 0x000000040600780c */ /* 0x000fe20007761670 */
[----:B------:R-:W-:-:S12]  /*37870*/  BSSY B2, `(.L_x_143) ;  /* 0x000004b000027945 */ /* 0x000fd80003800000 */
[----:B------:R-:W-:Y:S05]  /*37880*/  @P3 BRA `(.L_x_144) ;  /* 0x0000000400243947 */ /* 0x000fea0003800000 */
[----:B-1----:R-:W1:Y:S01]  /*37890*/  S2R R8, SR_CgaCtaId ;  /* 0x0000000000087919 */ /* 0x002e620000008800 */
[----:B------:R-:W-:-:S04]  /*378a0*/  MOV R5, 0x400 ;  /* 0x0000040000057802 */ /* 0x000fc80000000f00 */
[----:B-1----:R-:W-:Y:S02]  /*378b0*/  LEA R5, R8, R5, 0x18 ;  /* 0x0000000508057211 */ /* 0x002fe400078ec0ff */
[----:B------:R-:W-:-:S03]  /*378c0*/  SHF.L.U32 R8, R4, 0x1f, RZ ;  /* 0x0000001f04087819 */ /* 0x000fc600000006ff */
[----:B------:R-:W-:-:S04]  /*378d0*/  IMAD R7, R0, 0x8, R5 ;  /* 0x0000000800077824 */ /* 0x000fc800078e0205 */
[----:B------:R-:W1:Y:S02]  /*378e0*/  SYNCS.PHASECHK.TRANS64.TRYWAIT P3, [R7+URZ+0xc4428], R8 ;  /* 0x0c442808070075a7 */ /* 0x000e64000806017f */
[----:B-1----:R-:W-:Y:S05]  /*378f0*/  @!P3 BRA `(.L_x_145) ;  /* 0x0000000800f0b947 */ /* 0x002fea0003800000 */
.L_x_168:
[----:B------:R-:W-:Y:S01]  /*37900*/  UPRMT UR4, UR20, 0x9910, URZ ;  /* 0x0000991014047896 */ /* 0x000fe2000800003f */
[----:B-1----:R-:W-:-:S03]  /*37910*/  @P1 MOV R8, 0x20000 ;  /* 0x0002000000081802 */ /* 0x002fc60000000f00 */
[----:B------:R-:W-:Y:S01]  /*37920*/  UISETP.NE.AND UP0, UPT, UR4, 0x2, UPT ;  /* 0x000000020400788c */ /* 0x000fe2000bf05270 */
[----:B------:R1:W-:Y:S05]  /*37930*/  @P1 SYNCS.ARRIVE.TRANS64 RZ, [R7+URZ+0xc4400], R8 ;  /* 0x0c44000807ff19a7 */ /* 0x0003ea000800003f */
[----:B------:R-:W-:-:S13]  /*37940*/  PLOP3.LUT P3, PT, PT, PT, UP0, 0x80, 0x0 ;  /* 0x000000000000781c */ /* 0x000fda0003f6f008 */
[----:B-1----:R-:W-:Y:S05]  /*37950*/  @P3 BRA `(.L_x_146) ;  /* 0x0000000000043947 */ /* 0x002fea0003800000 */
[----:B------:R-:W-:Y:S01]  /*37960*/  BPT.TRAP 0x1 ;  /* 0x000000040000795c */ /* 0x000fe20000300000 */
.L_x_146:
[----:B------:R-:W-:Y:S05]  /*37970*/  @P0 BRA `(.L_x_147) ;  /* 0x0000000000040947 */ /* 0x000fea0003800000 */
[----:B------:R-:W-:Y:S01]  /*37980*/  BPT.TRAP 0x1 ;  /* 0x000000040000795c */ /* 0x000fe20000300000 */
.L_x_147:
        /* <DEDUP_REMOVED lines=16> */
[----:B------:R-:W-:Y:S01]  /*37a90*/  VIADD R0, R0, 0x1 ;  /* 0x0000000100007836 */ /* 0x000fe20000000000 */
[----:B------:R-:W-:Y:S01]  /*37aa0*/  UIADD3 UR8, UR14, 0x20000, URZ ;  /* 0x000200000e087890 */ /* 0x000fe2000fffe03f */
[----:B------:R-:W-:Y:S01]  /*37ab0*/  IADD3 R9, R9, 0x1, RZ ;  /* 0x0000000109097810 */ /* 0x000fe20007ffe0ff */
[----:B------:R-:W-:-:S02]  /*37ac0*/  USHF.L.U32 UR11, UR11, 0x7, URZ ;  /* 0x000000070b0b7899 */ /* 0x000fc4000800063f */
[----:B------:R-:W-:Y:S01]  /*37ad0*/  UIADD3 UR15, UR14, 0x24000, URZ ;  /* 0x000240000e0f7890 */ /* 0x000fe2000fffe03f */
[C---:B------:R-:W-:Y:S01]  /*37ae0*/  ISETP.NE.AND P3, PT, R0.reuse, 0x5, PT ;  /* 0x000000050000780c */ /* 0x040fe20003f65270 */
[----:B------:R-:W-:Y:S02]  /*37af0*/  UIADD3 UR19, UR14, 0x28000, URZ ;  /* 0x000280000e137890 */ /* 0x000fe4000fffe03f */
        /* <DEDUP_REMOVED lines=34> */
.L_x_144:
[----:B------:R-:W-:Y:S05]  /*37d20*/  BSYNC B2 ;  /* 0x0000000000027941 */ /* 0x000fea0003800000 */
.L_x_143:
[C---:B------:R-:W-:Y:S02]  /*37d30*/  ISETP.GT.AND P3, PT, R6.reuse, 0x4, PT ;  /* 0x000000040600780c */ /* 0x040fe40003f64270 */
[----:B------:R-:W-:-:S11]  /*37d40*/  IADD3 R6, R6, -0x2, RZ ;  /* 0xfffffffe06067810 */ /* 0x000fd60007ffe0ff */
[----:B------:R-:W-:Y:S05]  /*37d50*/  @P3 BRA `(.L_x_148) ;  /* 0xfffffff400943947 */ /* 0x000fea000383ffff */
.L_x_137:
[----:B------:R-:W-:Y:S05]  /*37d60*/  BSYNC B1 ;  /* 0x0000000000017941 */ /* 0x000fea0003800000 */
.L_x_136:
[----:B------:R-:W2:Y:S01]  /*37d70*/  LDL.LU R7, [R1+0x2b8] ;  /* 0x0002b80001077983 */ /* 0x000ea20000300800 */
[----:B------:R-:W-:Y:S01]  /*37d80*/  ULDC UR4, c[0x0][0xa00] ;  /* 0x0002800000047ab9 */ /* 0x000fe20000000800 */
[----:B-1----:R-:W-:Y:S01]  /*37d90*/  PRMT R5, RZ, 0x7610, R5 ;  /* 0x00007610ff057816 */ /* 0x002fe20000000005 */
[----:B--2---:R-:W-:-:S05]  /*37da0*/  VIADD R7, R7, UR21 ;  /* 0x0000001507077c36 */ /* 0x004fca0008000000 */
[----:B------:R1:W-:Y:S01]  /*37db0*/  STL [R1+0x2b8], R7 ;  /* 0x0002b80701007387 */ /* 0x0003e20000100800 */
[----:B------:R-:W-:-:S13]  /*37dc0*/  ISETP.GE.AND P3, PT, R7, UR4, PT ;  /* 0x0000000407007c0c */ /* 0x000fda000bf66270 */
[----:B-1----:R-:W-:Y:S05]  /*37dd0*/  @!P3 BRA `(.L_x_149) ;  /* 0xffffffe80040b947 */ /* 0x002fea000383ffff */
[----:B------:R-:W-:Y:S05]  /*37de0*/  BSYNC B0 ;  /* 0x0000000000007941 */ /* 0x000fea0003800000 */
.L_x_121:
[----:B------:R-:W-:Y:S05]  /*37df0*/  EXIT ;  /* 0x000000000000794d */ /* 0x000fea0003800000 */
.L_x_17:
[----:B-1----:R-:W-:-:S04]  /*37e00*/  MOV R3, UR4 ;  /* 0x0000000400037c02 */ /* 0x002fc80008000f00 */
[----:B------:R1:W2:Y:S03]  /*37e10*/  SYNCS.PHASECHK.TRANS64.TRYWAIT P0, [R3+URZ+0xc4450], R2 ;  /* 0x0c445002030075a7 */ /* 0x0002a6000800017f */
[----:B--2---:R-:W-:Y:S05]  /*37e20*/  @!P0 NANOSLEEP.SYNCS 0x989680 ;  /* 0x009896800000895d */ /* 0x004fea0003900000 */
[----:B------:R-:W2:Y:S02]  /*37e30*/  @!P0 SYNCS.PHASECHK.TRANS64 P0, [R3+URZ+0xc4450], R2 ;  /* 0x0c445002030085a7 */ /* 0x000ea4000800007f */
[----:B--2---:R-:W-:Y:S05]  /*37e40*/  @!P0 BRA `(.L_x_17) ;  /* 0xfffffffc00ec8947 */ /* 0x004fea000383ffff */
[----:B------:R-:W-:Y:S05]  /*37e50*/  BRA `(.L_x_150) ;  /* 0xfffffc9400a47947 */ /* 0x000fea000383ffff */
.L_x_19:
[----:B-1----:R-:W-:-:S04]  /*37e60*/  MOV R3, UR40 ;  /* 0x0000002800037c02 */ /* 0x002fc80008000f00 */
[----:B------:R1:W2:Y:S03]  /*37e70*/  SYNCS.PHASECHK.TRANS64.TRYWAIT P1, [R3+URZ+0xc4400], R0 ;  /* 0x0c440000030075a7 */ /* 0x0002a6000802017f */
[----:B--2---:R-:W-:Y:S05]  /*37e80*/  @!P1 NANOSLEEP.SYNCS 0x989680 ;  /* 0x009896800000995d */ /* 0x004fea0003900000 */
[----:B------:R-:W2:Y:S02]  /*37e90*/  @!P1 SYNCS.PHASECHK.TRANS64 P1, [R3+URZ+0xc4400], R0 ;  /* 0x0c440000030095a7 */ /* 0x000ea4000802007f */
[----:B--2---:R-:W-:Y:S05]  /*37ea0*/  @!P1 BRA `(.L_x_19) ;  /* 0xfffffffc00ec9947 */ /* 0x004fea000383ffff */
[----:B------:R-:W-:Y:S05]  /*37eb0*/  BRA `(.L_x_151) ;  /* 0xfffffc9400dc7947 */ /* 0x000fea000383ffff */
.L_x_20:
[----:B------:R-:W-:-:S06]  /*37ec0*/  ULEA UR4, UR47, UR6, 0x3 ;  /* 0x000000062f047291 */ /* 0x000fcc000f8e183f */
[----:B-1----:R-:W-:-:S04]  /*37ed0*/  IMAD.U32 R3, RZ, RZ, UR4 ;  /* 0x00000004ff037e24 */ /* 0x002fc8000f8e00ff */
[----:B------:R1:W2:Y:S03]  /*37ee0*/  SYNCS.PHASECHK.TRANS64.TRYWAIT P1, [R3+URZ+-0x8], R2 ;  /* 0xfffff802030075a7 */ /* 0x0002a6000802017f */
[----:B--2---:R-:W-:Y:S05]  /*37ef0*/  @!P1 NANOSLEEP.SYNCS 0x989680 ;  /* 0x009896800000995d */ /* 0x004fea0003900000 */
[----:B------:R-:W2:Y:S02]  /*37f00*/  @!P1 SYNCS.PHASECHK.TRANS64 P1, [R3+URZ+-0x8], R2 ;  /* 0xfffff802030095a7 */ /* 0x000ea4000802007f */
[----:B--2---:R-:W-:Y:S05]  /*37f10*/  @!P1 BRA `(.L_x_20) ;  /* 0xfffffffc00e89947 */ /* 0x004fea000383ffff */
[----:B------:R-:W-:Y:S05]  /*37f20*/  BRA `(.L_x_152) ;  /* 0xfffffc9400cc7947 */ /* 0x000fea000383ffff */
.L_x_22:
[----:B-1----:R-:W-:-:S04]  /*37f30*/  MOV R3, UR4 ;  /* 0x0000000400037c02 */ /* 0x002fc80008000f00 */
[----:B------:R1:W2:Y:S03]  /*37f40*/  SYNCS.PHASECHK.TRANS64.TRYWAIT P1, [R3+URZ+0xc4400], R2 ;  /* 0x0c440002030075a7 */ /* 0x0002a6000802017f */
[----:B--2---:R-:W-:Y:S05]  /*37f50*/  @!P1 NANOSLEEP.SYNCS 0x989680 ;  /* 0x009896800000995d */ /* 0x004fea0003900000 */
[----:B------:R-:W2:Y:S02]  /*37f60*/  @!P1 SYNCS.PHASECHK.TRANS64 P1, [R3+URZ+0xc4400], R2 ;  /* 0x0c440002030095a7 */ /* 0x000ea4000802007f */
[----:B--2---:R-:W-:Y:S05]  /*37f70*/  @!P1 BRA `(.L_x_22) ;  /* 0xfffffffc00ec9947 */ /* 0x004fea000383ffff */
[----:B------:R-:W-:Y:S05]  /*37f80*/  BRA `(.L_x_153) ;  /* 0xfffffcd400047947 */ /* 0x000fea000383ffff */
.L_x_27:
[----:B-1----:R-:W-:-:S04]  /*37f90*/  MOV R4, UR5 ;  /* 0x0000000500047c02 */ /* 0x002fc80008000f00 */
[----:B------:R1:W2:Y:S03]  /*37fa0*/  SYNCS.PHASECHK.TRANS64.TRYWAIT P2, [R4+URZ+0xc4400], R0 ;  /* 0x0c440000040075a7 */ /* 0x0002a6000804017f */
[----:B--2---:R-:W-:Y:S05]  /*37fb0*/  @!P2 NANOSLEEP.SYNCS 0x989680 ;  /* 0x009896800000a95d */ /* 0x004fea0003900000 */
[----:B------:R-:W2:Y:S02]  /*37fc0*/  @!P2 SYNCS.PHASECHK.TRANS64 P2, [R4+URZ+0xc4400], R0 ;  /* 0x0c4400000400a5a7 */ /* 0x000ea4000804007f */
[----:B--2---:R-:W-:Y:S05]  /*37fd0*/  @!P2 BRA `(.L_x_27) ;  /* 0xfffffffc00eca947 */ /* 0x004fea000383ffff */
[----:B------:R-:W-:Y:S05]  /*37fe0*/  BRA `(.L_x_154) ;  /* 0xfffffd6c002c7947 */ /* 0x000fea000383ffff */
.L_x_31:
[----:B-1----:R-:W-:-:S04]  /*37ff0*/  IMAD.U32 R0, RZ, RZ, UR7 ;  /* 0x00000007ff007e24 */ /* 0x002fc8000f8e00ff */
[----:B------:R1:W2:Y:S03]  /*38000*/  SYNCS.PHASECHK.TRANS64.TRYWAIT P2, [R0+URZ+0xc4400], R19 ;  /* 0x0c440013000075a7 */ /* 0x0002a6000804017f */
[----:B--2---:R-:W-:Y:S05]  /*38010*/  @!P2 NANOSLEEP.SYNCS 0x989680 ;  /* 0x009896800000a95d */ /* 0x004fea0003900000 */
[----:B------:R-:W2:Y:S02]  /*38020*/  @!P2 SYNCS.PHASECHK.TRANS64 P2, [R0+URZ+0xc4400], R19 ;  /* 0x0c4400130000a5a7 */ /* 0x000ea4000804007f */
[----:B--2---:R-:W-:Y:S05]  /*38030*/  @!P2 BRA `(.L_x_31) ;  /* 0xfffffffc00eca947 */ /* 0x004fea000383ffff */
[----:B------:R-:W-:Y:S05]  /*38040*/  BRA `(.L_x_30) ;  /* 0xfffffdc400bc7947 */ /* 0x000fea000383ffff */
.L_x_39:
[----:B-1----:R-:W-:-:S04]  /*38050*/  MOV R2, UR5 ;  /* 0x0000000500027c02 */ /* 0x002fc80008000f00 */
[----:B------:R1:W2:Y:S03]  /*38060*/  SYNCS.PHASECHK.TRANS64.TRYWAIT P2, [R2+URZ+0xc4400], R0 ;  /* 0x0c440000020075a7 */ /* 0x0002a6000804017f */
[----:B--2---:R-:W-:Y:S05]  /*38070*/  @!P2 NANOSLEEP.SYNCS 0x989680 ;  /* 0x009896800000a95d */ /* 0x004fea0003900000 */
[----:B------:R-:W2:Y:S02]  /*38080*/  @!P2 SYNCS.PHASECHK.TRANS64 P2, [R2+URZ+0xc4400], R0 ;  /* 0x0c4400000200a5a7 */ /* 0x000ea4000804007f */
[----:B--2---:R-:W-:Y:S05]  /*38090*/  @!P2 BRA `(.L_x_39) ;  /* 0xfffffffc00eca947 */ /* 0x004fea000383ffff */
[----:B------:R-:W-:Y:S05]  /*380a0*/  BRA `(.L_x_155) ;  /* 0xfffffe6800ec7947 */ /* 0x000fea000383ffff */
.L_x_43:
[----:B-1----:R-:W-:-:S04]  /*380b0*/  MOV R0, UR7 ;  /* 0x0000000700007c02 */ /* 0x002fc80008000f00 */
[----:B------:R1:W2:Y:S03]  /*380c0*/  SYNCS.PHASECHK.TRANS64.TRYWAIT P2, [R0+URZ+0xc4400], R2 ;  /* 0x0c440002000075a7 */ /* 0x0002a6000804017f */
[----:B--2---:R-:W-:Y:S05]  /*380d0*/  @!P2 NANOSLEEP.SYNCS 0x989680 ;  /* 0x009896800000a95d */ /* 0x004fea0003900000 */
[----:B------:R-:W2:Y:S02]  /*380e0*/  @!P2 SYNCS.PHASECHK.TRANS64 P2, [R0+URZ+0xc4400], R2 ;  /* 0x0c4400020000a5a7 */ /* 0x000ea4000804007f */
[----:B--2---:R-:W-:Y:S05]  /*380f0*/  @!P2 BRA `(.L_x_43) ;  /* 0xfffffffc00eca947 */ /* 0x004fea000383ffff */
[----:B------:R-:W-:Y:S05]  /*38100*/  BRA `(.L_x_42) ;  /* 0xfffffecc00d47947 */ /* 0x000fea000383ffff */
.L_x_63:
[----:B------:R-:W2:Y:S02]  /*38110*/  LDL R2, [R1+0x2c8] ;  /* 0x0002c80001027983 */ /* 0x000ea40000100800 */
[----:B--2---:R-:W-:-:S13]  /*38120*/  R2UR UR4, R2 ;  /* 0x00000000020472ca */ /* 0x004fda00000e0000 */
[----:B-1----:R-:W-:-:S04]  /*38130*/  IMAD.U32 R3, RZ, RZ, UR4 ;  /* 0x00000004ff037e24 */ /* 0x002fc8000f8e00ff */
[----:B------:R1:W2:Y:S03]  /*38140*/  SYNCS.PHASECHK.TRANS64.TRYWAIT P1, [R3+URZ+0x8], R0 ;  /* 0x00000800030075a7 */ /* 0x0002a6000802017f */
[----:B--2---:R-:W-:Y:S05]  /*38150*/  @!P1 NANOSLEEP.SYNCS 0x989680 ;  /* 0x009896800000995d */ /* 0x004fea0003900000 */
[----:B------:R-:W2:Y:S02]  /*38160*/  @!P1 SYNCS.PHASECHK.TRANS64 P1, [R3+URZ+0x8], R0 ;  /* 0x00000800030095a7 */ /* 0x000ea4000802007f */
[----:B--2---:R-:W-:Y:S05]  /*38170*/  @!P1 BRA `(.L_x_63) ;  /* 0xfffffffc00e49947 */ /* 0x004fea000383ffff */
[----:B------:R-:W-:Y:S05]  /*38180*/  BRA `(.L_x_156) ;  /* 0xffffff9800407947 */ /* 0x000fea000383ffff */
.L_x_106:
[----:B------:R-:W-:Y:S01]  /*38190*/  BSSY B1, `(.L_x_157) ;  /* 0x0000006000017945 */ /* 0x000fe20003800000 */
[----:B------:R-:W-:-:S07]  /*381a0*/  MOV R15, 0xffffffff ;  /* 0xffffffff000f7802 */ /* 0x000fce0000000f00 */
[----:B------:R-:W-:Y:S05]  /*381b0*/  WARPSYNC.COLLECTIVE R15, `(.L_x_158) ;  /* 0x000000000f0c7348 */ /* 0x000fea0003c00000 */
[----:B------:R-:W-:Y:S02]  /*381c0*/  ELECT P6, UR62, PT ;  /* 0x00000000003e782f */ /* 0x000fe400038c0000 */
[----:B------:R-:W-:Y:S01]  /*381d0*/  MOV R14, UR62 ;  /* 0x0000003e000e7c02 */ /* 0x000fe20008000f00 */
[----:B------:R-:W-:Y:S10]  /*381e0*/  ENDCOLLECTIVE ;  /* 0x000000000000791b */ /* 0x000ff40003800000 */
.L_x_158:
[----:B------:R-:W-:Y:S05]  /*381f0*/  BSYNC B1 ;  /* 0x0000000000017941 */ /* 0x000fea0003800000 */
.L_x_157:
[----:B------:R-:W-:Y:S05]  /*38200*/  BRA `(.L_x_159) ;  /* 0xffffffd800347947 */ /* 0x000fea000383ffff */
.L_x_109:
[----:B-1----:R1:W2:Y:S02]  /*38210*/  SYNCS.PHASECHK.TRANS64.TRYWAIT P2, [R7+URZ+0xc4460], R6 ;  /* 0x0c446006070075a7 */ /* 0x0022a4000804017f */
[----:B--2---:R-:W-:Y:S05]  /*38220*/  @!P2 NANOSLEEP.SYNCS 0x989680 ;  /* 0x009896800000a95d */ /* 0x004fea0003900000 */
[----:B------:R-:W2:Y:S02]  /*38230*/  @!P2 SYNCS.PHASECHK.TRANS64 P2, [R7+URZ+0xc4460], R6 ;  /* 0x0c4460060700a5a7 */ /* 0x000ea4000804007f */
[----:B--2---:R-:W-:Y:S05]  /*38240*/  @!P2 BRA `(.L_x_109) ;  /* 0xfffffffc00f0a947 */ /* 0x004fea000383ffff */
[----:B------:R-:W-:Y:S05]  /*38250*/  BRA `(.L_x_160) ;  /* 0xffffffd800547947 */ /* 0x000fea000383ffff */
.L_x_114:
[----:B-1----:R1:W2:Y:S02]  /*38260*/  SYNCS.PHASECHK.TRANS64.TRYWAIT P2, [R7+URZ+0xc44b0], R4 ;  /* 0x0c44b004070075a7 */ /* 0x0022a4000804017f */
[----:B--2---:R-:W-:Y:S05]  /*38270*/  @!P2 NANOSLEEP.SYNCS 0x989680 ;  /* 0x009896800000a95d */ /* 0x004fea0003900000 */
[----:B------:R-:W2:Y:S02]  /*38280*/  @!P2 SYNCS.PHASECHK.TRANS64 P2, [R7+URZ+0xc44b0], R4 ;  /* 0x0c44b0040700a5a7 */ /* 0x000ea4000804007f */
[----:B--2---:R-:W-:Y:S05]  /*38290*/  @!P2 BRA `(.L_x_114) ;  /* 0xfffffffc00f0a947 */ /* 0x004fea000383ffff */
[----:B------:R-:W-:Y:S05]  /*382a0*/  BRA `(.L_x_113) ;  /* 0xffffffdc00747947 */ /* 0x000fea000383ffff */
.L_x_117:
[----:B-1----:R1:W2:Y:S02]  /*382b0*/  SYNCS.PHASECHK.TRANS64.TRYWAIT P2, [R4+URZ+0xc4460], R9 ;  /* 0x0c446009040075a7 */ /* 0x0022a4000804017f */
[----:B--2---:R-:W-:Y:S05]  /*382c0*/  @!P2 NANOSLEEP.SYNCS 0x989680 ;  /* 0x009896800000a95d */ /* 0x004fea0003900000 */
[----:B------:R-:W2:Y:S02]  /*382d0*/  @!P2 SYNCS.PHASECHK.TRANS64 P2, [R4+URZ+0xc4460], R9 ;  /* 0x0c4460090400a5a7 */ /* 0x000ea4000804007f */
[----:B--2---:R-:W-:Y:S05]  /*382e0*/  @!P2 BRA `(.L_x_117) ;  /* 0xfffffffc00f0a947 */ /* 0x004fea000383ffff */
[----:B------:R-:W-:Y:S05]  /*382f0*/  BRA `(.L_x_161) ;  /* 0xffffffdc00887947 */ /* 0x000fea000383ffff */
.L_x_122:
[----:B------:R-:W-:Y:S01]  /*38300*/  BSSY B1, `(.L_x_162) ;  /* 0x0000006000017945 */ /* 0x000fe20003800000 */
[----:B------:R-:W-:-:S07]  /*38310*/  MOV R15, 0xffffffff ;  /* 0xffffffff000f7802 */ /* 0x000fce0000000f00 */
[----:B------:R-:W-:Y:S05]  /*38320*/  WARPSYNC.COLLECTIVE R15, `(.L_x_163) ;  /* 0x000000000f0c7348 */ /* 0x000fea0003c00000 */
[----:B------:R-:W-:Y:S02]  /*38330*/  ELECT P6, UR62, PT ;  /* 0x00000000003e782f */ /* 0x000fe400038c0000 */
[----:B------:R-:W-:Y:S01]  /*38340*/  MOV R14, UR62 ;  /* 0x0000003e000e7c02 */ /* 0x000fe20008000f00 */
[----:B------:R-:W-:Y:S10]  /*38350*/  ENDCOLLECTIVE ;  /* 0x000000000000791b */ /* 0x000ff40003800000 */
.L_x_163:
[----:B------:R-:W-:Y:S05]  /*38360*/  BSYNC B1 ;  /* 0x0000000000017941 */ /* 0x000fea0003800000 */
.L_x_162:
[----:B------:R-:W-:Y:S05]  /*38370*/  BRA `(.L_x_164) ;  /* 0xffffffe400747947 */ /* 0x000fea000383ffff */
.L_x_125:
[----:B-1----:R1:W2:Y:S02]  /*38380*/  SYNCS.PHASECHK.TRANS64.TRYWAIT P4, [R8+URZ+0xc4428], R7 ;  /* 0x0c442807080075a7 */ /* 0x0022a4000808017f */
[----:B--2---:R-:W-:Y:S05]  /*38390*/  @!P4 NANOSLEEP.SYNCS 0x989680 ;  /* 0x009896800000c95d */ /* 0x004fea0003900000 */
[----:B------:R-:W2:Y:S02]  /*383a0*/  @!P4 SYNCS.PHASECHK.TRANS64 P4, [R8+URZ+0xc4428], R7 ;  /* 0x0c4428070800c5a7 */ /* 0x000ea4000808007f */
[----:B--2---:R-:W-:Y:S05]  /*383b0*/  @!P4 BRA `(.L_x_125) ;  /* 0xfffffffc00f0c947 */ /* 0x004fea000383ffff */
[----:B------:R-:W-:Y:S05]  /*383c0*/  BRA `(.L_x_165) ;  /* 0xffffffe400887947 */ /* 0x000fea000383ffff */
.L_x_130:
[----:B-1----:R1:W2:Y:S02]  /*383d0*/  SYNCS.PHASECHK.TRANS64.TRYWAIT P4, [R5+URZ+0xc44b0], R8 ;  /* 0x0c44b008050075a7 */ /* 0x0022a4000808017f */
[----:B--2---:R-:W-:Y:S05]  /*383e0*/  @!P4 NANOSLEEP.SYNCS 0x989680 ;  /* 0x009896800000c95d */ /* 0x004fea0003900000 */
[----:B------:R-:W2:Y:S02]  /*383f0*/  @!P4 SYNCS.PHASECHK.TRANS64 P4, [R5+URZ+0xc44b0], R8 ;  /* 0x0c44b0080500c5a7 */ /* 0x000ea4000808007f */
[----:B--2---:R-:W-:Y:S05]  /*38400*/  @!P4 BRA `(.L_x_130) ;  /* 0xfffffffc00f0c947 */ /* 0x004fea000383ffff */
[----:B------:R-:W-:Y:S05]  /*38410*/  BRA `(.L_x_129) ;  /* 0xffffffe800a07947 */ /* 0x000fea000383ffff */
.L_x_133:
[----:B-1----:R1:W2:Y:S02]  /*38420*/  SYNCS.PHASECHK.TRANS64.TRYWAIT P3, [R7+URZ+0xc4428], R8 ;  /* 0x0c442808070075a7 */ /* 0x0022a4000806017f */
[----:B--2---:R-:W-:Y:S05]  /*38430*/  @!P3 NANOSLEEP.SYNCS 0x989680 ;  /* 0x009896800000b95d */ /* 0x004fea0003900000 */
[----:B------:R-:W2:Y:S02]  /*38440*/  @!P3 SYNCS.PHASECHK.TRANS64 P3, [R7+URZ+0xc4428], R8 ;  /* 0x0c4428080700b5a7 */ /* 0x000ea4000806007f */
[----:B--2---:R-:W-:Y:S05]  /*38450*/  @!P3 BRA `(.L_x_133) ;  /* 0xfffffffc00f0b947 */ /* 0x004fea000383ffff */
[----:B------:R-:W-:Y:S05]  /*38460*/  BRA `(.L_x_166) ;  /* 0xffffffe800b87947 */ /* 0x000fea000383ffff */
.L_x_140:
[----:B-1----:R1:W2:Y:S02]  /*38470*/  SYNCS.PHASECHK.TRANS64.TRYWAIT P3, [R7+URZ+0xc4428], R8 ;  /* 0x0c442808070075a7 */ /* 0x0022a4000806017f */
[----:B--2---:R-:W-:Y:S05]  /*38480*/  @!P3 NANOSLEEP.SYNCS 0x989680 ;  /* 0x009896800000b95d */ /* 0x004fea0003900000 */
[----:B------:R-:W2:Y:S02]  /*38490*/  @!P3 SYNCS.PHASECHK.TRANS64 P3, [R7+URZ+0xc4428], R8 ;  /* 0x0c4428080700b5a7 */ /* 0x000ea4000806007f */
[----:B--2---:R-:W-:Y:S05]  /*384a0*/  @!P3 BRA `(.L_x_140) ;  /* 0xfffffffc00f0b947 */ /* 0x004fea000383ffff */
[----:B------:R-:W-:Y:S05]  /*384b0*/  BRA `(.L_x_167) ;  /* 0xffffffec00e07947 */ /* 0x000fea000383ffff */
.L_x_145:
[----:B-1----:R1:W2:Y:S02]  /*384c0*/  SYNCS.PHASECHK.TRANS64.TRYWAIT P3, [R7+URZ+0xc4428], R8 ;  /* 0x0c442808070075a7 */ /* 0x0022a4000806017f */
[----:B--2---:R-:W-:Y:S05]  /*384d0*/  @!P3 NANOSLEEP.SYNCS 0x989680 ;  /* 0x009896800000b95d */ /* 0x004fea0003900000 */
[----:B------:R-:W2:Y:S02]  /*384e0*/  @!P3 SYNCS.PHASECHK.TRANS64 P3, [R7+URZ+0xc4428], R8 ;  /* 0x0c4428080700b5a7 */ /* 0x000ea4000806007f */
[----:B--2---:R-:W-:Y:S05]  /*384f0*/  @!P3 BRA `(.L_x_145) ;  /* 0xfffffffc00f0b947 */ /* 0x004fea000383ffff */
[----:B------:R-:W-:Y:S05]  /*38500*/  BRA `(.L_x_168) ;  /* 0xfffffff000fc7947 */ /* 0x000fea000383ffff */
        .weak           $__internal_0_$__cuda_sm20_rcp_rn_f32_slowpath
        .type           $__internal_0_$__cuda_sm20_rcp_rn_f32_slowpath,@function
        .size           $__internal_0_$__cuda_sm20_rcp_rn_f32_slowpath,(.L_x_174 - $__internal_0_$__cuda_sm20_rcp_rn_f32_slowpath)
$__internal_0_$__cuda_sm20_rcp_rn_f32_slowpath:
[----:B------:R-:W-:Y:S01]  /*38510*/  IMAD.SHL.U32 R2, R0, 0x2, RZ ;  /* 0x0000000200027824 */ /* 0x000fe200078e00ff */
[----:B------:R-:W-:Y:S04]  /*38520*/  BSSY B2, `(.L_x_169) ;  /* 0x0000030000027945 */ /* 0x000fe80003800000 */
[----:B------:R-:W-:-:S04]  /*38530*/  SHF.R.U32.HI R2, RZ, 0x18, R2 ;  /* 0x00000018ff027819 */ /* 0x000fc80000011602 */
[----:B------:R-:W-:-:S13]  /*38540*/  ISETP.NE.U32.AND P0, PT, R2, RZ, PT ;  /* 0x000000ff0200720c */ /* 0x000fda0003f05070 */
[----:B------:R-:W-:Y:S05]  /*38550*/  @P0 BRA `(.L_x_170) ;  /* 0x0000000000280947 */ /* 0x000fea0003800000 */
[----:B------:R-:W-:-:S04]  /*38560*/  SHF.L.U32 R2, R0, 0x1, RZ ;  /* 0x0000000100027819 */ /* 0x000fc800000006ff */
[----:B------:R-:W-:-:S13]  /*38570*/  ISETP.NE.AND P0, PT, R2, RZ, PT ;  /* 0x000000ff0200720c */ /* 0x000fda0003f05270 */
[----:B------:R-:W-:Y:S01]  /*38580*/  @P0 FFMA R6, R0, 1.84467440737095516160e+19, RZ ;  /* 0x5f80000000060823 */ /* 0x000fe200000000ff */
[----:B------:R-:W-:Y:S08]  /*38590*/  @!P0 MUFU.RCP R2, R0 ;  /* 0x0000000000028308 */ /* 0x000ff00000001000 */
[----:B------:R-:W1:Y:S02]  /*385a0*/  @P0 MUFU.RCP R3, R6 ;  /* 0x0000000600030308 */ /* 0x000e640000001000 */
[----:B-1----:R-:W-:-:S04]  /*385b0*/  @P0 FFMA R6, R6, R3, -1 ;  /* 0xbf80000006060423 */ /* 0x002fc80000000003 */
[----:B------:R-:W-:-:S04]  /*385c0*/  @P0 FADD.FTZ R6, -R6, -RZ ;  /* 0x800000ff06060221 */ /* 0x000fc80000010100 */
[----:B------:R-:W-:-:S04]  /*385d0*/  @P0 FFMA R3, R3, R6, R3 ;  /* 0x0000000603030223 */ /* 0x000fc80000000003 */
[----:B------:R-:W-:Y:S01]  /*385e0*/  @P0 FFMA R2, R3, 1.84467440737095516160e+19, RZ ;  /* 0x5f80000003020823 */ /* 0x000fe200000000ff */
[----:B------:R-:W-:Y:S06]  /*385f0*/  BRA `(.L_x_171) ;  /* 0x0000000000887947 */ /* 0x000fec0003800000 */
.L_x_170:
[----:B------:R-:W-:-:S04]  /*38600*/  IADD3 R13, R2, -0xfd, RZ ;  /* 0xffffff03020d7810 */ /* 0x000fc80007ffe0ff */
[----:B------:R-:W-:-:S13]  /*38610*/  ISETP.GT.U32.AND P0, PT, R13, 0x1, PT ;  /* 0x000000010d00780c */ /* 0x000fda0003f04070 */
[----:B------:R-:W-:Y:S05]  /*38620*/  @P0 BRA `(.L_x_172) ;  /* 0x0000000000780947 */ /* 0x000fea0003800000 */
[----:B------:R-:W-:Y:S01]  /*38630*/  LOP3.LUT R6, R0, 0x7fffff, RZ, 0xc0, !PT ;  /* 0x007fffff00067812 */ /* 0x000fe200078ec0ff */
[----:B------:R-:W-:Y:S01]  /*38640*/  IMAD.MOV.U32 R14, RZ, RZ, 0x3 ;  /* 0x00000003ff0e7424 */ /* 0x000fe200078e00ff */
[----:B------:R-:W-:Y:S02]  /*38650*/  IADD3 R2, R2, -0xfc, RZ ;  /* 0xffffff0402027810 */ /* 0x000fe40007ffe0ff */
[----:B------:R-:W-:Y:S02]  /*38660*/  LOP3.LUT R6, R6, 0x3f800000, RZ, 0xfc, !PT ;  /* 0x3f80000006067812 */ /* 0x000fe400078efcff */
[----:B------:R-:W-:Y:S02]  /*38670*/  SHF.L.U32 R14, R14, R13, RZ ;  /* 0x0000000d0e0e7219 */ /* 0x000fe400000006ff */
[----:B------:R-:W1:Y:S02]  /*38680*/  MUFU.RCP R3, R6 ;  /* 0x0000000600037308 */ /* 0x000e640000001000 */
[----:B-1----:R-:W-:-:S04]  /*38690*/  FFMA R7, R6, R3, -1 ;  /* 0xbf80000006077423 */ /* 0x002fc80000000003 */
[----:B------:R-:W-:-:S04]  /*386a0*/  FADD.FTZ R7, -R7, -RZ ;  /* 0x800000ff07077221 */ /* 0x000fc80000010100 */
[CCC-:B------:R-:W-:Y:S01]  /*386b0*/  FFMA.RM R6, R3.reuse, R7.reuse, R3.reuse ;  /* 0x0000000703067223 */ /* 0x1c0fe20000004003 */
[----:B------:R-:W-:-:S05]  /*386c0*/  FFMA.RP R3, R3, R7, R3 ;  /* 0x0000000703037223 */ /* 0x000fca0000008003 */
[C---:B------:R-:W-:Y:S02]  /*386d0*/  FSETP.NEU.FTZ.AND P0, PT, R6.reuse, R3, PT ;  /* 0x000000030600720b */ /* 0x040fe40003f1d000 */
[----:B------:R-:W-:Y:S02]  /*386e0*/  LOP3.LUT R3, R6, 0x7fffff, RZ, 0xc0, !PT ;  /* 0x007fffff06037812 */ /* 0x000fe400078ec0ff */
[----:B------:R-:W-:Y:S02]  /*386f0*/  SEL R6, RZ, 0xffffffff, !P0 ;  /* 0xffffffffff067807 */ /* 0x000fe40004000000 */
[----:B------:R-:W-:Y:S02]  /*38700*/  LOP3.LUT R3, R3, 0x800000, RZ, 0xfc, !PT ;  /* 0x0080000003037812 */ /* 0x000fe400078efcff */
[----:B------:R-:W-:Y:S02]  /*38710*/  IADD3 R7, -R6, RZ, RZ ;  /* 0x000000ff06077210 */ /* 0x000fe40007ffe1ff */
[----:B------:R-:W-:-:S02]  /*38720*/  LOP3.LUT R14, R14, R3, RZ, 0xc0, !PT ;  /* 0x000000030e0e7212 */ /* 0x000fc400078ec0ff */
[-CC-:B------:R-:W-:Y:S02]  /*38730*/  LOP3.LUT P1, RZ, R7, R13.reuse, R3.reuse, 0xf8, !PT ;  /* 0x0000000d07ff7212 */ /* 0x180fe4000782f803 */
[----:B------:R-:W-:Y:S02]  /*38740*/  SHF.R.U32.HI R6, RZ, R13, R14 ;  /* 0x0000000dff067219 */ /* 0x000fe4000001160e */
[----:B------:R-:W-:Y:S02]  /*38750*/  SHF.R.U32.HI R2, RZ, R2, R3 ;  /* 0x00000002ff027219 */ /* 0x000fe40000011603 */
[C---:B------:R-:W-:Y:S02]  /*38760*/  LOP3.LUT P0, RZ, R6.reuse, 0x1, RZ, 0xc0, !PT ;  /* 0x0000000106ff7812 */ /* 0x040fe4000780c0ff */
[----:B------:R-:W-:-:S04]  /*38770*/  LOP3.LUT P2, RZ, R6, 0x2, RZ, 0xc0, !PT ;  /* 0x0000000206ff7812 */ /* 0x000fc8000784c0ff */
[----:B------:R-:W-:Y:S02]  /*38780*/  PLOP3.LUT P0, PT, P0, P1, P2, 0xe0, 0x0 ;  /* 0x000000000000781c */ /* 0x000fe40000703c20 */
[----:B------:R-:W-:Y:S02]  /*38790*/  LOP3.LUT P1, RZ, R0, 0x7fffff, RZ, 0xc0, !PT ;  /* 0x007fffff00ff7812 */ /* 0x000fe4000782c0ff */
[----:B------:R-:W-:-:S05]  /*387a0*/  SEL R3, RZ, 0x1, !P0 ;  /* 0x00000001ff037807 */ /* 0x000fca0004000000 */
[----:B------:R-:W-:-:S05]  /*387b0*/  IMAD.MOV R3, RZ, RZ, -R3 ;  /* 0x000000ffff037224 */ /* 0x000fca00078e0a03 */
[----:B------:R-:W-:-:S13]  /*387c0*/  ISETP.GE.AND P0, PT, R3, RZ, PT ;  /* 0x000000ff0300720c */ /* 0x000fda0003f06270 */
[----:B------:R-:W-:-:S04]  /*387d0*/  @!P0 IADD3 R2, R2, 0x1, RZ ;  /* 0x0000000102028810 */ /* 0x000fc80007ffe0ff */
[----:B------:R-:W-:-:S04]  /*387e0*/  @!P1 SHF.L.U32 R2, R2, 0x1, RZ ;  /* 0x0000000102029819 */ /* 0x000fc800000006ff */
[----:B------:R-:W-:Y:S01]  /*387f0*/  LOP3.LUT R2, R2, 0x80000000, R0, 0xf8, !PT ;  /* 0x8000000002027812 */ /* 0x000fe200078ef800 */
[----:B------:R-:W-:Y:S06]  /*38800*/  BRA `(.L_x_171) ;  /* 0x0000000000047947 */ /* 0x000fec0003800000 */
.L_x_172:
[----:B------:R1:W2:Y:S02]  /*38810*/  MUFU.RCP R2, R0 ;  /* 0x0000000000027308 */ /* 0x0002a40000001000 */
.L_x_171:
[----:B------:R-:W-:Y:S05]  /*38820*/  BSYNC B2 ;  /* 0x0000000000027941 */ /* 0x000fea0003800000 */
.L_x_169:
[----:B--2---:R-:W-:Y:S01]  /*38830*/  IMAD.MOV.U32 R6, RZ, RZ, R2 ;  /* 0x000000ffff067224 */ /* 0x004fe200078e0002 */
[----:B------:R-:W-:Y:S02]  /*38840*/  MOV R2, R8 ;  /* 0x0000000800027202 */ /* 0x000fe40000000f00 */
[----:B------:R-:W-:-:S04]  /*38850*/  MOV R3, 0x0 ;  /* 0x0000000000037802 */ /* 0x000fc80000000f00 */
[----:B-1----:R-:W-:Y:S05]  /*38860*/  RET.REL.NODEC R2 `(_ZN7cutlass13device_kernelINS_4fmha6kernel28FmhaKernelTmaWarpSpecializedINS1_10collective30FmhaMainloopTmaWarpSpecializedINS_10bfloat16_tEffN4cute5tupleIJNS7_1CILi128EEESA_NS9_ILi512EEEEEENS8_IJiNS9_ILi1EEENS8_IJiiEEEEEESF_SF_NS4_12CausalFusionEJNS2_6OptionILNS2_3TagE0ENS9_ILb1EEEEENSH_ILSI_2ESJ_EEEEENS4_15FmhaFwdEpilogueIS6_fNS8_IJNS9_ILi64EEESB_SA_EEEEENS2_23PersistentTileSchedulerEJSK_SL_EEEEEvNT_6ParamsE) ;  /* 0xfffffc7402e47950 */ /* 0x002fea0003c3ffff */
.L_x_173:
[----:B------:R-:W-:-:S00]  /*38870*/  BRA `(.L_x_173) ;  /* 0xfffffffc00fc7947 */ /* 0x000fc0000383ffff */
[----:B------:R-:W-:-:S00]  /*38880*/  NOP ;  /* 0x0000000000007918 */ /* 0x000fc00000000000 */
[----:B------:R-:W-:-:S00]  /*38890*/  NOP ;  /* 0x0000000000007918 */ /* 0x000fc00000000000 */
[----:B------:R-:W-:-:S00]  /*388a0*/  NOP ;  /* 0x0000000000007918 */ /* 0x000fc00000000000 */
[----:B------:R-:W-:-:S00]  /*388b0*/  NOP ;  /* 0x0000000000007918 */ /* 0x000fc00000000000 */
[----:B------:R-:W-:-:S00]  /*388c0*/  NOP ;  /* 0x0000000000007918 */ /* 0x000fc00000000000 */
[----:B------:R-:W-:-:S00]  /*388d0*/  NOP ;  /* 0x0000000000007918 */ /* 0x000fc00000000000 */
[----:B------:R-:W-:-:S00]  /*388e0*/  NOP ;  /* 0x0000000000007918 */ /* 0x000fc00000000000 */
[----:B------:R-:W-:-:S00]  /*388f0*/  NOP ;  /* 0x0000000000007918 */ /* 0x000fc00000000000 */
.L_x_174:


//--------------------- .nv.global.init           --------------------------
	.section	.nv.global.init,"aw",@progbits
.nv.global.init:
	.type		$str$24,@object
	.size		$str$24,($str$25 - $str$24)
$str$24:
        /*0000*/ 	.byte	0x28, 0x61, 0x64, 0x64, 0x72, 0x65, 0x73, 0x73, 0x20, 0x26, 0x20, 0x6d, 0x61, 0x73, 0x6b, 0x29
        /*0010*/ 	.byte	0x20, 0x3d, 0x3d, 0x20, 0x30, 0x00
	.type		$str$25,@object
	.size		$str$25,(__unnamed_1 - $str$25)
$str$25:
        /*0016*/ 	.byte	0x2f, 0x74, 0x6d, 0x70, 0x2f, 0x63, 0x75, 0x74, 0x6c, 0x61, 0x73, 0x73, 0x5f, 0x73, 0x77, 0x65
        /*0026*/ 	.byte	0x65, 0x70, 0x5f, 0x73, 0x72, 0x63, 0x2f, 0x69, 0x6e, 0x63, 0x6c, 0x75, 0x64, 0x65, 0x2f, 0x63
        /*0036*/ 	.byte	0x75, 0x74, 0x65, 0x2f, 0x70, 0x6f, 0x69, 0x6e, 0x74, 0x65, 0x72, 0x5f, 0x66, 0x6c, 0x61, 0x67
        /*0046*/ 	.byte	0x67, 0x65, 0x64, 0x2e, 0x68, 0x70, 0x70, 0x00
	.type		__unnamed_1,@object
	.size		__unnamed_1,(__unnamed_2 - __unnamed_1)
__unnamed_1:
        /* <DEDUP_REMOVED lines=28> */
        /*020e*/ 	.byte	0x32, 0x30, 0x34, 0x38, 0x3e, 0x3e, 0x3e, 0x3e, 0x3e, 0x5d, 0x00
	.type		__unnamed_2,@object
	.size		__unnamed_2,(.L_1 - __unnamed_2)
__unnamed_2:
        /* <DEDUP_REMOVED lines=29> */
.L_1:


//--------------------- .nv.shared._ZN7cutlass13device_kernelINS_4fmha6kernel28FmhaKernelTmaWarpSpecializedINS1_10collective30FmhaMainloopTmaWarpSpecializedINS_10bfloat16_tEffN4cute5tupleIJNS7_1CILi128EEESA_NS9_ILi512EEEEEENS8_IJiNS9_ILi1EEENS8_IJiiEEEEEESF_SF_NS4_12CausalFusionEJNS2_6OptionILNS2_3TagE0ENS9_ILb1EEEEENSH_ILSI_2ESJ_EEEEENS4_15FmhaFwdEpilogueIS6_fNS8_IJNS9_ILi64EEESB_SA_EEEEENS2_23PersistentTileSchedulerEJSK_SL_EEEEEvNT_6ParamsE --------------------------
	.section	.nv.shared._ZN7cutlass13device_kernelINS_4fmha6kernel28FmhaKernelTmaWarpSpecializedINS1_10collective30FmhaMainloopTmaWarpSpecializedINS_10bfloat16_tEffN4cute5tupleIJNS7_1CILi128EEESA_NS9_ILi512EEEEEENS8_IJiNS9_ILi1EEENS8_IJiiEEEEEESF_SF_NS4_12CausalFusionEJNS2_6OptionILNS2_3TagE0ENS9_ILb1EEEEENSH_ILSI_2ESJ_EEEEENS4_15FmhaFwdEpilogueIS6_fNS8_IJNS9_ILi64EEESB_SA_EEEEENS2_23PersistentTileSchedulerEJSK_SL_EEEEEvNT_6ParamsE,"aw",@nobits
	.sectionflags	@""
	.align	16
	.zero		1024


//--------------------- .nv.shared.reserved.0     --------------------------
	.section	.nv.shared.reserved.0,"aw",@nobits
	.weak		__nv_reservedSMEM_offset_0_alias
	.size		__nv_reservedSMEM_offset_0_alias, 0, 0
	.other		__nv_reservedSMEM_offset_0_alias,@"STO_CUDA_RESERVED_SHARED STV_DEFAULT"
__nv_reservedSMEM_offset_0_alias:
	.zero		0


//--------------------- .nv.global                --------------------------
	.section	.nv.global,"aw",@nobits
.nv.global:
	.type		_ZN39_INTERNAL_0ee7fedb_4_k_cu_924d0ec6_33384cute1_E,@object
	.size		_ZN39_INTERNAL_0ee7fedb_4_k_cu_924d0ec6_33384cute1_E,(_ZN39_INTERNAL_0ee7fedb_4_k_cu_924d0ec6_33384cuda3std3__45__cpo6cbeginE - _ZN39_INTERNAL_0ee7fedb_4_k_cu_924d0ec6_33384cute1_E)
_ZN39_INTERNAL_0ee7fedb_4_k_cu_924d0ec6_33384cute1_E:
	.zero		1
	.type		_ZN39_INTERNAL_0ee7fedb_4_k_cu_924d0ec6_33384cuda3std3__45__cpo6cbeginE,@object
	.size		_ZN39_INTERNAL_0ee7fedb_4_k_cu_924d0ec6_33384cuda3std3__45__cpo6cbeginE,(_ZN39_INTERNAL_0ee7fedb_4_k_cu_924d0ec6_33384cuda3std3__48in_placeE - _ZN39_INTERNAL_0ee7fedb_4_k_cu_924d0ec6_33384cuda3std3__45__cpo6cbeginE)
_ZN39_INTERNAL_0ee7fedb_4_k_cu_924d0ec6_33384cuda3std3__45__cpo6cbeginE:
	.zero		1
	.type		_ZN39_INTERNAL_0ee7fedb_4_k_cu_924d0ec6_33384cuda3std3__48in_placeE,@object
	.size		_ZN39_INTERNAL_0ee7fedb_4_k_cu_924d0ec6_33384cuda3std3__48in_placeE,(_ZN39_INTERNAL_0ee7fedb_4_k_cu_924d0ec6_33384cuda3std6ranges3__45__cpo9iter_moveE - _ZN39_INTERNAL_0ee7fedb_4_k_cu_924d0ec6_33384cuda3std3__48in_placeE)
_ZN39_INTERNAL_0ee7fedb_4_k_cu_924d0ec6_33384cuda3std3__48in_placeE:
	.zero		1
	.type		_ZN39_INTERNAL_0ee7fedb_4_k_cu_924d0ec6_33384cuda3std6ranges3__45__cpo9iter_moveE,@object
	.size		_ZN39_INTERNAL_0ee7fedb_4_k_cu_924d0ec6_33384cuda3std6ranges3__45__cpo9iter_moveE,(_ZN39_INTERNAL_0ee7fedb_4_k_cu_924d0ec6_33384cuda3std3__45__cpo5beginE - _ZN39_INTERNAL_0ee7fedb_4_k_cu_924d0ec6_33384cuda3std6ranges3__45__cpo9iter_moveE)
_ZN39_INTERNAL_0ee7fedb_4_k_cu_924d0ec6_33384cuda3std6ranges3__45__cpo9iter_moveE:
	.zero		1
	.type		_ZN39_INTERNAL_0ee7fedb_4_k_cu_924d0ec6_33384cuda3std3__45__cpo5beginE,@object
	.size		_ZN39_INTERNAL_0ee7fedb_4_k_cu_924d0ec6_33384cuda3std3__45__cpo5beginE,(_ZN39_INTERNAL_0ee7fedb_4_k_cu_924d0ec6_33384cuda3std3__441_GLOBAL__N__0ee7fedb_4_k_cu_924d0ec6_33386ignoreE - _ZN39_INTERNAL_0ee7fedb_4_k_cu_924d0ec6_33384cuda3std3__45__cpo5beginE)
_ZN39_INTERNAL_0ee7fedb_4_k_cu_924d0ec6_33384cuda3std3__45__cpo5beginE:
	.zero		1
	.type		_ZN39_INTERNAL_0ee7fedb_4_k_cu_924d0ec6_33384cuda3std3__441_GLOBAL__N__0ee7fedb_4_k_cu_924d0ec6_33386ignoreE,@object
	.size		_ZN39_INTERNAL_0ee7fedb_4_k_cu_924d0ec6_33384cuda3std3__441_GLOBAL__N__0ee7fedb_4_k_cu_924d0ec6_33386ignoreE,(_ZN39_INTERNAL_0ee7fedb_4_k_cu_924d0ec6_33384cute7productE - _ZN39_INTERNAL_0ee7fedb_4_k_cu_924d0ec6_33384cuda3std3__441_GLOBAL__N__0ee7fedb_4_k_cu_924d0ec6_33386ignoreE)
_ZN39_INTERNAL_0ee7fedb_4_k_cu_924d0ec6_33384cuda3std3__441_GLOBAL__N__0ee7fedb_4_k_cu_924d0ec6_33386ignoreE:
	.zero		1
	.type		_ZN39_INTERNAL_0ee7fedb_4_k_cu_924d0ec6_33384cute7productE,@object
	.size		_ZN39_INTERNAL_0ee7fedb_4_k_cu_924d0ec6_33384cute7productE,(_ZN39_INTERNAL_0ee7fedb_4_k_cu_924d0ec6_33384cuda3std3__45__cpo3endE - _ZN39_INTERNAL_0ee7fedb_4_k_cu_924d0ec6_33384cute7productE)
_ZN39_INTERNAL_0ee7fedb_4_k_cu_924d0ec6_33384cute7productE:
	.zero		1
	.type		_ZN39_INTERNAL_0ee7fedb_4_k_cu_924d0ec6_33384cuda3std3__45__cpo3endE,@object
	.size		_ZN39_INTERNAL_0ee7fedb_4_k_cu_924d0ec6_33384cuda3std3__45__cpo3endE,(_ZN39_INTERNAL_0ee7fedb_4_k_cu_924d0ec6_33384cuda3std3__419piecewise_constructE - _ZN39_INTERNAL_0ee7fedb_4_k_cu_924d0ec6_33384cuda3std3__45__cpo3endE)
_ZN39_INTERNAL_0ee7fedb_4_k_cu_924d0ec6_33384cuda3std3__45__cpo3endE:
	.zero		1
	.type		_ZN39_INTERNAL_0ee7fedb_4_k_cu_924d0ec6_33384cuda3std3__419piecewise_constructE,@object
	.size		_ZN39_INTERNAL_0ee7fedb_4_k_cu_924d0ec6_33384cuda3std3__419piecewise_constructE,(_ZN39_INTERNAL_0ee7fedb_4_k_cu_924d0ec6_33384cuda3std3__45__cpo4cendE - _ZN39_INTERNAL_0ee7fedb_4_k_cu_924d0ec6_33384cuda3std3__419piecewise_constructE)
_ZN39_INTERNAL_0ee7fedb_4_k_cu_924d0ec6_33384cuda3std3__419piecewise_constructE:
	.zero		1
	.type		_ZN39_INTERNAL_0ee7fedb_4_k_cu_924d0ec6_33384cuda3std3__45__cpo4cendE,@object
	.size		_ZN39_INTERNAL_0ee7fedb_4_k_cu_924d0ec6_33384cuda3std3__45__cpo4cendE,(_ZN39_INTERNAL_0ee7fedb_4_k_cu_924d0ec6_33384cuda3std6ranges3__45__cpo4swapE - _ZN39_INTERNAL_0ee7fedb_4_k_cu_924d0ec6_33384cuda3std3__45__cpo4cendE)
_ZN39_INTERNAL_0ee7fedb_4_k_cu_924d0ec6_33384cuda3std3__45__cpo4cendE:
	.zero		1
	.type		_ZN39_INTERNAL_0ee7fedb_4_k_cu_924d0ec6_33384cuda3std6ranges3__45__cpo4swapE,@object
	.size		_ZN39_INTERNAL_0ee7fedb_4_k_cu_924d0ec6_33384cuda3std6ranges3__45__cpo4swapE,(.L_9 - _ZN39_INTERNAL_0ee7fedb_4_k_cu_924d0ec6_33384cuda3std6ranges3__45__cpo4swapE)
_ZN39_INTERNAL_0ee7fedb_4_k_cu_924d0ec6_33384cuda3std6ranges3__45__cpo4swapE:
	.zero		1
.L_9:


//--------------------- .nv.constant0._ZN7cutlass13device_kernelINS_4fmha6kernel28FmhaKernelTmaWarpSpecializedINS1_10collective30FmhaMainloopTmaWarpSpecializedINS_10bfloat16_tEffN4cute5tupleIJNS7_1CILi128EEESA_NS9_ILi512EEEEEENS8_IJiNS9_ILi1EEENS8_IJiiEEEEEESF_SF_NS4_12CausalFusionEJNS2_6OptionILNS2_3TagE0ENS9_ILb1EEEEENSH_ILSI_2ESJ_EEEEENS4_15FmhaFwdEpilogueIS6_fNS8_IJNS9_ILi64EEESB_SA_EEEEENS2_23PersistentTileSchedulerEJSK_SL_EEEEEvNT_6ParamsE --------------------------
	.section	.nv.constant0._ZN7cutlass13device_kernelINS_4fmha6kernel28FmhaKernelTmaWarpSpecializedINS1_10collective30FmhaMainloopTmaWarpSpecializedINS_10bfloat16_tEffN4cute5tupleIJNS7_1CILi128EEESA_NS9_ILi512EEEEEENS8_IJiNS9_ILi1EEENS8_IJiiEEEEEESF_SF_NS4_12CausalFusionEJNS2_6OptionILNS2_3TagE0ENS9_ILb1EEEEENSH_ILSI_2ESJ_EEEEENS4_15FmhaFwdEpilogueIS6_fNS8_IJNS9_ILi64EEESB_SA_EEEEENS2_23PersistentTileSchedulerEJSK_SL_EEEEEvNT_6ParamsE,"a",@progbits
	.sectionflags	@""
	.align	4
.nv.constant0._ZN7cutlass13device_kernelINS_4fmha6kernel28FmhaKernelTmaWarpSpecializedINS1_10collective30FmhaMainloopTmaWarpSpecializedINS_10bfloat16_tEffN4cute5tupleIJNS7_1CILi128EEESA_NS9_ILi512EEEEEENS8_IJiNS9_ILi1EEENS8_IJiiEEEEEESF_SF_NS4_12CausalFusionEJNS2_6OptionILNS2_3TagE0ENS9_ILb1EEEEENSH_ILSI_2ESJ_EEEEENS4_15FmhaFwdEpilogueIS6_fNS8_IJNS9_ILi64EEESB_SA_EEEEENS2_23PersistentTileSchedulerEJSK_SL_EEEEEvNT_6ParamsE:
	.zero		2688


//--------------------- SYMBOLS --------------------------

	.type		.nv.reservedSmem.offset0,@object
	.size		.nv.reservedSmem.offset0,0x4
	.type		__assertfail,@function
